	.target	sm_90a

	.elftype	@"ET_EXEC"


//--------------------- .note.nv.tkinfo           --------------------------
	.section	.note.nv.tkinfo,"",@"SHT_NOTE"
	.sectionflags	@"SHF_NOTE_NV_TKINFO"
	.tkinfo
        /*0018*/ 	.word	0x00000002
        /*0030*/ 	.string	""
        /*0030*/ 	.string	"ptxas"
        /*0030*/ 	.string	"Cuda compilation tools, release 13.0, V13.0.88"
        /*0030*/ 	.string	"Build cuda_13.0.r13.0/compiler.36424714_0"
        /*0030*/ 	.string	"-arch sm_90a -m 64 "



//--------------------- .note.nv.cuinfo           --------------------------
	.section	.note.nv.cuinfo,"",@"SHT_NOTE"
	.sectionflags	@"SHF_NOTE_NV_CUINFO"
        /*0018*/ 	.short	0x0002
        /*001a*/ 	.short	0x005a
        /*001c*/ 	.short	0x0082
	.zero		2


//--------------------- .nv.info                  --------------------------
	.section	.nv.info,"",@"SHT_CUDA_INFO"
	.align	4


	//----- nvinfo : EIATTR_REGCOUNT
	.align		4
        /*0000*/ 	.byte	0x04, 0x2f
        /*0002*/ 	.short	(.L_16 - .L_15)
	.align		4
.L_15:
        /*0004*/ 	.word	index@(_ZN7cutlass13device_kernelINS_4fmha6kernel28FmhaKernelTmaWarpSpecializedINS1_10collective30FmhaMainloopTmaWarpSpecializedINS_10bfloat16_tEffN4cute5tupleIJNS7_1CILi128EEENS9_ILi256EEENS9_ILi512EEEEEENS8_IJiNS9_ILi1EEENS8_IJiiEEEEEESG_SG_NS4_13DefaultFusionEJEEENS4_15FmhaFwdEpilogueIS6_fNS8_IJNS9_ILi64EEESC_SB_EEEEENS2_23IndividualTileSchedulerEJEEEEEvNT_6ParamsE)
        /*0008*/ 	.word	0x000000a8


	//----- nvinfo : EIATTR_FRAME_SIZE
	.align		4
.L_16:
        /*000c*/ 	.byte	0x04, 0x11
        /*000e*/ 	.short	(.L_18 - .L_17)
	.align		4
.L_17:
        /*0010*/ 	.word	index@($__internal_0_$__cuda_sm20_rcp_rn_f32_slowpath)
        /*0014*/ 	.word	0x000022b8


	//----- nvinfo : EIATTR_FRAME_SIZE
	.align		4
.L_18:
        /*0018*/ 	.byte	0x04, 0x11
        /*001a*/ 	.short	(.L_20 - .L_19)
	.align		4
.L_19:
        /*001c*/ 	.word	index@(_ZN7cutlass13device_kernelINS_4fmha6kernel28FmhaKernelTmaWarpSpecializedINS1_10collective30FmhaMainloopTmaWarpSpecializedINS_10bfloat16_tEffN4cute5tupleIJNS7_1CILi128EEENS9_ILi256EEENS9_ILi512EEEEEENS8_IJiNS9_ILi1EEENS8_IJiiEEEEEESG_SG_NS4_13DefaultFusionEJEEENS4_15FmhaFwdEpilogueIS6_fNS8_IJNS9_ILi64EEESC_SB_EEEEENS2_23IndividualTileSchedulerEJEEEEEvNT_6ParamsE)
        /*0020*/ 	.word	0x000022b8


	//----- nvinfo : EIATTR_MIN_STACK_SIZE
	.align		4
.L_20:
        /*0024*/ 	.byte	0x04, 0x12
        /*0026*/ 	.short	(.L_22 - .L_21)
	.align		4
.L_21:
        /*0028*/ 	.word	index@(_ZN7cutlass13device_kernelINS_4fmha6kernel28FmhaKernelTmaWarpSpecializedINS1_10collective30FmhaMainloopTmaWarpSpecializedINS_10bfloat16_tEffN4cute5tupleIJNS7_1CILi128EEENS9_ILi256EEENS9_ILi512EEEEEENS8_IJiNS9_ILi1EEENS8_IJiiEEEEEESG_SG_NS4_13DefaultFusionEJEEENS4_15FmhaFwdEpilogueIS6_fNS8_IJNS9_ILi64EEESC_SB_EEEEENS2_23IndividualTileSchedulerEJEEEEEvNT_6ParamsE)
        /*002c*/ 	.word	0x000022b8
.L_22:


//--------------------- .nv.compat                --------------------------
	.section	.nv.compat,"",@"SHT_CUDA_COMPAT_INFO"
	.align	4
        /*0000*/ 	.byte	0x02, 0x09, 0x01, 0x00, 0x02, 0x02, 0x04, 0x00, 0x02, 0x05, 0x05, 0x00, 0x03, 0x07, 0x01, 0x01
        /*0010*/ 	.byte	0x02, 0x03, 0x01, 0x00, 0x02, 0x06, 0x01, 0x00, 0x04, 0x0b, 0x08, 0x00, 0x00, 0x00, 0x00, 0x00
        /*0020*/ 	.byte	0x00, 0x00, 0x00, 0x00


//--------------------- .nv.info._ZN7cutlass13device_kernelINS_4fmha6kernel28FmhaKernelTmaWarpSpecializedINS1_10collective30FmhaMainloopTmaWarpSpecializedINS_10bfloat16_tEffN4cute5tupleIJNS7_1CILi128EEENS9_ILi256EEENS9_ILi512EEEEEENS8_IJiNS9_ILi1EEENS8_IJiiEEEEEESG_SG_NS4_13DefaultFusionEJEEENS4_15FmhaFwdEpilogueIS6_fNS8_IJNS9_ILi64EEESC_SB_EEEEENS2_23IndividualTileSchedulerEJEEEEEvNT_6ParamsE --------------------------
	.section	.nv.info._ZN7cutlass13device_kernelINS_4fmha6kernel28FmhaKernelTmaWarpSpecializedINS1_10collective30FmhaMainloopTmaWarpSpecializedINS_10bfloat16_tEffN4cute5tupleIJNS7_1CILi128EEENS9_ILi256EEENS9_ILi512EEEEEENS8_IJiNS9_ILi1EEENS8_IJiiEEEEEESG_SG_NS4_13DefaultFusionEJEEENS4_15FmhaFwdEpilogueIS6_fNS8_IJNS9_ILi64EEESC_SB_EEEEENS2_23IndividualTileSchedulerEJEEEEEvNT_6ParamsE,"",@"SHT_CUDA_INFO"
	.sectionflags	@""
	.align	4


	//----- nvinfo : EIATTR_CUDA_API_VERSION
	.align		4
        /*0000*/ 	.byte	0x04, 0x37
        /*0002*/ 	.short	(.L_24 - .L_23)
.L_23:
        /*0004*/ 	.word	0x00000082


	//----- nvinfo : EIATTR_KPARAM_INFO
	.align		4
.L_24:
        /*0008*/ 	.byte	0x04, 0x17
        /*000a*/ 	.short	(.L_26 - .L_25)
.L_25:
        /*000c*/ 	.word	0x00000000
        /*0010*/ 	.short	0x0000
        /*0012*/ 	.short	0x0070
        /*0014*/ 	.byte	0x00, 0xf0, 0x01, 0x20


	//----- nvinfo : EIATTR_SPARSE_MMA_MASK
	.align		4
.L_26:
        /*0018*/ 	.byte	0x03, 0x50
        /*001a*/ 	.short	0x0000


	//----- nvinfo : EIATTR_MAXREG_COUNT
	.align		4
        /*001c*/ 	.byte	0x03, 0x1b
        /*001e*/ 	.short	0x00a8


	//----- nvinfo : EIATTR_NUM_BARRIERS
	.align		4
        /*0020*/ 	.byte	0x02, 0x4c
        /*0022*/ 	.byte	0x02
	.zero		1


	//----- nvinfo : EIATTR_EXTERNS
	.align		4
        /*0024*/ 	.byte	0x04, 0x0f
        /*0026*/ 	.short	(.L_28 - .L_27)


	//   ....[0]....
	.align		4
.L_27:
        /*0028*/ 	.word	index@(__assertfail)


	//----- nvinfo : EIATTR_ANNOTATIONS
	.align		4
.L_28:
        /*002c*/ 	.byte	0x04, 0x55
        /*002e*/ 	.short	(.L_30 - .L_29)


	//   ....[0]....
.L_29:
        /*0030*/ 	.word	0x00000001
        /*0034*/ 	.byte	0x20, 0x02, 0x00, 0x00, 0x01, 0x00, 0x00, 0x00, 0x80, 0x0a, 0x00, 0x00, 0x01, 0x00, 0x00, 0x00
        /* <DEDUP_REMOVED lines=4010> */
        /*fae4*/ 	.byte	0xa0, 0xdb, 0x03, 0x00, 0x01, 0x00, 0x00, 0x00, 0x40, 0xe3, 0x03, 0x00


	//----- nvinfo : EIATTR_MERCURY_ISA_VERSION
	.align		4
.L_30:
        /*faf0*/ 	.byte	0x03, 0x5f
        /*faf2*/ 	.short	0x0101


	//----- nvinfo : EIATTR_INT_WARP_WIDE_INSTR_OFFSETS
	.align		4
        /*faf4*/ 	.byte	0x04, 0x31
        /*faf6*/ 	.short	(.L_32 - .L_31)


	//   ....[0]....
.L_31:
        /*faf8*/ 	.word	0x00000720


	//   ....[1]....
        /*fafc*/ 	.word	0x00000730


	//   ....[2]....
        /*fb00*/ 	.word	0x00000740


	//   ....[3]....
        /*fb04*/ 	.word	0x00000750


	//   ....[4]....
        /*fb08*/ 	.word	0x000007c0


	//----- nvinfo : EIATTR_COOP_GROUP_MASK_REGIDS
	.align		4
.L_32:
        /*fb0c*/ 	.byte	0x04, 0x29
        /*fb0e*/ 	.short	(.L_34 - .L_33)


	//   ....[0]....
.L_33:
        /*fb10*/ 	.word	0xffffffff


	//   ....[1]....
        /*fb14*/ 	.word	0xffffffff


	//   ....[2]....
        /*fb18*/ 	.word	0xffffffff


	//   ....[3]....
        /*fb1c*/ 	.word	0xffffffff


	//   ....[4]....
        /*fb20*/ 	.word	0xffffffff


	//   ....[5]....
        /*fb24*/ 	.word	0xffffffff


	//   ....[6]....
        /*fb28*/ 	.word	0xffffffff


	//   ....[7]....
        /*fb2c*/ 	.word	0xffffffff


	//   ....[8]....
        /*fb30*/ 	.word	0xffffffff


	//   ....[9]....
        /*fb34*/ 	.word	0xffffffff


	//   ....[10]....
        /*fb38*/ 	.word	0xffffffff


	//   ....[11]....
        /*fb3c*/ 	.word	0xffffffff


	//   ....[12]....
        /*fb40*/ 	.word	0xffffffff


	//   ....[13]....
        /*fb44*/ 	.word	0xffffffff


	//   ....[14]....
        /*fb48*/ 	.word	0xffffffff


	//   ....[15]....
        /*fb4c*/ 	.word	0xffffffff


	//   ....[16]....
        /*fb50*/ 	.word	0xffffffff


	//   ....[17]....
        /*fb54*/ 	.word	0xffffffff


	//----- nvinfo : EIATTR_COOP_GROUP_INSTR_OFFSETS
	.align		4
.L_34:
        /*fb58*/ 	.byte	0x04, 0x28
        /*fb5a*/ 	.short	(.L_36 - .L_35)


	//   ....[0]....
.L_35:
        /*fb5c*/ 	.word	0x00000060


	//   ....[1]....
        /*fb60*/ 	.word	0x00000090


	//   ....[2]....
        /*fb64*/ 	.word	0x000001c0


	//   ....[3]....
        /*fb68*/ 	.word	0x000003a0


	//   ....[4]....
        /*fb6c*/ 	.word	0x00000560


	//   ....[5]....
        /*fb70*/ 	.word	0x000006c0


	//   ....[6]....
        /*fb74*/ 	.word	0x00002a50


	//   ....[7]....
        /*fb78*/ 	.word	0x00002ae0


	//   ....[8]....
        /*fb7c*/ 	.word	0x00002ea0


	//   ....[9]....
        /*fb80*/ 	.word	0x00002ec0


	//   ....[10]....
        /*fb84*/ 	.word	0x0001b610


	//   ....[11]....
        /*fb88*/ 	.word	0x0001b630


	//   ....[12]....
        /*fb8c*/ 	.word	0x0001d420


	//   ....[13]....
        /*fb90*/ 	.word	0x0001d450


	//   ....[14]....
        /*fb94*/ 	.word	0x000380b0


	//   ....[15]....
        /*fb98*/ 	.word	0x000380e0


	//   ....[16]....
        /*fb9c*/ 	.word	0x00038130


	//   ....[17]....
        /*fba0*/ 	.word	0x00038140


	//----- nvinfo : EIATTR_REG_RECONFIG
	.align		4
.L_36:
        /*fba4*/ 	.byte	0x01, 0x54
	.zero		2


	//----- nvinfo : EIATTR_SYSCALL_OFFSETS
	.align		4
        /*fba8*/ 	.byte	0x04, 0x46
        /*fbaa*/ 	.short	(.L_38 - .L_37)


	//   ....[0]....
.L_37:
        /*fbac*/ 	.word	0x0003abf0


	//   ....[1]....
        /*fbb0*/ 	.word	0x0003ad80


	//----- nvinfo : EIATTR_MBARRIER_INSTR_OFFSETS
	.align		4
.L_38:
        /*fbb4*/ 	.byte	0x04, 0x39
        /*fbb6*/ 	.short	(.L_40 - .L_39)


	//   ....[0]....
.L_39:
        /*fbb8*/ 	.word	0x00000350
        /*fbbc*/ 	.word	0x000000ff
        /*fbc0*/ 	.word	0x00160050
        /*fbc4*/ 	.short	0x0100
        /*fbc6*/ 	.byte	0x0b
	.zero		1


	//   ....[1]....
        /*fbc8*/ 	.word	0x00000360
        /*fbcc*/ 	.word	0x000000ff
        /*fbd0*/ 	.word	0x00160060
        /*fbd4*/ 	.short	0x0100
        /*fbd6*/ 	.byte	0x0b
	.zero		1


	//   ....[2]....
        /*fbd8*/ 	.word	0x00000370
        /*fbdc*/ 	.word	0x000000ff
        /*fbe0*/ 	.word	0x00160058
        /*fbe4*/ 	.short	0x0100
        /*fbe6*/ 	.byte	0x0b
	.zero		1


	//   ....[3]....
        /*fbe8*/ 	.word	0x00000380
        /*fbec*/ 	.word	0x000000ff
        /*fbf0*/ 	.word	0x00160068
        /*fbf4*/ 	.short	0x0100
        /*fbf6*/ 	.byte	0x0b
	.zero		1


	//   ....[4]....
        /*fbf8*/ 	.word	0x000004b0
        /*fbfc*/ 	.word	0x000000ff
        /*fc00*/ 	.word	0x00160000
        /*fc04*/ 	.short	0x0100
        /*fc06*/ 	.byte	0x0b
	.zero		1


	//   ....[5]....
        /*fc08*/ 	.word	0x000004c0
        /*fc0c*/ 	.word	0x000000ff
        /*fc10*/ 	.word	0x00160028
        /*fc14*/ 	.short	0x0100
        /*fc16*/ 	.byte	0x0b
	.zero		1


	//   ....[6]....
        /*fc18*/ 	.word	0x000004d0
        /*fc1c*/ 	.word	0x000000ff
        /*fc20*/ 	.word	0x00160008
        /*fc24*/ 	.short	0x0100
        /*fc26*/ 	.byte	0x0b
	.zero		1


	//   ....[7]....
        /*fc28*/ 	.word	0x000004e0
        /*fc2c*/ 	.word	0x000000ff
        /*fc30*/ 	.word	0x00160030
        /*fc34*/ 	.short	0x0100
        /*fc36*/ 	.byte	0x0b
	.zero		1


	//   ....[8]....
        /*fc38*/ 	.word	0x000004f0
        /*fc3c*/ 	.word	0x000000ff
        /*fc40*/ 	.word	0x00160010
        /*fc44*/ 	.short	0x0100
        /*fc46*/ 	.byte	0x0b
	.zero		1


	//   ....[9]....
        /*fc48*/ 	.word	0x00000500
        /*fc4c*/ 	.word	0x000000ff
        /*fc50*/ 	.word	0x00160038
        /*fc54*/ 	.short	0x0100
        /*fc56*/ 	.byte	0x0b
	.zero		1


	//   ....[10]....
        /*fc58*/ 	.word	0x00000510
        /*fc5c*/ 	.word	0x000000ff
        /*fc60*/ 	.word	0x00160018
        /*fc64*/ 	.short	0x0100
        /*fc66*/ 	.byte	0x0b
	.zero		1


	//   ....[11]....
        /*fc68*/ 	.word	0x00000520
        /*fc6c*/ 	.word	0x000000ff
        /*fc70*/ 	.word	0x00160040
        /*fc74*/ 	.short	0x0100
        /*fc76*/ 	.byte	0x0b
	.zero		1


	//   ....[12]....
        /*fc78*/ 	.word	0x00000530
        /*fc7c*/ 	.word	0x000000ff
        /*fc80*/ 	.word	0x00160020
        /*fc84*/ 	.short	0x0100
        /*fc86*/ 	.byte	0x0b
	.zero		1


	//   ....[13]....
        /*fc88*/ 	.word	0x00000540
        /*fc8c*/ 	.word	0x000000ff
        /*fc90*/ 	.word	0x00160048
        /*fc94*/ 	.short	0x0100
        /*fc96*/ 	.byte	0x0b
	.zero		1


	//   ....[14]....
        /*fc98*/ 	.word	0x00000670
        /*fc9c*/ 	.word	0x000000ff
        /*fca0*/ 	.word	0x00160070
        /*fca4*/ 	.short	0x0100
        /*fca6*/ 	.byte	0x0b
	.zero		1


	//   ....[15]....
        /*fca8*/ 	.word	0x00000680
        /*fcac*/ 	.word	0x000000ff
        /*fcb0*/ 	.word	0x00160080
        /*fcb4*/ 	.short	0x0100
        /*fcb6*/ 	.byte	0x0b
	.zero		1


	//   ....[16]....
        /*fcb8*/ 	.word	0x00000690
        /*fcbc*/ 	.word	0x000000ff
        /*fcc0*/ 	.word	0x00160078
        /*fcc4*/ 	.short	0x0100
        /*fcc6*/ 	.byte	0x0b
	.zero		1


	//   ....[17]....
        /*fcc8*/ 	.word	0x000006a0
        /*fccc*/ 	.word	0x000000ff
        /*fcd0*/ 	.word	0x00160088
        /*fcd4*/ 	.short	0x0100
        /*fcd6*/ 	.byte	0x0b
	.zero		1


	//   ....[18]....
        /*fcd8*/ 	.word	0x000007e0
        /*fcdc*/ 	.word	0x000000ff
        /*fce0*/ 	.word	0x00160090
        /*fce4*/ 	.short	0x0100
        /*fce6*/ 	.byte	0x08
	.zero		1


	//   ....[19]....
        /*fce8*/ 	.word	0x000007f0
        /*fcec*/ 	.word	0x000000ff
        /*fcf0*/ 	.word	0x00160098
        /*fcf4*/ 	.short	0x0100
        /*fcf6*/ 	.byte	0x08
	.zero		1


	//   ....[20]....
        /*fcf8*/ 	.word	0x00000800
        /*fcfc*/ 	.word	0x000000ff
        /*fd00*/ 	.word	0x001600a0
        /*fd04*/ 	.short	0x0100
        /*fd06*/ 	.byte	0x08
	.zero		1


	//   ....[21]....
        /*fd08*/ 	.word	0x00000810
        /*fd0c*/ 	.word	0x000000ff
        /*fd10*/ 	.word	0x001600a8
        /*fd14*/ 	.short	0x0100
        /*fd16*/ 	.byte	0x08
	.zero		1


	//   ....[22]....
        /*fd18*/ 	.word	0x00000910
        /*fd1c*/ 	.word	0x000000ff
        /*fd20*/ 	.word	0x001600c0
        /*fd24*/ 	.short	0x0100
        /*fd26*/ 	.byte	0x0b
	.zero		1


	//   ....[23]....
        /*fd28*/ 	.word	0x00000920
        /*fd2c*/ 	.word	0x000000ff
        /*fd30*/ 	.word	0x001600e0
        /*fd34*/ 	.short	0x0100
        /*fd36*/ 	.byte	0x0b
	.zero		1


	//   ....[24]....
        /*fd38*/ 	.word	0x00000930
        /*fd3c*/ 	.word	0x000000ff
        /*fd40*/ 	.word	0x001600c8
        /*fd44*/ 	.short	0x0100
        /*fd46*/ 	.byte	0x0b
	.zero		1


	//   ....[25]....
        /*fd48*/ 	.word	0x00000940
        /*fd4c*/ 	.word	0x000000ff
        /*fd50*/ 	.word	0x001600e8
        /*fd54*/ 	.short	0x0100
        /*fd56*/ 	.byte	0x0b
	.zero		1


	//   ....[26]....
        /*fd58*/ 	.word	0x00000950
        /*fd5c*/ 	.word	0x000000ff
        /*fd60*/ 	.word	0x001600d0
        /*fd64*/ 	.short	0x0100
        /*fd66*/ 	.byte	0x0b
	.zero		1


	//   ....[27]....
        /*fd68*/ 	.word	0x00000960
        /*fd6c*/ 	.word	0x000000ff
        /*fd70*/ 	.word	0x001600f0
        /*fd74*/ 	.short	0x0100
        /*fd76*/ 	.byte	0x0b
	.zero		1


	//   ....[28]....
        /*fd78*/ 	.word	0x00000970
        /*fd7c*/ 	.word	0x000000ff
        /*fd80*/ 	.word	0x001600d8
        /*fd84*/ 	.short	0x0100
        /*fd86*/ 	.byte	0x0b
	.zero		1


	//   ....[29]....
        /*fd88*/ 	.word	0x00000980
        /*fd8c*/ 	.word	0x000000ff
        /*fd90*/ 	.word	0x001600f8
        /*fd94*/ 	.short	0x0100
        /*fd96*/ 	.byte	0x0b
	.zero		1


	//   ....[30]....
        /*fd98*/ 	.word	0x00000eb0
        /*fd9c*/ 	.word	0x000000ff
        /*fda0*/ 	.word	0x00160050
        /*fda4*/ 	.short	0x010a
        /*fda6*/ 	.byte	0x05
	.zero		1


	//   ....[31]....
        /*fda8*/ 	.word	0x00000f20
        /*fdac*/ 	.word	0x000000ff
        /*fdb0*/ 	.word	0x00160000
        /*fdb4*/ 	.short	0x010a
        /*fdb6*/ 	.byte	0x04
	.zero		1


	//   ....[32]....
        /*fdb8*/ 	.word	0x00000fa0
        /*fdbc*/ 	.word	0x000000ff
        /*fdc0*/ 	.word	0x00000000
        /*fdc4*/ 	.short	0x010a
        /*fdc6*/ 	.byte	0x0a
	.zero		1


	//   ....[33]....
        /*fdc8*/ 	.word	0x00002640
        /*fdcc*/ 	.word	0x00000000
        /*fdd0*/ 	.word	0x00000000
        /*fdd4*/ 	.short	0x0101
        /*fdd6*/ 	.byte	0x3d
	.zero		1


	//   ....[34]....
        /*fdd8*/ 	.word	0x00006b10
        /*fddc*/ 	.word	0x000000ff
        /*fde0*/ 	.word	0x00160008
        /*fde4*/ 	.short	0x010a
        /*fde6*/ 	.byte	0x06
	.zero		1


	//   ....[35]....
        /*fde8*/ 	.word	0x00019c90
        /*fdec*/ 	.word	0x000000ff
        /*fdf0*/ 	.word	0x00000000
        /*fdf4*/ 	.short	0x0101
        /*fdf6*/ 	.byte	0x06
	.zero		1


	//   ....[36]....
        /*fdf8*/ 	.word	0x00019e00
        /*fdfc*/ 	.word	0x000000ff
        /*fe00*/ 	.word	0x00160000
        /*fe04*/ 	.short	0x010a
        /*fe06*/ 	.byte	0x06
	.zero		1


	//   ....[37]....
        /*fe08*/ 	.word	0x00021a70
        /*fe0c*/ 	.word	0x000000ff
        /*fe10*/ 	.word	0x00160000
        /*fe14*/ 	.short	0x010a
        /*fe16*/ 	.byte	0x07
	.zero		1


	//   ....[38]....
        /*fe18*/ 	.word	0x00021ed0
        /*fe1c*/ 	.word	0x000000ff
        /*fe20*/ 	.word	0x00160000
        /*fe24*/ 	.short	0x010a
        /*fe26*/ 	.byte	0x07
	.zero		1


	//   ....[39]....
        /*fe28*/ 	.word	0x00037ec0
        /*fe2c*/ 	.word	0x000000ff
        /*fe30*/ 	.word	0x00000000
        /*fe34*/ 	.short	0x0101
        /*fe36*/ 	.byte	0x07
	.zero		1


	//   ....[40]....
        /*fe38*/ 	.word	0x00037f90
        /*fe3c*/ 	.word	0x000000ff
        /*fe40*/ 	.word	0x00000000
        /*fe44*/ 	.short	0x0101
        /*fe46*/ 	.byte	0x0a
	.zero		1


	//   ....[41]....
        /*fe48*/ 	.word	0x0003a710
        /*fe4c*/ 	.word	0x000000ff
        /*fe50*/ 	.word	0x00160098
        /*fe54*/ 	.short	0x010a
        /*fe56*/ 	.byte	0x04
	.zero		1


	//   ....[42]....
        /*fe58*/ 	.word	0x0003e3d0
        /*fe5c*/ 	.word	0x00000000
        /*fe60*/ 	.word	0x00160090
        /*fe64*/ 	.short	0x0101
        /*fe66*/ 	.byte	0x05
	.zero		1


	//   ....[43]....
        /*fe68*/ 	.word	0x0003e520
        /*fe6c*/ 	.word	0x00000003
        /*fe70*/ 	.word	0x00160060
        /*fe74*/ 	.short	0x010a
        /*fe76*/ 	.byte	0x3f
	.zero		1


	//   ....[44]....
        /*fe78*/ 	.word	0x0003e9b0
        /*fe7c*/ 	.word	0x00000005
        /*fe80*/ 	.word	0x00160028
        /*fe84*/ 	.short	0x010a
        /*fe86*/ 	.byte	0x3f
	.zero		1


	//   ....[45]....
        /*fe88*/ 	.word	0x0003ee80
        /*fe8c*/ 	.word	0x00000004
        /*fe90*/ 	.word	0x00160060
        /*fe94*/ 	.short	0x010a
        /*fe96*/ 	.byte	0x3f
	.zero		1


	//   ....[46]....
        /*fe98*/ 	.word	0x0003f380
        /*fe9c*/ 	.word	0x00000003
        /*fea0*/ 	.word	0x00160028
        /*fea4*/ 	.short	0x010a
        /*fea6*/ 	.byte	0x3f
	.zero		1


	//   ....[47]....
        /*fea8*/ 	.word	0x0003f940
        /*feac*/ 	.word	0x00000006
        /*feb0*/ 	.word	0x00160028
        /*feb4*/ 	.short	0x010a
        /*feb6*/ 	.byte	0x3f
	.zero		1


	//   ....[48]....
        /*feb8*/ 	.word	0x0003fe40
        /*febc*/ 	.word	0x00000006
        /*fec0*/ 	.word	0x00160028
        /*fec4*/ 	.short	0x010a
        /*fec6*/ 	.byte	0x3f
	.zero		1


	//   ....[49]....
        /*fec8*/ 	.word	0x00040330
        /*fecc*/ 	.word	0x00000003
        /*fed0*/ 	.word	0x00160050
        /*fed4*/ 	.short	0x010a
        /*fed6*/ 	.byte	0x3f
	.zero		1


	//   ....[50]....
        /*fed8*/ 	.word	0x000403a0
        /*fedc*/ 	.word	0x00000003
        /*fee0*/ 	.word	0x00160000
        /*fee4*/ 	.short	0x010a
        /*fee6*/ 	.byte	0x3f
	.zero		1


	//   ....[51]....
        /*fee8*/ 	.word	0x00040400
        /*feec*/ 	.word	0x00000003
        /*fef0*/ 	.word	0x00000000
        /*fef4*/ 	.short	0x010a
        /*fef6*/ 	.byte	0x3f
	.zero		1


	//   ....[52]....
        /*fef8*/ 	.word	0x00040470
        /*fefc*/ 	.word	0x00000003
        /*ff00*/ 	.word	0x00160008
        /*ff04*/ 	.short	0x010a
        /*ff06*/ 	.byte	0x3f
	.zero		1


	//   ....[53]....
        /*ff08*/ 	.word	0x000404d0
        /*ff0c*/ 	.word	0x00000004
        /*ff10*/ 	.word	0x00160000
        /*ff14*/ 	.short	0x010a
        /*ff16*/ 	.byte	0x3f
	.zero		1


	//   ....[54]....
        /*ff18*/ 	.word	0x00040530
        /*ff1c*/ 	.word	0x00000002
        /*ff20*/ 	.word	0x00160000
        /*ff24*/ 	.short	0x010a
        /*ff26*/ 	.byte	0x3f
	.zero		1


	//   ....[55]....
        /*ff28*/ 	.word	0x00040590
        /*ff2c*/ 	.word	0x00000003
        /*ff30*/ 	.word	0x00160098
        /*ff34*/ 	.short	0x010a
        /*ff36*/ 	.byte	0x3f
	.zero		1


	//   ....[56]....
        /*ff38*/ 	.word	0x000405e0
        /*ff3c*/ 	.word	0x00000003
        /*ff40*/ 	.word	0x00160060
        /*ff44*/ 	.short	0x010a
        /*ff46*/ 	.byte	0x3f
	.zero		1


	//   ....[57]....
        /*ff48*/ 	.word	0x00040630
        /*ff4c*/ 	.word	0x00000005
        /*ff50*/ 	.word	0x00160028
        /*ff54*/ 	.short	0x010a
        /*ff56*/ 	.byte	0x3f
	.zero		1


	//   ....[58]....
        /*ff58*/ 	.word	0x00040680
        /*ff5c*/ 	.word	0x00000004
        /*ff60*/ 	.word	0x00160060
        /*ff64*/ 	.short	0x010a
        /*ff66*/ 	.byte	0x3f
	.zero		1


	//   ....[59]....
        /*ff68*/ 	.word	0x000406d0
        /*ff6c*/ 	.word	0x00000003
        /*ff70*/ 	.word	0x00160028
        /*ff74*/ 	.short	0x010a
        /*ff76*/ 	.byte	0x3f
	.zero		1


	//   ....[60]....
        /*ff78*/ 	.word	0x00040720
        /*ff7c*/ 	.word	0x00000006
        /*ff80*/ 	.word	0x00160028
        /*ff84*/ 	.short	0x010a
        /*ff86*/ 	.byte	0x3f
	.zero		1


	//   ....[61]....
        /*ff88*/ 	.word	0x00040770
        /*ff8c*/ 	.word	0x00000006
        /*ff90*/ 	.word	0x00160028
        /*ff94*/ 	.short	0x010a
        /*ff96*/ 	.byte	0x3f
	.zero		1


	//----- nvinfo : EIATTR_NUM_MBARRIERS
	.align		4
.L_40:
        /*ff98*/ 	.byte	0x03, 0x38
        /*ff9a*/ 	.short	0x001e


	//----- nvinfo : EIATTR_EXIT_INSTR_OFFSETS
	.align		4
        /*ff9c*/ 	.byte	0x04, 0x1c
        /*ff9e*/ 	.short	(.L_42 - .L_41)


	//   ....[0]....
.L_41:
        /*ffa0*/ 	.word	0x00000a30


	//   ....[1]....
        /*ffa4*/ 	.word	0x0003e3e0


	//   ....[2]....
        /*ffa8*/ 	.word	0x0003e420


	//   ....[3]....
        /*ffac*/ 	.word	0x0003f810


	//   ....[4]....
        /*ffb0*/ 	.word	0x00040310


	//----- nvinfo : EIATTR_MAX_THREADS
	.align		4
.L_42:
        /*ffb4*/ 	.byte	0x04, 0x05
        /*ffb6*/ 	.short	(.L_44 - .L_43)
.L_43:
        /*ffb8*/ 	.word	0x00000180
        /*ffbc*/ 	.word	0x00000001
        /*ffc0*/ 	.word	0x00000001


	//----- nvinfo : EIATTR_CRS_STACK_SIZE
	.align		4
.L_44:
        /*ffc4*/ 	.byte	0x04, 0x1e
        /*ffc6*/ 	.short	(.L_46 - .L_45)
.L_45:
        /*ffc8*/ 	.word	0x00000000


	//----- nvinfo : EIATTR_CBANK_PARAM_SIZE
	.align		4
.L_46:
        /*ffcc*/ 	.byte	0x03, 0x19
        /*ffce*/ 	.short	0x0870


	//----- nvinfo : EIATTR_PARAM_CBANK
	.align		4
        /*ffd0*/ 	.byte	0x04, 0x0a
        /*ffd2*/ 	.short	(.L_48 - .L_47)
	.align		4
.L_47:
        /*ffd4*/ 	.word	index@(.nv.constant0._ZN7cutlass13device_kernelINS_4fmha6kernel28FmhaKernelTmaWarpSpecializedINS1_10collective30FmhaMainloopTmaWarpSpecializedINS_10bfloat16_tEffN4cute5tupleIJNS7_1CILi128EEENS9_ILi256EEENS9_ILi512EEEEEENS8_IJiNS9_ILi1EEENS8_IJiiEEEEEESG_SG_NS4_13DefaultFusionEJEEENS4_15FmhaFwdEpilogueIS6_fNS8_IJNS9_ILi64EEESC_SB_EEEEENS2_23IndividualTileSchedulerEJEEEEEvNT_6ParamsE)
        /*ffd8*/ 	.short	0x0210
        /*ffda*/ 	.short	0x0870


	//----- nvinfo : EIATTR_SW_WAR
	.align		4
.L_48:
        /*ffdc*/ 	.byte	0x04, 0x36
        /*ffde*/ 	.short	(.L_50 - .L_49)
.L_49:
        /*ffe0*/ 	.word	0x00000008
.L_50:


//--------------------- .nv.callgraph             --------------------------
	.section	.nv.callgraph,"",@"SHT_CUDA_CALLGRAPH"
	.align	4
	.sectionentsize	8
	.align		4
        /*0000*/ 	.word	0x00000000
	.align		4
        /*0004*/ 	.word	0xffffffff
	.align		4
        /*0008*/ 	.word	index@(_ZN7cutlass13device_kernelINS_4fmha6kernel28FmhaKernelTmaWarpSpecializedINS1_10collective30FmhaMainloopTmaWarpSpecializedINS_10bfloat16_tEffN4cute5tupleIJNS7_1CILi128EEENS9_ILi256EEENS9_ILi512EEEEEENS8_IJiNS9_ILi1EEENS8_IJiiEEEEEESG_SG_NS4_13DefaultFusionEJEEENS4_15FmhaFwdEpilogueIS6_fNS8_IJNS9_ILi64EEESC_SB_EEEEENS2_23IndividualTileSchedulerEJEEEEEvNT_6ParamsE)
	.align		4
        /*000c*/ 	.word	index@(__assertfail)
	.align		4
        /*0010*/ 	.word	0x00000000
	.align		4
        /*0014*/ 	.word	0xfffffffe
	.align		4
        /*0018*/ 	.word	0x00000000
	.align		4
        /*001c*/ 	.word	0xfffffffd
	.align		4
        /*0020*/ 	.word	0x00000000
	.align		4
        /*0024*/ 	.word	0xfffffffc


//--------------------- .nv.constant4             --------------------------
	.section	.nv.constant4,"a",@progbits
	.align	8
	.align		8
.nv.constant4:
        /*0000*/ 	.dword	__assertfail
	.align		8
        /*0008*/ 	.dword	__unnamed_1
	.align		8
        /*0010*/ 	.dword	__unnamed_2
	.align		8
        /*0018*/ 	.dword	_ZN39_INTERNAL_087bb025_4_k_cu_63d7dba9_30584cuda3std3__45__cpo5beginE
	.align		8
        /*0020*/ 	.dword	_ZN39_INTERNAL_087bb025_4_k_cu_63d7dba9_30584cuda3std3__45__cpo3endE
	.align		8
        /*0028*/ 	.dword	_ZN39_INTERNAL_087bb025_4_k_cu_63d7dba9_30584cuda3std3__45__cpo6cbeginE
	.align		8
        /*0030*/ 	.dword	_ZN39_INTERNAL_087bb025_4_k_cu_63d7dba9_30584cuda3std3__45__cpo4cendE
	.align		8
        /*0038*/ 	.dword	_ZN39_INTERNAL_087bb025_4_k_cu_63d7dba9_30584cuda3std3__441_GLOBAL__N__087bb025_4_k_cu_63d7dba9_30586ignoreE
	.align		8
        /*0040*/ 	.dword	_ZN39_INTERNAL_087bb025_4_k_cu_63d7dba9_30584cuda3std3__419piecewise_constructE
	.align		8
        /*0048*/ 	.dword	_ZN39_INTERNAL_087bb025_4_k_cu_63d7dba9_30584cuda3std3__48in_placeE
	.align		8
        /*0050*/ 	.dword	_ZN39_INTERNAL_087bb025_4_k_cu_63d7dba9_30584cuda3std6ranges3__45__cpo4swapE
	.align		8
        /*0058*/ 	.dword	_ZN39_INTERNAL_087bb025_4_k_cu_63d7dba9_30584cuda3std6ranges3__45__cpo9iter_moveE
	.align		8
        /*0060*/ 	.dword	_ZN39_INTERNAL_087bb025_4_k_cu_63d7dba9_30584cute7productE
	.align		8
        /*0068*/ 	.dword	_ZN39_INTERNAL_087bb025_4_k_cu_63d7dba9_30584cute1_E
	.align		8
        /*0070*/ 	.dword	$str$24
	.align		8
        /*0078*/ 	.dword	$str$25


//--------------------- .text._ZN7cutlass13device_kernelINS_4fmha6kernel28FmhaKernelTmaWarpSpecializedINS1_10collective30FmhaMainloopTmaWarpSpecializedINS_10bfloat16_tEffN4cute5tupleIJNS7_1CILi128EEENS9_ILi256EEENS9_ILi512EEEEEENS8_IJiNS9_ILi1EEENS8_IJiiEEEEEESG_SG_NS4_13DefaultFusionEJEEENS4_15FmhaFwdEpilogueIS6_fNS8_IJNS9_ILi64EEESC_SB_EEEEENS2_23IndividualTileSchedulerEJEEEEEvNT_6ParamsE --------------------------
	.section	.text._ZN7cutlass13device_kernelINS_4fmha6kernel28FmhaKernelTmaWarpSpecializedINS1_10collective30FmhaMainloopTmaWarpSpecializedINS_10bfloat16_tEffN4cute5tupleIJNS7_1CILi128EEENS9_ILi256EEENS9_ILi512EEEEEENS8_IJiNS9_ILi1EEENS8_IJiiEEEEEESG_SG_NS4_13DefaultFusionEJEEENS4_15FmhaFwdEpilogueIS6_fNS8_IJNS9_ILi64EEESC_SB_EEEEENS2_23IndividualTileSchedulerEJEEEEEvNT_6ParamsE,"ax",@progbits
	.align	128
.text._ZN7cutlass13device_kernelINS_4fmha6kernel28FmhaKernelTmaWarpSpecializedINS1_10collective30FmhaMainloopTmaWarpSpecializedINS_10bfloat16_tEffN4cute5tupleIJNS7_1CILi128EEENS9_ILi256EEENS9_ILi512EEEEEENS8_IJiNS9_ILi1EEENS8_IJiiEEEEEESG_SG_NS4_13DefaultFusionEJEEENS4_15FmhaFwdEpilogueIS6_fNS8_IJNS9_ILi64EEESC_SB_EEEEENS2_23IndividualTileSchedulerEJEEEEEvNT_6ParamsE:
        .type           _ZN7cutlass13device_kernelINS_4fmha6kernel28FmhaKernelTmaWarpSpecializedINS1_10collective30FmhaMainloopTmaWarpSpecializedINS_10bfloat16_tEffN4cute5tupleIJNS7_1CILi128EEENS9_ILi256EEENS9_ILi512EEEEEENS8_IJiNS9_ILi1EEENS8_IJiiEEEEEESG_SG_NS4_13DefaultFusionEJEEENS4_15FmhaFwdEpilogueIS6_fNS8_IJNS9_ILi64EEESC_SB_EEEEENS2_23IndividualTileSchedulerEJEEEEEvNT_6ParamsE,@function
        .size           _ZN7cutlass13device_kernelINS_4fmha6kernel28FmhaKernelTmaWarpSpecializedINS1_10collective30FmhaMainloopTmaWarpSpecializedINS_10bfloat16_tEffN4cute5tupleIJNS7_1CILi128EEENS9_ILi256EEENS9_ILi512EEEEEENS8_IJiNS9_ILi1EEENS8_IJiiEEEEEESG_SG_NS4_13DefaultFusionEJEEENS4_15FmhaFwdEpilogueIS6_fNS8_IJNS9_ILi64EEESC_SB_EEEEENS2_23IndividualTileSchedulerEJEEEEEvNT_6ParamsE,(.L_x_134 - _ZN7cutlass13device_kernelINS_4fmha6kernel28FmhaKernelTmaWarpSpecializedINS1_10collective30FmhaMainloopTmaWarpSpecializedINS_10bfloat16_tEffN4cute5tupleIJNS7_1CILi128EEENS9_ILi256EEENS9_ILi512EEEEEENS8_IJiNS9_ILi1EEENS8_IJiiEEEEEESG_SG_NS4_13DefaultFusionEJEEENS4_15FmhaFwdEpilogueIS6_fNS8_IJNS9_ILi64EEESC_SB_EEEEENS2_23IndividualTileSchedulerEJEEEEEvNT_6ParamsE)
        .other          _ZN7cutlass13device_kernelINS_4fmha6kernel28FmhaKernelTmaWarpSpecializedINS1_10collective30FmhaMainloopTmaWarpSpecializedINS_10bfloat16_tEffN4cute5tupleIJNS7_1CILi128EEENS9_ILi256EEENS9_ILi512EEEEEENS8_IJiNS9_ILi1EEENS8_IJiiEEEEEESG_SG_NS4_13DefaultFusionEJEEENS4_15FmhaFwdEpilogueIS6_fNS8_IJNS9_ILi64EEESC_SB_EEEEENS2_23IndividualTileSchedulerEJEEEEEvNT_6ParamsE,@"STO_CUDA_ENTRY STV_DEFAULT"
_ZN7cutlass13device_kernelINS_4fmha6kernel28FmhaKernelTmaWarpSpecializedINS1_10collective30FmhaMainloopTmaWarpSpecializedINS_10bfloat16_tEffN4cute5tupleIJNS7_1CILi128EEENS9_ILi256EEENS9_ILi512EEEEEENS8_IJiNS9_ILi1EEENS8_IJiiEEEEEESG_SG_NS4_13DefaultFusionEJEEENS4_15FmhaFwdEpilogueIS6_fNS8_IJNS9_ILi64EEESC_SB_EEEEENS2_23IndividualTileSchedulerEJEEEEEvNT_6ParamsE:
[----:B------:R-:W1:Y:S02]  /*0000*/  LDC R1, c[0x0][0x28] ;  /* 0x00000a00ff017b82 */ /* 0x000e640000000800 */
[----:B-1----:R-:W-:Y:S01]  /*0010*/  IADD3 R1, R1, -0x22b8, RZ ;  /* 0xffffdd4801017810 */ /* 0x002fe20007ffe0ff */
[----:B------:R-:W1:Y:S01]  /*0020*/  S2R R6, SR_TID.X ;  /* 0x0000000000067919 */ /* 0x000e620000002100 */
[----:B------:R-:W-:Y:S01]  /*0030*/  ELECT P1, URZ, PT ;  /* 0x00000000003f782f */ /* 0x000fe20003820000 */
[----:B------:R-:W-:Y:S01]  /*0040*/  BSSY B0, `(.L_x_0) ;  /* 0x0000017000007945 */ /* 0x000fe20003800000 */
[----:B-1----:R-:W-:-:S05]  /*0050*/  SHF.R.U32.HI R0, RZ, 0x5, R6 ;  /* 0x00000005ff007819 */ /* 0x002fca0000011606 */
[----:B------:R-:W1:Y:S02]  /*0060*/  SHFL.IDX PT, R2, R0, RZ, 0x1f ;  /* 0x00001fff00027589 */ /* 0x000e6400000e0000 */
[----:B-1----:R-:W-:Y:S02]  /*0070*/  R2UR UR4, R2 ;  /* 0x00000000020472ca */ /* 0x002fe400000e0000 */
[----:B------:R-:W-:-:S06]  /*0080*/  SHF.R.U32.HI R2, RZ, 0x7, R6 ;  /* 0x00000007ff027819 */ /* 0x000fcc0000011606 */
[----:B------:R-:W1:Y:S05]  /*0090*/  SHFL.IDX PT, R2, R2, RZ, 0x1f ;  /* 0x00001fff02027589 */ /* 0x000e6a00000e0000 */
[----:B------:R-:W-:Y:S02]  /*00a0*/  USHF.R.S32.HI UR5, URZ, 0x1f, UR4 ;  /* 0x0000001f3f057899 */ /* 0x000fe40008011404 */
[----:B------:R-:W-:Y:S02]  /*00b0*/  ISETP.NE.OR P0, PT, RZ, UR4, !P1 ;  /* 0x00000004ff007c0c */ /* 0x000fe4000cf05670 */
[----:B------:R-:W-:-:S04]  /*00c0*/  ULEA.HI UR5, UR5, UR4, URZ, 0x2 ;  /* 0x0000000405057291 */ /* 0x000fc8000f8f103f */
[----:B------:R-:W-:-:S04]  /*00d0*/  ULOP3.LUT UR5, UR5, 0xfffffffc, URZ, 0xc0, !UPT ;  /* 0xfffffffc05057892 */ /* 0x000fc8000f8ec03f */
[----:B------:R-:W-:-:S03]  /*00e0*/  UIADD3 UR6, UR4, -UR5, URZ ;  /* 0x8000000504067290 */ /* 0x000fc6000fffe03f */
[----:B------:R-:W-:Y:S09]  /*00f0*/  @P0 BRA `(.L_x_1) ;  /* 0x00000000002c0947 */ /* 0x000ff20003800000 */
[----:B------:R-:W-:Y:S02]  /*0100*/  ULDC.64 UR4, c[0x0][0x198] ;  /* 0x0000660000047ab9 */ /* 0x000fe40000000a00 */
[----:B------:R-:W-:Y:S02]  /*0110*/  UIADD3 UR8, UP0, UR4, 0xf0, URZ ;  /* 0x000000f004087890 */ /* 0x000fe4000ff1e03f */
[----:B------:R-:W-:Y:S02]  /*0120*/  UIADD3 UR10, UP1, UR4, 0x1f0, URZ ;  /* 0x000001f0040a7890 */ /* 0x000fe4000ff3e03f */
[----:B------:R-:W-:Y:S02]  /*0130*/  UIADD3 UR4, UP2, UR4, 0x2f0, URZ ;  /* 0x000002f004047890 */ /* 0x000fe4000ff5e03f */
[----:B------:R-:W-:Y:S02]  /*0140*/  UIADD3.X UR9, URZ, UR5, URZ, UP0, !UPT ;  /* 0x000000053f097290 */ /* 0x000fe400087fe43f */
[----:B------:R-:W-:-:S02]  /*0150*/  UIADD3.X UR11, URZ, UR5, URZ, UP1, !UPT ;  /* 0x000000053f0b7290 */ /* 0x000fc40008ffe43f */
[----:B------:R-:W-:-:S05]  /*0160*/  UIADD3.X UR5, URZ, UR5, URZ, UP2, !UPT ;  /* 0x000000053f057290 */ /* 0x000fca00097fe43f */
[----:B------:R2:W-:Y:S02]  /*0170*/  UTMACCTL.PF [UR8] ;  /* 0x00000000080079b9 */ /* 0x0005e40008040000 */
[----:B------:R2:W-:Y:S02]  /*0180*/  UTMACCTL.PF [UR10] ;  /* 0x000000000a0079b9 */ /* 0x0005e40008040000 */
[----:B------:R2:W-:Y:S02]  /*0190*/  UTMACCTL.PF [UR4] ;  /* 0x00000000040079b9 */ /* 0x0005e40008040000 */
[----:B--2---:R-:W-:Y:S01]  /*01a0*/  NOP ;  /* 0x0000000000007918 */ /* 0x004fe20000000000 */
.L_x_1:
[----:B------:R-:W-:Y:S05]  /*01b0*/  BSYNC B0 ;  /* 0x0000000000007941 */ /* 0x000fea0003800000 */
.L_x_0:
[----:B------:R-:W2:Y:S01]  /*01c0*/  SHFL.IDX PT, R3, R0, RZ, 0x1f ;  /* 0x00001fff00037589 */ /* 0x000ea200000e0000 */
[----:B-1----:R-:W-:Y:S01]  /*01d0*/  R2UR UR4, R2 ;  /* 0x00000000020472ca */ /* 0x002fe200000e0000 */
[----:B------:R-:W-:-:S12]  /*01e0*/  UISETP.NE.AND UP0, UPT, UR6, 0x1, UPT ;  /* 0x000000010600788c */ /* 0x000fd8000bf05270 */
[----:B------:R-:W-:Y:S01]  /*01f0*/  IMAD.U32 R4, RZ, RZ, UR4 ;  /* 0x00000004ff047e24 */ /* 0x000fe2000f8e00ff */
[----:B------:R-:W-:Y:S02]  /*0200*/  UIADD3 UR10, UR4, -0x1, URZ ;  /* 0xffffffff040a7890 */ /* 0x000fe4000fffe03f */
[----:B------:R-:W-:Y:S02]  /*0210*/  UISETP.EQ.AND UP0, UPT, UR4, URZ, !UP0 ;  /* 0x0000003f0400728c */ /* 0x000fe4000c702270 */
[----:B------:R1:W-:Y:S01]  /*0220*/  STL [R1+0x400], R4 ;  /* 0x0004000401007387 */ /* 0x0003e20000100800 */
[----:B------:R-:W-:Y:S02]  /*0230*/  UISETP.GE.U32.AND UP1, UPT, UR10, 0x4, UPT ;  /* 0x000000040a00788c */ /* 0x000fe4000bf26070 */
[----:B------:R-:W-:Y:S01]  /*0240*/  USEL UR7, URZ, 0x1, !UP0 ;  /* 0x000000013f077887 */ /* 0x000fe2000c000000 */
[----:B--2---:R-:W-:-:S03]  /*0250*/  ISETP.NE.AND P0, PT, R3, RZ, PT ;  /* 0x000000ff0300720c */ /* 0x004fc60003f05270 */
[----:B------:R-:W-:-:S10]  /*0260*/  USEL UR7, UR7, 0x2, UP1 ;  /* 0x0000000207077887 */ /* 0x000fd40008800000 */
[----:B-1----:R-:W-:Y:S05]  /*0270*/  @P0 BRA `(.L_x_2) ;  /* 0x0000000000480947 */ /* 0x002fea0003800000 */
[----:B------:R-:W1:Y:S01]  /*0280*/  S2UR UR11, SR_CgaCtaId ;  /* 0x00000000000b79c3 */ /* 0x000e620000008800 */
[----:B------:R-:W-:Y:S01]  /*0290*/  UMOV UR4, 0x400 ;  /* 0x0000040000047882 */ /* 0x000fe20000000000 */
[----:B------:R-:W-:Y:S01]  /*02a0*/  UMOV UR5, 0x1 ;  /* 0x0000000100057882 */ /* 0x000fe20000000000 */
[----:B------:R-:W-:Y:S01]  /*02b0*/  UMOV UR8, 0x80 ;  /* 0x0000008000087882 */ /* 0x000fe20000000000 */
[----:B------:R-:W-:Y:S01]  /*02c0*/  ELECT P0, URZ, PT ;  /* 0x00000000003f782f */ /* 0x000fe20003800000 */
[----:B------:R-:W-:-:S04]  /*02d0*/  UIADD3 UR8, -UR8, 0x100000, URZ ;  /* 0x0010000008087890 */ /* 0x000fc8000fffe13f */
[----:B------:R-:W-:Y:S02]  /*02e0*/  USHF.L.U32 UR9, UR8, 0xb, URZ ;  /* 0x0000000b08097899 */ /* 0x000fe4000800063f */
[----:B------:R-:W-:Y:S02]  /*02f0*/  USHF.L.U32 UR8, UR8, 0x1, URZ ;  /* 0x0000000108087899 */ /* 0x000fe4000800063f */
[----:B-1----:R-:W-:Y:S02]  /*0300*/  ULEA UR11, UR11, UR4, 0x18 ;  /* 0x000000040b0b7291 */ /* 0x002fe4000f8ec03f */
[----:B------:R-:W-:-:S04]  /*0310*/  UIADD3 UR4, -UR5, 0x100000, URZ ;  /* 0x0010000005047890 */ /* 0x000fc8000fffe13f */
[----:B------:R-:W-:Y:S02]  /*0320*/  USHF.L.U32 UR5, UR4, 0xb, URZ ;  /* 0x0000000b04057899 */ /* 0x000fe4000800063f */
[----:B------:R-:W-:Y:S01]  /*0330*/  USHF.L.U32 UR4, UR4, 0x1, URZ ;  /* 0x0000000104047899 */ /* 0x000fe2000800063f */
[----:B------:R-:W1:Y:S11]  /*0340*/  FENCE.VIEW.ASYNC.S ;  /* 0x00000000000073c6 */ /* 0x000e760000000000 */
[----:B-1----:R1:W2:Y:S01]  /*0350*/  SYNCS.EXCH.64 URZ, [UR11+0x160050], UR4 ;  /* 0x160050040b3f75b2 */ /* 0x0022a20008000100 */
[----:B------:R1:W3:Y:S01]  /*0360*/  SYNCS.EXCH.64 URZ, [UR11+0x160060], UR8 ;  /* 0x160060080b3f75b2 */ /* 0x0002e20008000100 */
[----:B------:R1:W4:Y:S01]  /*0370*/  SYNCS.EXCH.64 URZ, [UR11+0x160058], UR4 ;  /* 0x160058040b3f75b2 */ /* 0x0003220008000100 */
[----:B------:R1:W1:Y:S01]  /*0380*/  SYNCS.EXCH.64 URZ, [UR11+0x160068], UR8 ;  /* 0x160068080b3f75b2 */ /* 0x0002620008000100 */
[----:B------:R-:W-:Y:S01]  /*0390*/  NOP ;  /* 0x0000000000007918 */ /* 0x000fe20000000000 */
.L_x_2:
[----:B------:R-:W5:Y:S01]  /*03a0*/  SHFL.IDX PT, R2, R0, RZ, 0x1f ;  /* 0x00001fff00027589 */ /* 0x000f6200000e0000 */
[----:B------:R-:W-:Y:S01]  /*03b0*/  NOP ;  /* 0x0000000000007918 */ /* 0x000fe20000000000 */
[----:B-----5:R-:W-:-:S13]  /*03c0*/  ISETP.NE.AND P0, PT, R2, RZ, PT ;  /* 0x000000ff0200720c */ /* 0x020fda0003f05270 */
[----:B------:R-:W-:Y:S05]  /*03d0*/  @P0 BRA `(.L_x_3) ;  /* 0x0000000000600947 */ /* 0x000fea0003800000 */
[----:B-1----:R-:W1:Y:S01]  /*03e0*/  S2UR UR5, SR_CgaCtaId ;  /* 0x00000000000579c3 */ /* 0x002e620000008800 */
[----:B------:R-:W-:Y:S01]  /*03f0*/  UMOV UR4, 0x400 ;  /* 0x0000040000047882 */ /* 0x000fe20000000000 */
[----:B------:R-:W-:Y:S01]  /*0400*/  UMOV UR8, 0x1 ;  /* 0x0000000100087882 */ /* 0x000fe20000000000 */
[----:B------:R-:W-:Y:S01]  /*0410*/  UMOV UR12, 0x100 ;  /* 0x00000100000c7882 */ /* 0x000fe20000000000 */
[----:B------:R-:W-:-:S04]  /*0420*/  UIADD3 UR8, -UR8, 0x100000, URZ ;  /* 0x0010000008087890 */ /* 0x000fc8000fffe13f */
[----:B------:R-:W-:Y:S02]  /*0430*/  USHF.L.U32 UR9, UR8, 0xb, URZ ;  /* 0x0000000b08097899 */ /* 0x000fe4000800063f */
[----:B------:R-:W-:Y:S01]  /*0440*/  USHF.L.U32 UR8, UR8, 0x1, URZ ;  /* 0x0000000108087899 */ /* 0x000fe2000800063f */
[----:B------:R-:W-:Y:S01]  /*0450*/  ELECT P0, URZ, PT ;  /* 0x00000000003f782f */ /* 0x000fe20003800000 */
[----:B-1----:R-:W-:Y:S02]  /*0460*/  ULEA UR11, UR5, UR4, 0x18 ;  /* 0x00000004050b7291 */ /* 0x002fe4000f8ec03f */
[----:B------:R-:W-:-:S04]  /*0470*/  UIADD3 UR4, -UR12, 0x100000, URZ ;  /* 0x001000000c047890 */ /* 0x000fc8000fffe13f */
[----:B------:R-:W-:Y:S02]  /*0480*/  USHF.L.U32 UR5, UR4, 0xb, URZ ;  /* 0x0000000b04057899 */ /* 0x000fe4000800063f */
[----:B------:R-:W-:Y:S01]  /*0490*/  USHF.L.U32 UR4, UR4, 0x1, URZ ;  /* 0x0000000104047899 */ /* 0x000fe2000800063f */
[----:B------:R-:W1:Y:S03]  /*04a0*/  FENCE.VIEW.ASYNC.S ;  /* 0x00000000000073c6 */ /* 0x000e660000000000 */
[----:B-1----:R1:W1:Y:S08]  /*04b0*/  SYNCS.EXCH.64 URZ, [UR11+0x160000], UR8 ;  /* 0x160000080b3f75b2 */ /* 0x0022700008000100 */
[----:B------:R1:W1:Y:S01]  /*04c0*/  SYNCS.EXCH.64 URZ, [UR11+0x160028], UR4 ;  /* 0x160028040b3f75b2 */ /* 0x0002620008000100 */
        /* <DEDUP_REMOVED lines=8> */
[----:B------:R-:W-:Y:S01]  /*0550*/  NOP ;  /* 0x0000000000007918 */ /* 0x000fe20000000000 */
.L_x_3:
        /* <DEDUP_REMOVED lines=21> */
[----:B------:R-:W-:Y:S01]  /*06b0*/  NOP ;  /* 0x0000000000007918 */ /* 0x000fe20000000000 */
.L_x_4:
[----:B------:R-:W5:Y:S01]  /*06c0*/  SHFL.IDX PT, R2, R0, RZ, 0x1f ;  /* 0x00001fff00027589 */ /* 0x000f6200000e0000 */
[----:B------:R-:W-:Y:S01]  /*06d0*/  ELECT P0, URZ, PT ;  /* 0x00000000003f782f */ /* 0x000fe20003800000 */
[----:B------:R-:W-:Y:S01]  /*06e0*/  NOP ;  /* 0x0000000000007918 */ /* 0x000fe20000000000 */
[----:B-1----:R-:W-:Y:S02]  /*06f0*/  UMOV UR4, 0x80 ;  /* 0x0000008000047882 */ /* 0x002fe40000000000 */
[C---:B-----5:R-:W-:Y:S02]  /*0700*/  ISETP.NE.OR P0, PT, R2.reuse, RZ, !P0 ;  /* 0x000000ff0200720c */ /* 0x060fe40004705670 */
[----:B------:R-:W-:-:S11]  /*0710*/  ISETP.NE.AND P2, PT, R2, RZ, PT ;  /* 0x000000ff0200720c */ /* 0x000fd60003f45270 */
[----:B------:R-:W-:Y:S01]  /*0720*/  VOTEU.ALL UP0, P0 ;  /* 0x00000000003f7886 */ /* 0x000fe20000000000 */
[----:B------:R-:W-:Y:S01]  /*0730*/  VOTEU.ALL UP2, P0 ;  /* 0x00000000003f7886 */ /* 0x000fe20000040000 */
[----:B------:R-:W-:Y:S01]  /*0740*/  VOTEU.ALL UP3, P0 ;  /* 0x00000000003f7886 */ /* 0x000fe20000060000 */
[----:B------:R-:W-:Y:S02]  /*0750*/  VOTEU.ALL UP4, P0 ;  /* 0x00000000003f7886 */ /* 0x000fe40000080000 */
[----:B------:R-:W1:Y:S01]  /*0760*/  @!UP0 S2UR UR9, SR_CgaCtaId ;  /* 0x00000000000989c3 */ /* 0x000e620000008800 */
[----:B------:R-:W-:Y:S01]  /*0770*/  @!UP0 UMOV UR8, 0x400 ;  /* 0x0000040000088882 */ /* 0x000fe20000000000 */
[----:B------:R-:W-:-:S04]  /*0780*/  @!UP0 UIADD3 UR4, -UR4, 0x100000, URZ ;  /* 0x0010000004048890 */ /* 0x000fc8000fffe13f */
[----:B------:R-:W-:Y:S02]  /*0790*/  @!UP0 USHF.L.U32 UR5, UR4, 0xb, URZ ;  /* 0x0000000b04058899 */ /* 0x000fe4000800063f */
[----:B------:R-:W-:Y:S02]  /*07a0*/  @!UP0 USHF.L.U32 UR4, UR4, 0x1, URZ ;  /* 0x0000000104048899 */ /* 0x000fe4000800063f */
[----:B-1----:R-:W-:Y:S01]  /*07b0*/  @!UP0 ULEA UR8, UR9, UR8, 0x18 ;  /* 0x0000000809088291 */ /* 0x002fe2000f8ec03f */
[----:B------:R-:W-:Y:S01]  /*07c0*/  VOTEU.ALL UP0, P0 ;  /* 0x00000000003f7886 */ /* 0x000fe20000000000 */
[----:B------:R-:W1:Y:S10]  /*07d0*/  FENCE.VIEW.ASYNC.S ;  /* 0x00000000000073c6 */ /* 0x000e740000000000 */
[----:B-1----:R1:W1:Y:S01]  /*07e0*/  @!UP0 SYNCS.EXCH.64 URZ, [UR8+0x160090], UR4 ;  /* 0x16009004083f85b2 */ /* 0x0022620008000100 */
[----:B------:R1:W1:Y:S01]  /*07f0*/  @!UP2 SYNCS.EXCH.64 URZ, [UR8+0x160098], UR4 ;  /* 0x16009804083fa5b2 */ /* 0x0002620008000100 */
[----:B------:R1:W1:Y:S01]  /*0800*/  @!UP3 SYNCS.EXCH.64 URZ, [UR8+0x1600a0], UR4 ;  /* 0x1600a004083fb5b2 */ /* 0x0002620008000100 */
[----:B------:R1:W1:Y:S01]  /*0810*/  @!UP4 SYNCS.EXCH.64 URZ, [UR8+0x1600a8], UR4 ;  /* 0x1600a804083fc5b2 */ /* 0x0002620008000100 */
[----:B------:R-:W-:Y:S01]  /*0820*/  NOP ;  /* 0x0000000000007918 */ /* 0x000fe20000000000 */
[----:B------:R-:W-:Y:S05]  /*0830*/  @P2 BRA `(.L_x_5) ;  /* 0x0000000000582947 */ /* 0x000fea0003800000 */
[----:B-1----:R-:W1:Y:S01]  /*0840*/  S2UR UR5, SR_CgaCtaId ;  /* 0x00000000000579c3 */ /* 0x002e620000008800 */
[----:B------:R-:W-:Y:S01]  /*0850*/  UMOV UR4, 0x400 ;  /* 0x0000040000047882 */ /* 0x000fe20000000000 */
[----:B------:R-:W-:Y:S01]  /*0860*/  UMOV UR8, 0x20 ;  /* 0x0000002000087882 */ /* 0x000fe20000000000 */
[----:B------:R-:W-:Y:S01]  /*0870*/  UMOV UR9, 0x80 ;  /* 0x0000008000097882 */ /* 0x000fe20000000000 */
[----:B------:R-:W-:Y:S01]  /*0880*/  ELECT P0, URZ, PT ;  /* 0x00000000003f782f */ /* 0x000fe20003800000 */
[----:B-1----:R-:W-:Y:S02]  /*0890*/  ULEA UR11, UR5, UR4, 0x18 ;  /* 0x00000004050b7291 */ /* 0x002fe4000f8ec03f */
[----:B------:R-:W-:-:S04]  /*08a0*/  UIADD3 UR4, -UR8, 0x100000, URZ ;  /* 0x0010000008047890 */ /* 0x000fc8000fffe13f */
[----:B------:R-:W-:Y:S02]  /*08b0*/  USHF.L.U32 UR5, UR4, 0xb, URZ ;  /* 0x0000000b04057899 */ /* 0x000fe4000800063f */
[----:B------:R-:W-:Y:S02]  /*08c0*/  USHF.L.U32 UR4, UR4, 0x1, URZ ;  /* 0x0000000104047899 */ /* 0x000fe4000800063f */
        /* <DEDUP_REMOVED lines=13> */
.L_x_5:
[----:B-1----:R-:W-:Y:S01]  /*09a0*/  R2UR UR4, R4 ;  /* 0x00000000040472ca */ /* 0x002fe200000e0000 */
[----:B------:R-:W-:Y:S01]  /*09b0*/  NOP ;  /* 0x0000000000007918 */ /* 0x000fe20000000000 */
[----:B------:R-:W-:Y:S01]  /*09c0*/  MOV R0, UR6 ;  /* 0x0000000600007c02 */ /* 0x000fe20008000f00 */
[----:B--234-:R-:W-:Y:S03]  /*09d0*/  BAR.SYNC.DEFER_BLOCKING 0x0 ;  /* 0x0000000000007b1d */ /* 0x01cfe60000010000 */
[----:B------:R-:W-:-:S07]  /*09e0*/  ISETP.EQ.AND P2, PT, R0, 0x1, P1 ;  /* 0x000000010000780c */ /* 0x000fce0000f42270 */
[----:B------:R-:W-:-:S13]  /*09f0*/  ISETP.NE.AND P0, PT, RZ, UR4, PT ;  /* 0x00000004ff007c0c */ /* 0x000fda000bf05270 */
[----:B------:R-:W-:Y:S05]  /*0a00*/  @!P0 BRA `(.L_x_6) ;  /* 0x000003d800788947 */ /* 0x000fea0003800000 */
[----:B------:R-:W-:-:S06]  /*0a10*/  UISETP.GT.U32.AND UP0, UPT, UR10, 0x3, UPT ;  /* 0x000000030a00788c */ /* 0x000fcc000bf04070 */
[----:B------:R-:W-:-:S13]  /*0a20*/  PLOP3.LUT P0, PT, PT, PT, UP0, 0x80, 0x0 ;  /* 0x000000000000781c */ /* 0x000fda0003f0f008 */
[----:B------:R-:W-:Y:S05]  /*0a30*/  @P0 EXIT ;  /* 0x000000000000094d */ /* 0x000fea0003800000 */
.L_x_7:
[----:B------:R-:W-:-:S08]  /*0a40*/  NOP ;  /* 0x0000000000007918 */ /* 0x000fd00000000000 */
[----:B------:R-:W1:Y:S02]  /*0a50*/  USETMAXREG.TRY_ALLOC.CTAPOOL UP0, 0xf0 ;  /* 0x000000f0000079c8 */ /* 0x000e640008000600 */
[----:B-1----:R-:W-:-:S13]  /*0a60*/  PLOP3.LUT P0, PT, PT, PT, UP0, 0x80, 0x0 ;  /* 0x000000000000781c */ /* 0x002fda0003f0f008 */
[----:B------:R-:W-:Y:S05]  /*0a70*/  @!P0 BRA `(.L_x_7) ;  /* 0xfffffffc00f08947 */ /* 0x000fea000383ffff */
[----:B------:R-:W2:Y:S01]  /*0a80*/  LDL R0, [R1+0x400] ;  /* 0x0004000001007983 */ /* 0x000ea20000100800 */
[----:B------:R-:W1:Y:S01]  /*0a90*/  S2UR UR5, SR_CTAID.X ;  /* 0x00000000000579c3 */ /* 0x000e620000002500 */
[----:B------:R-:W-:Y:S01]  /*0aa0*/  UMOV UR6, URZ ;  /* 0x0000003f00067c82 */ /* 0x000fe20008000000 */
[----:B-1----:R-:W-:Y:S01]  /*0ab0*/  IMAD.U32 R216, RZ, RZ, UR5 ;  /* 0x00000005ffd87e24 */ /* 0x002fe2000f8e00ff */
[----:B--2---:R-:W-:-:S13]  /*0ac0*/  R2UR UR4, R0 ;  /* 0x00000000000472ca */ /* 0x004fda00000e0000 */
[----:B------:R-:W-:-:S03]  /*0ad0*/  UISETP.NE.AND UP0, UPT, UR4, 0x1, UPT ;  /* 0x000000010400788c */ /* 0x000fc6000bf05270 */
[----:B------:R-:W-:-:S03]  /*0ae0*/  UMOV UR4, URZ ;  /* 0x0000003f00047c82 */ /* 0x000fc60008000000 */
[----:B------:R-:W-:-:S13]  /*0af0*/  PLOP3.LUT P0, PT, PT, PT, UP0, 0x80, 0x0 ;  /* 0x000000000000781c */ /* 0x000fda0003f0f008 */
[----:B------:R-:W-:Y:S05]  /*0b00*/  @!P0 BRA `(.L_x_8) ;  /* 0x0000000000488947 */ /* 0x000fea0003800000 */
[----:B------:R-:W-:Y:S01]  /*0b10*/  R2UR UR5, R0 ;  /* 0x00000000000572ca */ /* 0x000fe200000e0000 */
[----:B------:R-:W-:-:S12]  /*0b20*/  UMOV UR6, 0x1 ;  /* 0x0000000100067882 */ /* 0x000fd80000000000 */
[----:B------:R-:W-:-:S06]  /*0b30*/  UISETP.NE.AND UP0, UPT, UR5, 0x2, UPT ;  /* 0x000000020500788c */ /* 0x000fcc000bf05270 */
[----:B------:R-:W-:-:S13]  /*0b40*/  PLOP3.LUT P1, PT, PT, PT, UP0, 0x80, 0x0 ;  /* 0x000000000000781c */ /* 0x000fda0003f2f008 */
[----:B------:R-:W-:Y:S05]  /*0b50*/  @!P1 BRA `(.L_x_8) ;  /* 0x0000000000349947 */ /* 0x000fea0003800000 */
[----:B------:R-:W-:-:S13]  /*0b60*/  R2UR UR4, R0 ;  /* 0x00000000000472ca */ /* 0x000fda00000e0000 */
[----:B------:R-:W-:-:S06]  /*0b70*/  UISETP.NE.AND UP0, UPT, UR4, 0x3, UPT ;  /* 0x000000030400788c */ /* 0x000fcc000bf05270 */
[----:B------:R-:W-:-:S13]  /*0b80*/  PLOP3.LUT P1, PT, PT, PT, UP0, 0x80, 0x0 ;  /* 0x000000000000781c */ /* 0x000fda0003f2f008 */
[----:B------:R-:W-:Y:S05]  /*0b90*/  @!P1 BRA `(.L_x_9) ;  /* 0x00000000001c9947 */ /* 0x000fea0003800000 */
[----:B------:R-:W-:-:S13]  /*0ba0*/  R2UR UR4, R0 ;  /* 0x00000000000472ca */ /* 0x000fda00000e0000 */
[----:B------:R-:W-:-:S11]  /*0bb0*/  UISETP.NE.AND UP0, UPT, UR4, 0x4, UPT ;  /* 0x000000040400788c */ /* 0x000fd6000bf05270 */
[----:B------:R-:W-:Y:S01]  /*0bc0*/  @!UP0 UMOV UR4, 0x1 ;  /* 0x0000000100048882 */ /* 0x000fe20000000000 */
[----:B------:R-:W-:Y:S01]  /*0bd0*/  @!UP0 UMOV UR6, 0x1 ;  /* 0x0000000100068882 */ /* 0x000fe20000000000 */
[----:B------:R-:W-:Y:S01]  /*0be0*/  @UP0 UMOV UR4, URZ ;  /* 0x0000003f00040c82 */ /* 0x000fe20008000000 */
[----:B------:R-:W-:Y:S01]  /*0bf0*/  @UP0 UMOV UR6, URZ ;  /* 0x0000003f00060c82 */ /* 0x000fe20008000000 */
[----:B------:R-:W-:Y:S05]  /*0c00*/  BRA `(.L_x_8) ;  /* 0x0000000000087947 */ /* 0x000fea0003800000 */
.L_x_9:
[----:B------:R-:W-:Y:S01]  /*0c10*/  UMOV UR4, 0x1 ;  /* 0x0000000100047882 */ /* 0x000fe20000000000 */
[----:B------:R-:W-:-:S05]  /*0c20*/  UMOV UR6, URZ ;  /* 0x0000003f00067c82 */ /* 0x000fca0008000000 */
.L_x_8:
[----:B------:R-:W-:Y:S05]  /*0c30*/  @!P0 BRA `(.L_x_10) ;  /* 0x0000000000608947 */ /* 0x000fea0003800000 */
[----:B------:R-:W-:-:S13]  /*0c40*/  R2UR UR5, R0 ;  /* 0x00000000000572ca */ /* 0x000fda00000e0000 */
        /* <DEDUP_REMOVED lines=10> */
[----:B------:R-:W-:Y:S05]  /*0cf0*/  @P0 BRA `(.L_x_13) ;  /* 0x00000000003c0947 */ /* 0x000fea0003800000 */
[----:B------:R-:W-:-:S13]  /*0d00*/  R2UR UR5, R216 ;  /* 0x00000000d80572ca */ /* 0x000fda00000e0000 */
[----:B------:R-:W-:-:S06]  /*0d10*/  ULEA UR5, UR5, 0x3, 0x1 ;  /* 0x0000000305057891 */ /* 0x000fcc000f8e083f */
[----:B------:R-:W-:Y:S01]  /*0d20*/  MOV R216, UR5 ;  /* 0x0000000500d87c02 */ /* 0x000fe20008000f00 */
[----:B------:R-:W-:Y:S06]  /*0d30*/  BRA `(.L_x_13) ;  /* 0x00000000002c7947 */ /* 0x000fec0003800000 */
.L_x_12:
[----:B------:R-:W-:-:S13]  /*0d40*/  R2UR UR5, R216 ;  /* 0x00000000d80572ca */ /* 0x000fda00000e0000 */
[----:B------:R-:W-:-:S06]  /*0d50*/  ULEA UR5, UR5, 0x2, 0x1 ;  /* 0x0000000205057891 */ /* 0x000fcc000f8e083f */
[----:B------:R-:W-:Y:S01]  /*0d60*/  IMAD.U32 R216, RZ, RZ, UR5 ;  /* 0x00000005ffd87e24 */ /* 0x000fe2000f8e00ff */
[----:B------:R-:W-:Y:S06]  /*0d70*/  BRA `(.L_x_13) ;  /* 0x00000000001c7947 */ /* 0x000fec0003800000 */
.L_x_11:
[----:B------:R-:W-:-:S13]  /*0d80*/  R2UR UR5, R216 ;  /* 0x00000000d80572ca */ /* 0x000fda00000e0000 */
[----:B------:R-:W-:-:S06]  /*0d90*/  ULEA UR5, UR5, 0x1, 0x1 ;  /* 0x0000000105057891 */ /* 0x000fcc000f8e083f */
[----:B------:R-:W-:Y:S01]  /*0da0*/  MOV R216, UR5 ;  /* 0x0000000500d87c02 */ /* 0x000fe20008000f00 */
[----:B------:R-:W-:Y:S06]  /*0db0*/  BRA `(.L_x_13) ;  /* 0x00000000000c7947 */ /* 0x000fec0003800000 */
.L_x_10:
[----:B------:R-:W-:-:S13]  /*0dc0*/  R2UR UR5, R216 ;  /* 0x00000000d80572ca */ /* 0x000fda00000e0000 */
[----:B------:R-:W-:-:S06]  /*0dd0*/  USHF.L.U32 UR5, UR5, 0x1, URZ ;  /* 0x0000000105057899 */ /* 0x000fcc000800063f */
[----:B------:R-:W-:-:S07]  /*0de0*/  IMAD.U32 R216, RZ, RZ, UR5 ;  /* 0x00000005ffd87e24 */ /* 0x000fce000f8e00ff */
.L_x_13:
[----:B------:R-:W-:-:S04]  /*0df0*/  ULOP3.LUT UR5, UR7, 0x1, URZ, 0xfc, !UPT ;  /* 0x0000000107057892 */ /* 0x000fc8000f8efc3f */
[----:B------:R-:W-:-:S06]  /*0e00*/  UISETP.NE.AND UP0, UPT, UR5, 0x3, UPT ;  /* 0x000000030500788c */ /* 0x000fcc000bf05270 */
[----:B------:R-:W-:-:S13]  /*0e10*/  PLOP3.LUT P0, PT, PT, PT, UP0, 0x80, 0x0 ;  /* 0x000000000000781c */ /* 0x000fda0003f0f008 */
[----:B------:R-:W-:Y:S05]  /*0e20*/  @!P0 BRA `(.L_x_14) ;  /* 0x0000000000048947 */ /* 0x000fea0003800000 */
[----:B------:R-:W-:Y:S01]  /*0e30*/  BPT.TRAP 0x1 ;  /* 0x000000040000795c */ /* 0x000fe20000300000 */
.L_x_14:
[----:B------:R-:W1:Y:S01]  /*0e40*/  S2UR UR8, SR_CgaCtaId ;  /* 0x00000000000879c3 */ /* 0x000e620000008800 */
[----:B------:R-:W-:Y:S01]  /*0e50*/  UMOV UR5, 0x400 ;  /* 0x0000040000057882 */ /* 0x000fe20000000000 */
[----:B------:R-:W-:-:S05]  /*0e60*/  IMAD.U32 R0, RZ, RZ, UR4 ;  /* 0x00000004ff007e24 */ /* 0x000fca000f8e00ff */
[----:B------:R-:W-:Y:S01]  /*0e70*/  SHF.L.U32 R0, R0, 0x1f, RZ ;  /* 0x0000001f00007819 */ /* 0x000fe200000006ff */
[----:B-1----:R-:W-:-:S04]  /*0e80*/  ULEA UR9, UR8, UR5, 0x18 ;  /* 0x0000000508097291 */ /* 0x002fc8000f8ec03f */
[----:B------:R-:W-:Y:S02]  /*0e90*/  ULEA UR5, UR6, UR9, 0x3 ;  /* 0x0000000906057291 */ /* 0x000fe4000f8e183f */
[----:B------:R-:W-:-:S07]  /*0ea0*/  MOV R172, UR9 ;  /* 0x0000000900ac7c02 */ /* 0x000fce0008000f00 */
[----:B------:R-:W1:Y:S02]  /*0eb0*/  SYNCS.PHASECHK.TRANS64.TRYWAIT P1, [UR5+0x160050], R0 ;  /* 0x16005000ff0075a7 */ /* 0x000e640008020145 */
[----:B-1----:R-:W-:Y:S05]  /*0ec0*/  @!P1 BRA `(.L_x_15) ;  /* 0x000003f400149947 */ /* 0x002fea0003800000 */
.L_x_117:
[----:B------:R-:W-:Y:S05]  /*0ed0*/  @!P0 BRA `(.L_x_16) ;  /* 0x0000000000048947 */ /* 0x000fea0003800000 */
[----:B------:R-:W-:Y:S01]  /*0ee0*/  BPT.TRAP 0x1 ;  /* 0x000000040000795c */ /* 0x000fe20000300000 */
.L_x_16:
[----:B------:R-:W-:Y:S02]  /*0ef0*/  R2UR UR4, R172 ;  /* 0x00000000ac0472ca */ /* 0x000fe400000e0000 */
[----:B------:R-:W-:Y:S02]  /*0f00*/  SHF.L.U32 R2, RZ, 0x1f, RZ ;  /* 0x0000001fff027819 */ /* 0x000fe400000006ff */
[----:B------:R-:W-:-:S09]  /*0f10*/  ISETP.NE.AND P2, PT, RZ, UR10, PT ;  /* 0x0000000aff007c0c */ /* 0x000fd2000bf45270 */
[----:B------:R-:W2:Y:S01]  /*0f20*/  SYNCS.PHASECHK.TRANS64.TRYWAIT P1, [UR4+0x160000], R2 ;  /* 0x16000002ff0075a7 */ /* 0x000ea20008020144 */
[----:B------:R-:W-:Y:S01]  /*0f30*/  UIADD3 UR61, UR4, 0x160090, URZ ;  /* 0x00160090043d7890 */ /* 0x000fe2000fffe03f */
[----:B--2---:R-:W-:Y:S11]  /*0f40*/  @!P1 BRA `(.L_x_17) ;  /* 0x000003f4000c9947 */ /* 0x004ff60003800000 */
.L_x_118:
[----:B-1----:R-:W2:Y:S01]  /*0f50*/  LDL R0, [R1+0x400] ;  /* 0x0004000001007983 */ /* 0x002ea20000100800 */
[----:B------:R-:W-:Y:S01]  /*0f60*/  ULEA UR10, UR10, UR61, 0x3 ;  /* 0x0000003d0a0a7291 */ /* 0x000fe2000f8e183f */
[----:B--2---:R-:W-:Y:S02]  /*0f70*/  R2UR UR4, R0 ;  /* 0x00000000000472ca */ /* 0x004fe400000e0000 */
[----:B------:R-:W-:-:S04]  /*0f80*/  SEL R0, RZ, 0x1, P2 ;  /* 0x00000001ff007807 */ /* 0x000fc80001000000 */
[----:B------:R-:W-:-:S04]  /*0f90*/  SHF.L.U32 R0, R0, 0x1f, RZ ;  /* 0x0000001f00007819 */ /* 0x000fc800000006ff */
[----:B------:R-:W1:Y:S03]  /*0fa0*/  SYNCS.PHASECHK.TRANS64.TRYWAIT P1, [UR10], R0 ;  /* 0x00000000ff0075a7 */ /* 0x000e66000802014a */
[----:B------:R-:W-:-:S04]  /*0fb0*/  UIADD3 UR4, UR4, -0x1, URZ ;  /* 0xffffffff04047890 */ /* 0x000fc8000fffe03f */
[----:B------:R-:W-:-:S06]  /*0fc0*/  USHF.L.U32 UR4, UR4, 0x3, URZ ;  /* 0x0000000304047899 */ /* 0x000fcc000800063f */
[----:B------:R-:W-:Y:S01]  /*0fd0*/  MOV R4, UR4 ;  /* 0x0000000400047c02 */ /* 0x000fe20008000f00 */
[----:B-1----:R-:W-:Y:S06]  /*0fe0*/  @!P1 BRA `(.L_x_18) ;  /* 0x000003f400009947 */ /* 0x002fec0003800000 */
.L_x_119:
[----:B------:R-:W-:Y:S01]  /*0ff0*/  R2UR UR5, R172 ;  /* 0x00000000ac0572ca */ /* 0x000fe200000e0000 */
[----:B------:R-:W-:Y:S01]  /*1000*/  WARPGROUP.ARRIVE ;  /* 0x00000000000079c5 */ /* 0x000fe20000000000 */
[----:B------:R-:W-:Y:S01]  /*1010*/  UMOV UR9, 0x40000040 ;  /* 0x4000004000097882 */ /* 0x000fe20000000000 */
[----:B------:R-:W-:Y:S01]  /*1020*/  UMOV UR11, 0x40000040 ;  /* 0x40000040000b7882 */ /* 0x000fe20000000000 */
[----:B------:R-:W-:Y:S01]  /*1030*/  UMOV UR13, 0x40000040 ;  /* 0x40000040000d7882 */ /* 0x000fe20000000000 */
[----:B------:R-:W-:Y:S01]  /*1040*/  IMAD.U32 R213, RZ, RZ, UR9 ;  /* 0x00000009ffd57e24 */ /* 0x000fe2000f8e00ff */
[----:B------:R-:W-:Y:S01]  /*1050*/  UMOV UR15, 0x40000040 ;  /* 0x40000040000f7882 */ /* 0x000fe20000000000 */
[----:B------:R-:W-:Y:S01]  /*1060*/  IMAD.U32 R211, RZ, RZ, UR13 ;  /* 0x0000000dffd37e24 */ /* 0x000fe2000f8e00ff */
[----:B------:R-:W-:Y:S01]  /*1070*/  UMOV UR17, 0x40000040 ;  /* 0x4000004000117882 */ /* 0x000fe20000000000 */
[----:B------:R-:W-:Y:S01]  /*1080*/  UMOV UR19, 0x40000040 ;  /* 0x4000004000137882 */ /* 0x000fe20000000000 */
[----:B------:R-:W-:Y:S01]  /*1090*/  UMOV UR21, 0x40000040 ;  /* 0x4000004000157882 */ /* 0x000fe20000000000 */
[----:B------:R-:W-:Y:S01]  /*10a0*/  UMOV UR23, 0x40000040 ;  /* 0x4000004000177882 */ /* 0x000fe20000000000 */
[----:B------:R-:W-:Y:S01]  /*10b0*/  UMOV UR25, 0x40000040 ;  /* 0x4000004000197882 */ /* 0x000fe20000000000 */
[----:B------:R-:W-:-:S02]  /*10c0*/  USHF.R.U32.HI UR4, URZ, 0x4, UR5 ;  /* 0x000000043f047899 */ /* 0x000fc40008011605 */
[----:B------:R-:W-:Y:S02]  /*10d0*/  UIADD3 UR5, UR5, 0x20000, URZ ;  /* 0x0002000005057890 */ /* 0x000fe4000fffe03f */
[----:B------:R-:W-:Y:S02]  /*10e0*/  ULOP3.LUT UR4, UR4, 0x3fff, URZ, 0xc0, !UPT ;  /* 0x00003fff04047892 */ /* 0x000fe4000f8ec03f */
[----:B------:R-:W-:Y:S02]  /*10f0*/  USHF.R.U32.HI UR5, URZ, 0x4, UR5 ;  /* 0x000000043f057899 */ /* 0x000fe40008011605 */
[----:B------:R-:W-:Y:S02]  /*1100*/  ULOP3.LUT UR4, UR4, 0x10000, URZ, 0xfc, !UPT ;  /* 0x0001000004047892 */ /* 0x000fe4000f8efc3f */
[----:B------:R-:W-:Y:S02]  /*1110*/  ULOP3.LUT UR60, UR5, 0x3fff, URZ, 0xc0, !UPT ;  /* 0x00003fff053c7892 */ /* 0x000fe4000f8ec03f */
[----:B------:R-:W-:-:S02]  /*1120*/  ULEA UR6, UR6, UR4, 0xc ;  /* 0x0000000406067291 */ /* 0x000fc4000f8e603f */
[----:B------:R-:W-:Y:S02]  /*1130*/  ULOP3.LUT UR57, UR60, 0x10000, URZ, 0xfc, !UPT ;  /* 0x000100003c397892 */ /* 0x000fe4000f8efc3f */
[----:B------:R-:W-:Y:S01]  /*1140*/  UIADD3 UR4, UR6, 0x2, URZ ;  /* 0x0000000206047890 */ /* 0x000fe2000fffe03f */
[----:B------:R-:W-:Y:S02]  /*1150*/  UMOV UR5, 0x40000040 ;  /* 0x4000004000057882 */ /* 0x000fe40000000000 */
[----:B------:R-:W-:Y:S01]  /*1160*/  UMOV UR8, UR6 ;  /* 0x0000000600087c82 */ /* 0x000fe20008000000 */
[----:B------:R-:W-:Y:S01]  /*1170*/  UIADD3 UR14, UR57, 0x2800, URZ ;  /* 0x00002800390e7890 */ /* 0x000fe2000fffe03f */
[----:B------:R-:W-:Y:S01]  /*1180*/  MOV R212, UR8 ;  /* 0x0000000800d47c02 */ /* 0x000fe20008000f00 */
[----:B------:R-:W-:Y:S01]  /*1190*/  UMOV UR10, UR57 ;  /* 0x00000039000a7c82 */ /* 0x000fe20008000000 */
[----:B------:R-:W-:Y:S01]  /*11a0*/  UMOV UR12, UR4 ;  /* 0x00000004000c7c82 */ /* 0x000fe20008000000 */
[----:B------:R-:W-:Y:S01]  /*11b0*/  HGMMA.64x256x16.F32.BF16 R24, gdesc[UR8], RZ, !UPT, gsb0 ;  /* 0x03e00000081879f0 */ /* 0x000fe2000c0018ff */
[----:B------:R-:W-:Y:S01]  /*11c0*/  UIADD3 UR10, UR57, 0x2, URZ ;  /* 0x00000002390a7890 */ /* 0x000fe2000fffe03f */
[----:B------:R-:W-:Y:S01]  /*11d0*/  MOV R210, UR12 ;  /* 0x0000000c00d27c02 */ /* 0x000fe20008000f00 */
[----:B------:R-:W-:Y:S01]  /*11e0*/  UMOV UR8, UR12 ;  /* 0x0000000c00087c82 */ /* 0x000fe20008000000 */
[----:B------:R-:W-:Y:S01]  /*11f0*/  UMOV UR9, UR13 ;  /* 0x0000000d00097c82 */ /* 0x000fe20008000000 */
[----:B------:R-:W-:Y:S01]  /*1200*/  UMOV UR11, 0x40000040 ;  /* 0x40000040000b7882 */ /* 0x000fe20000000000 */
[----:B------:R-:W-:Y:S01]  /*1210*/  UIADD3 UR4, UR6, 0x4, URZ ;  /* 0x0000000406047890 */ /* 0x000fe2000fffe03f */
[----:B------:R-:W-:Y:S01]  /*1220*/  IMAD.U32 R215, RZ, RZ, UR57 ;  /* 0x00000039ffd77e24 */ /* 0x000fe2000f8e00ff */
[----:B------:R-:W-:Y:S01]  /*1230*/  UMOV UR13, 0x40000040 ;  /* 0x40000040000d7882 */ /* 0x000fe20000000000 */
[----:B------:R-:W-:Y:S01]  /*1240*/  UIADD3 UR16, UR6, 0xa02, URZ ;  /* 0x00000a0206107890 */ /* 0x000fe2000fffe03f */
[----:B------:R-:W-:Y:S01]  /*1250*/  IMAD.U32 R209, RZ, RZ, UR13 ;  /* 0x0000000dffd17e24 */ /* 0x000fe2000f8e00ff */
[----:B------:R-:W-:-:S02]  /*1260*/  UIADD3 UR18, UR57, 0x2802, URZ ;  /* 0x0000280239127890 */ /* 0x000fc4000fffe03f */
[----:B------:R-:W-:Y:S01]  /*1270*/  UMOV UR12, UR4 ;  /* 0x00000004000c7c82 */ /* 0x000fe20008000000 */
[----:B------:R-:W-:Y:S01]  /*1280*/  UIADD3 UR4, UR6, 0x6, URZ ;  /* 0x0000000606047890 */ /* 0x000fe2000fffe03f */
[----:B------:R-:W-:Y:S01]  /*1290*/  MOV R208, UR12 ;  /* 0x0000000c00d07c02 */ /* 0x000fe20008000f00 */
[----:B------:R-:W-:Y:S02]  /*12a0*/  UIADD3 UR20, UR6, 0xa04, URZ ;  /* 0x00000a0406147890 */ /* 0x000fe4000fffe03f */
[----:B------:R-:W-:Y:S02]  /*12b0*/  UIADD3 UR22, UR57, 0x2804, URZ ;  /* 0x0000280439167890 */ /* 0x000fe4000fffe03f */
[----:B------:R-:W-:Y:S02]  /*12c0*/  UIADD3 UR24, UR6, 0xa06, URZ ;  /* 0x00000a0606187890 */ /* 0x000fe4000fffe03f */
[----:B------:R-:W-:Y:S01]  /*12d0*/  UIADD3 UR26, UR57, 0x2806, URZ ;  /* 0x00002806391a7890 */ /* 0x000fe2000fffe03f */
[----:B------:R-:W-:Y:S01]  /*12e0*/  UMOV UR27, 0x40000040 ;  /* 0x40000040001b7882 */ /* 0x000fe20000000000 */
[----:B------:R-:W-:-:S02]  /*12f0*/  UIADD3 UR28, UR6, 0xc00, URZ ;  /* 0x00000c00061c7890 */ /* 0x000fc4000fffe03f */
[----:B------:R-:W-:Y:S01]  /*1300*/  UIADD3 UR30, UR57, 0x3000, URZ ;  /* 0x00003000391e7890 */ /* 0x000fe2000fffe03f */
[----:B------:R-:W-:Y:S01]  /*1310*/  UMOV UR29, 0x40000040 ;  /* 0x40000040001d7882 */ /* 0x000fe20000000000 */
[----:B------:R-:W-:Y:S01]  /*1320*/  UMOV UR31, 0x40000040 ;  /* 0x40000040001f7882 */ /* 0x000fe20000000000 */
[----:B------:R-:W-:Y:S02]  /*1330*/  UIADD3 UR32, UR6, 0xc02, URZ ;  /* 0x00000c0206207890 */ /* 0x000fe4000fffe03f */
[----:B------:R-:W-:Y:S01]  /*1340*/  UIADD3 UR34, UR57, 0x3002, URZ ;  /* 0x0000300239227890 */ /* 0x000fe2000fffe03f */
[----:B------:R-:W-:Y:S01]  /*1350*/  UMOV UR33, 0x40000040 ;  /* 0x4000004000217882 */ /* 0x000fe20000000000 */
[----:B------:R-:W-:Y:S01]  /*1360*/  UMOV UR35, 0x40000040 ;  /* 0x4000004000237882 */ /* 0x000fe20000000000 */
[----:B------:R-:W-:Y:S02]  /*1370*/  UIADD3 UR36, UR6, 0xc04, URZ ;  /* 0x00000c0406247890 */ /* 0x000fe4000fffe03f */
[----:B------:R-:W-:Y:S01]  /*1380*/  UIADD3 UR38, UR57, 0x3004, URZ ;  /* 0x0000300439267890 */ /* 0x000fe2000fffe03f */
[----:B------:R-:W-:Y:S01]  /*1390*/  UMOV UR37, 0x40000040 ;  /* 0x4000004000257882 */ /* 0x000fe20000000000 */
        /* <DEDUP_REMOVED lines=20> */
[----:B------:R-:W-:Y:S02]  /*14e0*/  WARPGROUP.DEPBAR.LE gsb0, 0x0 ;  /* 0x00008000000079c5 */ /* 0x000fe40000010000 */
[----:B------:R-:W-:-:S06]  /*14f0*/  WARPGROUP.ARRIVE ;  /* 0x00000000000079c5 */ /* 0x000fcc0000000000 */
[----:B------:R-:W-:Y:S01]  /*1500*/  HGMMA.64x256x16.F32.BF16 R24, gdesc[UR8], R24, gsb0 ;  /* 0x03e00000081879f0 */ /* 0x000fe20008001818 */
[----:B------:R-:W-:Y:S01]  /*1510*/  UIADD3 UR10, UR57, 0x4, URZ ;  /* 0x00000004390a7890 */ /* 0x000fe2000fffe03f */
[----:B------:R-:W-:Y:S01]  /*1520*/  UMOV UR8, UR12 ;  /* 0x0000000c00087c82 */ /* 0x000fe20008000000 */
[----:B------:R-:W-:Y:S01]  /*1530*/  UMOV UR9, UR13 ;  /* 0x0000000d00097c82 */ /* 0x000fe20008000000 */
[----:B------:R-:W-:Y:S01]  /*1540*/  UMOV UR11, 0x40000040 ;  /* 0x40000040000b7882 */ /* 0x000fe20000000000 */
[----:B------:R-:W-:Y:S01]  /*1550*/  UMOV UR12, UR4 ;  /* 0x00000004000c7c82 */ /* 0x000fe20008000000 */
[----:B------:R-:W-:Y:S01]  /*1560*/  UMOV UR13, 0x40000040 ;  /* 0x40000040000d7882 */ /* 0x000fe20000000000 */
[----:B------:R-:W-:Y:S01]  /*1570*/  UIADD3 UR4, UR6, 0x200, URZ ;  /* 0x0000020006047890 */ /* 0x000fe2000fffe03f */
[----:B------:R-:W-:Y:S01]  /*1580*/  MOV R206, UR12 ;  /* 0x0000000c00ce7c02 */ /* 0x000fe20008000f00 */
[----:B------:R-:W-:Y:S01]  /*1590*/  IMAD.U32 R207, RZ, RZ, UR13 ;  /* 0x0000000dffcf7e24 */ /* 0x000fe2000f8e00ff */
[----:B------:R-:W-:-:S02]  /*15a0*/  WARPGROUP.DEPBAR.LE gsb0, 0x0 ;  /* 0x00008000000079c5 */ /* 0x000fc40000010000 */
[----:B------:R-:W-:-:S15]  /*15b0*/  WARPGROUP.ARRIVE ;  /* 0x00000000000079c5 */ /* 0x000fde0000000000 */
[----:B------:R-:W-:-:S01]  /*15c0*/  NOP ;  /* 0x0000000000007918 */ /* 0x000fc20000000000 */
        /* <DEDUP_REMOVED lines=187> */
[----:B------:R-:W-:Y:S01]  /*2180*/  UIADD3 UR12, UR6, 0xa00, URZ ;  /* 0x00000a00060c7890 */ /* 0x000fe2000fffe03f */
[----:B------:R-:W-:Y:S01]  /*2190*/  UMOV UR13, 0x40000040 ;  /* 0x40000040000d7882 */ /* 0x000fe20000000000 */
[----:B------:R-:W-:Y:S02]  /*21a0*/  WARPGROUP.DEPBAR.LE gsb0, 0x0 ;  /* 0x00008000000079c5 */ /* 0x000fe40000010000 */
[----:B------:R-:W-:-:S15]  /*21b0*/  WARPGROUP.ARRIVE ;  /* 0x00000000000079c5 */ /* 0x000fde0000000000 */
[----:B------:R-:W-:-:S04]  /*21c0*/  NOP ;  /* 0x0000000000007918 */ /* 0x000fc80000000000 */
[----:B------:R-:W-:Y:S01]  /*21d0*/  HGMMA.64x256x16.F32.BF16 R24, gdesc[UR8], R24, gsb0 ;  /* 0x03e00000081879f0 */ /* 0x000fe20008001818 */
[----:B------:R-:W-:Y:S01]  /*21e0*/  UIADD3 UR10, UR57, 0x2004, URZ ;  /* 0x00002004390a7890 */ /* 0x000fe2000fffe03f */
[----:B------:R-:W-:Y:S01]  /*21f0*/  UMOV UR8, UR4 ;  /* 0x0000000400087c82 */ /* 0x000fe20008000000 */
[----:B------:R-:W-:Y:S01]  /*2200*/  UMOV UR9, UR5 ;  /* 0x0000000500097c82 */ /* 0x000fe20008000000 */
[----:B------:R-:W-:Y:S01]  /*2210*/  UMOV UR11, 0x40000040 ;  /* 0x40000040000b7882 */ /* 0x000fe20000000000 */
[----:B------:R-:W-:Y:S02]  /*2220*/  WARPGROUP.DEPBAR.LE gsb0, 0x0 ;  /* 0x00008000000079c5 */ /* 0x000fe40000010000 */
[----:B------:R-:W-:-:S15]  /*2230*/  WARPGROUP.ARRIVE ;  /* 0x00000000000079c5 */ /* 0x000fde0000000000 */
[----:B------:R-:W-:-:S06]  /*2240*/  NOP ;  /* 0x0000000000007918 */ /* 0x000fcc0000000000 */
[----:B------:R-:W-:Y:S01]  /*2250*/  HGMMA.64x256x16.F32.BF16 R24, gdesc[UR8], R24, gsb0 ;  /* 0x03e00000081879f0 */ /* 0x000fe20008001818 */
[----:B------:R-:W-:Y:S02]  /*2260*/  UIADD3 UR8, UR6, 0x806, URZ ;  /* 0x0000080606087890 */ /* 0x000fe4000fffe03f */
[----:B------:R-:W-:Y:S01]  /*2270*/  UIADD3 UR10, UR57, 0x2006, URZ ;  /* 0x00002006390a7890 */ /* 0x000fe2000fffe03f */
[----:B------:R-:W-:Y:S01]  /*2280*/  UMOV UR9, 0x40000040 ;  /* 0x4000004000097882 */ /* 0x000fe20000000000 */
[----:B------:R-:W-:Y:S01]  /*2290*/  UMOV UR11, 0x40000040 ;  /* 0x40000040000b7882 */ /* 0x000fe20000000000 */
[----:B------:R-:W-:Y:S01]  /*22a0*/  UMOV UR57, 0x40000040 ;  /* 0x4000004000397882 */ /* 0x000fe20000000000 */
[----:B------:R-:W-:Y:S02]  /*22b0*/  WARPGROUP.DEPBAR.LE gsb0, 0x0 ;  /* 0x00008000000079c5 */ /* 0x000fe40000010000 */
[----:B------:R-:W-:-:S15]  /*22c0*/  WARPGROUP.ARRIVE ;  /* 0x00000000000079c5 */ /* 0x000fde0000000000 */
[----:B------:R-:W-:-:S04]  /*22d0*/  NOP ;  /* 0x0000000000007918 */ /* 0x000fc80000000000 */
[----:B------:R-:W-:Y:S01]  /*22e0*/  HGMMA.64x256x16.F32.BF16 R24, gdesc[UR8], R24, gsb0 ;  /* 0x03e00000081879f0 */ /* 0x000fe20008001818 */
[----:B------:R-:W-:-:S13]  /*22f0*/  R2UR UR11, R4 ;  /* 0x00000000040b72ca */ /* 0x000fda00000e0000 */
[----:B------:R-:W-:-:S06]  /*2300*/  ULOP3.LUT UR6, UR11, 0x8, URZ, 0xc, !UPT ;  /* 0x000000080b067892 */ /* 0x000fcc000f8e0c3f */
[----:B-1----:R-:W-:Y:S01]  /*2310*/  MOV R0, UR6 ;  /* 0x0000000600007c02 */ /* 0x002fe20008000f00 */
[----:B------:R-:W-:Y:S01]  /*2320*/  ULDC UR6, c[0x0][0x604] ;  /* 0x0001810000067ab9 */ /* 0x000fe20000000800 */
[----:B------:R-:W-:Y:S02]  /*2330*/  WARPGROUP.DEPBAR.LE gsb0, 0x0 ;  /* 0x00008000000079c5 */ /* 0x000fe40000010000 */
[----:B------:R-:W-:-:S06]  /*2340*/  WARPGROUP.ARRIVE ;  /* 0x00000000000079c5 */ /* 0x000fcc0000000000 */
[----:B------:R-:W-:Y:S03]  /*2350*/  HGMMA.64x256x16.F32.BF16 R24, gdesc[UR12], R24, gsb0 ;  /* 0x03e000000c1879f0 */ /* 0x000fe60008001818 */
[----:B------:R-:W-:Y:S02]  /*2360*/  WARPGROUP.DEPBAR.LE gsb0, 0x0 ;  /* 0x00008000000079c5 */ /* 0x000fe40000010000 */
[----:B------:R-:W-:-:S15]  /*2370*/  WARPGROUP.ARRIVE ;  /* 0x00000000000079c5 */ /* 0x000fde0000000000 */
[----:B------:R-:W-:-:S08]  /*2380*/  NOP ;  /* 0x0000000000007918 */ /* 0x000fd00000000000 */
        /* <DEDUP_REMOVED lines=42> */
[----:B------:R-:W-:Y:S01]  /*2630*/  FMNMX R3, R24, R25, !PT ;  /* 0x0000001918037209 */ /* 0x000fe20007800000 */
[----:B------:R1:W-:Y:S01]  /*2640*/  SYNCS.ARRIVE.TRANS64.A1T0 RZ, [R0+UR61], RZ ;  /* 0x000000ff00ff79a7 */ /* 0x0003e2000810003d */
[----:B------:R-:W-:Y:S02]  /*2650*/  FMNMX R5, R26, R27, !PT ;  /* 0x0000001b1a057209 */ /* 0x000fe40007800000 */
[----:B-1----:R-:W-:-:S04]  /*2660*/  FMNMX R0, R28, R3, !PT ;  /* 0x000000031c007209 */ /* 0x002fc80007800000 */
[----:B------:R-:W-:-:S04]  /*2670*/  FMNMX R3, R29, R0, !PT ;  /* 0x000000001d037209 */ /* 0x000fc80007800000 */
        /* <DEDUP_REMOVED lines=59> */
[----:B------:R-:W-:Y:S02]  /*2a30*/  FMNMX R4, R149, R0, !PT ;  /* 0x0000000095047209 */ /* 0x000fe40007800000 */
[----:B------:R-:W-:-:S03]  /*2a40*/  FMNMX R0, R30, R5, !PT ;  /* 0x000000051e007209 */ /* 0x000fc60007800000 */
[----:B------:R-:W1:Y:S01]  /*2a50*/  SHFL.BFLY PT, R3, R4, 0x1, 0x1f ;  /* 0x0c201f0004037f89 */ /* 0x000e6200000e0000 */
[----:B------:R-:W-:-:S04]  /*2a60*/  FMNMX R5, R31, R0, !PT ;  /* 0x000000001f057209 */ /* 0x000fc80007800000 */
[----:B------:R-:W-:-:S04]  /*2a70*/  FMNMX R0, R34, R5, !PT ;  /* 0x0000000522007209 */ /* 0x000fc80007800000 */
[----:B------:R-:W-:-:S04]  /*2a80*/  FMNMX R5, R35, R0, !PT ;  /* 0x0000000023057209 */ /* 0x000fc80007800000 */
[----:B------:R-:W-:-:S04]  /*2a90*/  FMNMX R0, R38, R5, !PT ;  /* 0x0000000526007209 */ /* 0x000fc80007800000 */
[----:B------:R-:W-:-:S04]  /*2aa0*/  FMNMX R5, R39, R0, !PT ;  /* 0x0000000027057209 */ /* 0x000fc80007800000 */
[----:B------:R-:W-:Y:S02]  /*2ab0*/  FMNMX R0, R42, R5, !PT ;  /* 0x000000052a007209 */ /* 0x000fe40007800000 */
[----:B-1----:R-:W-:Y:S02]  /*2ac0*/  FMNMX R6, R4, R3, !PT ;  /* 0x0000000304067209 */ /* 0x002fe40007800000 */
        /* <DEDUP_REMOVED lines=9> */
[----:B------:R-:W-:Y:S02]  /*2b60*/  FMNMX R0, R58, R5, !PT ;  /* 0x000000053a007209 */ /* 0x000fe40007800000 */
[----:B------:R-:W-:Y:S02]  /*2b70*/  FSETP.NEU.AND P1, PT, R171, -INF , PT ;  /* 0xff800000ab00780b */ /* 0x000fe40003f2d000 */
[----:B------:R-:W-:Y:S02]  /*2b80*/  FMNMX R5, R59, R0, !PT ;  /* 0x000000003b057209 */ /* 0x000fe40007800000 */
[----:B------:R-:W-:-:S02]  /*2b90*/  FSEL R3, R171, RZ, P1 ;  /* 0x000000ffab037208 */ /* 0x000fc40000800000 */
[----:B------:R-:W-:-:S03]  /*2ba0*/  FMNMX R0, R62, R5, !PT ;  /* 0x000000053e007209 */ /* 0x000fc60007800000 */
[----:B------:R-:W-:Y:S01]  /*2bb0*/  FMUL R3, R3, UR6 ;  /* 0x0000000603037c20 */ /* 0x000fe20008400000 */
[----:B------:R-:W-:Y:S01]  /*2bc0*/  FMNMX R5, R63, R0, !PT ;  /* 0x000000003f057209 */ /* 0x000fe20007800000 */
[----:B------:R-:W-:-:S03]  /*2bd0*/  ULDC UR6, c[0x0][0x604] ;  /* 0x0001810000067ab9 */ /* 0x000fc60000000800 */
        /* <DEDUP_REMOVED lines=43> */
[----:B------:R-:W-:-:S05]  /*2e90*/  FMNMX R4, R151, R0, !PT ;  /* 0x0000000097047209 */ /* 0x000fca0007800000 */
[----:B------:R-:W1:Y:S02]  /*2ea0*/  SHFL.BFLY PT, R5, R4, 0x1, 0x1f ;  /* 0x0c201f0004057f89 */ /* 0x000e6400000e0000 */
[----:B-1----:R-:W-:-:S05]  /*2eb0*/  FMNMX R5, R4, R5, !PT ;  /* 0x0000000504057209 */ /* 0x002fca0007800000 */
[----:B------:R-:W1:Y:S02]  /*2ec0*/  SHFL.BFLY PT, R0, R5, 0x2, 0x1f ;  /* 0x0c401f0005007f89 */ /* 0x000e6400000e0000 */
[----:B-1----:R-:W-:-:S04]  /*2ed0*/  FMNMX R169, R5, R0, !PT ;  /* 0x0000000005a97209 */ /* 0x002fc80007800000 */
[----:B------:R-:W-:-:S04]  /*2ee0*/  FSETP.NEU.AND P1, PT, R169, -INF , PT ;  /* 0xff800000a900780b */ /* 0x000fc80003f2d000 */
[----:B------:R-:W-:-:S05]  /*2ef0*/  FSEL R0, R169, RZ, P1 ;  /* 0x000000ffa9007208 */ /* 0x000fca0000800000 */
[----:B------:R-:W-:Y:S01]  /*2f00*/  FMUL R0, R0, UR6 ;  /* 0x0000000600007c20 */ /* 0x000fe20008400000 */
[----:B------:R-:W-:Y:S02]  /*2f10*/  ULDC UR6, c[0x0][0x604] ;  /* 0x0001810000067ab9 */ /* 0x000fe40000000800 */
[--C-:B------:R-:W-:Y:S01]  /*2f20*/  FFMA R24, R24, UR6, -R3.reuse ;  /* 0x0000000618187c23 */ /* 0x100fe20008000803 */
[----:B------:R-:W-:Y:S02]  /*2f30*/  ULDC UR6, c[0x0][0x604] ;  /* 0x0001810000067ab9 */ /* 0x000fe40000000800 */
[--C-:B------:R-:W-:Y:S01]  /*2f40*/  FFMA R25, R25, UR6, -R3.reuse ;  /* 0x0000000619197c23 */ /* 0x100fe20008000803 */
[----:B------:R-:W-:Y:S01]  /*2f50*/  ULDC UR6, c[0x0][0x604] ;  /* 0x0001810000067ab9 */ /* 0x000fe20000000800 */
[----:B------:R-:W-:Y:S01]  /*2f60*/  FSETP.GEU.AND P6, PT, R24, -126, PT ;  /* 0xc2fc00001800780b */ /* 0x000fe20003fce000 */
        /* <DEDUP_REMOVED lines=14> */
[----:B------:R-:W-:Y:S01]  /*3050*/  @!P6 FMUL R24, R24, 0.5 ;  /* 0x3f0000001818e820 */ /* 0x000fe20000400000 */
        /* <DEDUP_REMOVED lines=8> */
[----:B------:R-:W-:Y:S01]  /*30e0*/  @!P3 FMUL R29, R29, 0.5 ;  /* 0x3f0000001d1db820 */ /* 0x000fe20000400000 */
[--C-:B------:R-:W-:Y:S01]  /*30f0*/  FFMA R44, R44, UR6, -R3.reuse ;  /* 0x000000062c2c7c23 */ /* 0x100fe20008000803 */
[----:B------:R-:W-:Y:S01]  /*3100*/  ULDC UR6, c[0x0][0x604] ;  /* 0x0001810000067ab9 */ /* 0x000fe20000000800 */
[----:B------:R-:W1:Y:S01]  /*3110*/  MUFU.EX2 R28, R28 ;  /* 0x0000001c001c7308 */ /* 0x000e620000000800 */
        /* <DEDUP_REMOVED lines=8> */
[----:B------:R-:W2:Y:S01]  /*31a0*/  MUFU.EX2 R29, R29 ;  /* 0x0000001d001d7308 */ /* 0x000ea20000000800 */
[--C-:B------:R-:W-:Y:S01]  /*31b0*/  FFMA R52, R52, UR6, -R3.reuse ;  /* 0x0000000634347c23 */ /* 0x100fe20008000803 */
[----:B------:R-:W-:Y:S01]  /*31c0*/  ULDC UR6, c[0x0][0x604] ;  /* 0x0001810000067ab9 */ /* 0x000fe20000000800 */
[----:B------:R-:W-:Y:S01]  /*31d0*/  @!P1 FMUL R25, R25, 0.5 ;  /* 0x3f00000019199820 */ /* 0x000fe20000400000 */
[----:B------:R-:W-:Y:S01]  /*31e0*/  FFMA R53, R53, UR6, -R3 ;  /* 0x0000000635357c23 */ /* 0x000fe20008000803 */
[----:B------:R-:W-:-:S02]  /*31f0*/  ULDC UR6, c[0x0][0x604] ;  /* 0x0001810000067ab9 */ /* 0x000fc40000000800 */
[--C-:B------:R-:W-:Y:S01]  /*3200*/  FFMA R56, R56, UR6, -R3.reuse ;  /* 0x0000000638387c23 */ /* 0x100fe20008000803 */
[----:B------:R-:W-:Y:S01]  /*3210*/  ULDC UR6, c[0x0][0x604] ;  /* 0x0001810000067ab9 */ /* 0x000fe20000000800 */
[----:B------:R-:W3:Y:S01]  /*3220*/  MUFU.EX2 R33, R33 ;  /* 0x0000002100217308 */ /* 0x000ee20000000800 */
[--C-:B------:R-:W-:Y:S01]  /*3230*/  FFMA R57, R57, UR6, -R3.reuse ;  /* 0x0000000639397c23 */ /* 0x100fe20008000803 */
[----:B------:R-:W-:Y:S01]  /*3240*/  ULDC UR6, c[0x0][0x604] ;  /* 0x0001810000067ab9 */ /* 0x000fe20000000800 */
[----:B-1----:R-:W-:Y:S01]  /*3250*/  @!P2 FMUL R28, R28, R28 ;  /* 0x0000001c1c1ca220 */ /* 0x002fe20000400000 */
[--C-:B------:R-:W-:Y:S01]  /*3260*/  FFMA R60, R60, UR6, -R3.reuse ;  /* 0x000000063c3c7c23 */ /* 0x100fe20008000803 */
[----:B------:R-:W-:Y:S01]  /*3270*/  ULDC UR6, c[0x0][0x604] ;  /* 0x0001810000067ab9 */ /* 0x000fe20000000800 */
[----:B------:R-:W-:Y:S01]  /*3280*/  FSETP.GEU.AND P2, PT, R40, -126, PT ;  /* 0xc2fc00002800780b */ /* 0x000fe20003f4e000 */
[--C-:B------:R-:W-:Y:S01]  /*3290*/  FFMA R61, R61, UR6, -R3.reuse ;  /* 0x000000063d3d7c23 */ /* 0x100fe20008000803 */
[----:B------:R-:W-:Y:S01]  /*32a0*/  ULDC UR6, c[0x0][0x604] ;  /* 0x0001810000067ab9 */ /* 0x000fe20000000800 */
[----:B--2---:R-:W-:Y:S01]  /*32b0*/  @!P3 FMUL R29, R29, R29 ;  /* 0x0000001d1d1db220 */ /* 0x004fe20000400000 */
[--C-:B------:R-:W-:Y:S01]  /*32c0*/  FFMA R64, R64, UR6, -R3.reuse ;  /* 0x0000000640407c23 */ /* 0x100fe20008000803 */
[----:B------:R-:W-:Y:S01]  /*32d0*/  ULDC UR6, c[0x0][0x604] ;  /* 0x0001810000067ab9 */ /* 0x000fe20000000800 */
[----:B------:R-:W-:Y:S01]  /*32e0*/  FSETP.GEU.AND P3, PT, R41, -126, PT ;  /* 0xc2fc00002900780b */ /* 0x000fe20003f6e000 */
[--C-:B------:R-:W-:Y:S01]  /*32f0*/  FFMA R65, R65, UR6, -R3.reuse ;  /* 0x0000000641417c23 */ /* 0x100fe20008000803 */
[----:B------:R-:W-:Y:S01]  /*3300*/  ULDC UR6, c[0x0][0x604] ;  /* 0x0001810000067ab9 */ /* 0x000fe20000000800 */
[----:B------:R-:W1:Y:S01]  /*3310*/  MUFU.EX2 R32, R32 ;  /* 0x0000002000207308 */ /* 0x000e620000000800 */
[--C-:B------:R-:W-:Y:S01]  /*3320*/  FFMA R68, R68, UR6, -R3.reuse ;  /* 0x0000000644447c23 */ /* 0x100fe20008000803 */
[----:B------:R-:W-:Y:S01]  /*3330*/  ULDC UR6, c[0x0][0x604] ;  /* 0x0001810000067ab9 */ /* 0x000fe20000000800 */
[----:B---3--:R-:W-:Y:S01]  /*3340*/  @!P5 FMUL R33, R33, R33 ;  /* 0x000000212121d220 */ /* 0x008fe20000400000 */
        /* <DEDUP_REMOVED lines=14> */
[----:B-1----:R-:W-:Y:S01]  /*3430*/  @!P4 FMUL R32, R32, R32 ;  /* 0x000000202020c220 */ /* 0x002fe20000400000 */
        /* <DEDUP_REMOVED lines=8> */
[----:B------:R-:W-:Y:S01]  /*34c0*/  FSETP.GEU.AND P4, PT, R44, -126, PT ;  /* 0xc2fc00002c00780b */ /* 0x000fe20003f8e000 */
[----:B------:R-:W-:Y:S01]  /*34d0*/  FFMA R85, R85, UR6, -R3 ;  /* 0x0000000655557c23 */ /* 0x000fe20008000803 */
[----:B------:R-:W-:-:S02]  /*34e0*/  ULDC UR6, c[0x0][0x604] ;  /* 0x0001810000067ab9 */ /* 0x000fc40000000800 */
[--C-:B------:R-:W-:Y:S01]  /*34f0*/  FFMA R88, R88, UR6, -R3.reuse ;  /* 0x0000000658587c23 */ /* 0x100fe20008000803 */
[----:B------:R-:W-:Y:S01]  /*3500*/  ULDC UR6, c[0x0][0x604] ;  /* 0x0001810000067ab9 */ /* 0x000fe20000000800 */
[----:B------:R-:W3:Y:S01]  /*3510*/  MUFU.EX2 R45, R45 ;  /* 0x0000002d002d7308 */ /* 0x000ee20000000800 */
        /* <DEDUP_REMOVED lines=89> */
[----:B------:R-:W-:Y:S01]  /*3ab0*/  FFMA R149, R149, UR6, -R3 ;  /* 0x0000000695957c23 */ /* 0x000fe20008000803 */
[----:B-1----:R-:W-:Y:S01]  /*3ac0*/  @!P4 FMUL R44, R44, R44 ;  /* 0x0000002c2c2cc220 */ /* 0x002fe20000400000 */
[----:B------:R-:W-:Y:S01]  /*3ad0*/  FSETP.GEU.AND P4, PT, R56, -126, PT ;  /* 0xc2fc00003800780b */ /* 0x000fe20003f8e000 */
[----:B------:R-:W-:Y:S02]  /*3ae0*/  ULDC UR6, c[0x0][0x604] ;  /* 0x0001810000067ab9 */ /* 0x000fe40000000800 */
[--C-:B------:R-:W-:Y:S01]  /*3af0*/  FFMA R26, R26, UR6, -R0.reuse ;  /* 0x000000061a1a7c23 */ /* 0x100fe20008000800 */
[----:B------:R-:W-:Y:S01]  /*3b00*/  ULDC UR6, c[0x0][0x604] ;  /* 0x0001810000067ab9 */ /* 0x000fe20000000800 */
[----:B------:R-:W1:Y:S01]  /*3b10*/  MUFU.EX2 R3, R24 ;  /* 0x0000001800037308 */ /* 0x000e620000000800 */
[----:B--2---:R-:W-:Y:S01]  /*3b20*/  @!P3 FMUL R65, R65, R65 ;  /* 0x000000414141b220 */ /* 0x004fe20000400000 */
[----:B------:R-:W-:Y:S01]  /*3b30*/  FSETP.GEU.AND P3, PT, R77, -126, PT ;  /* 0xc2fc00004d00780b */ /* 0x000fe20003f6e000 */
[----:B------:R-:W-:Y:S01]  /*3b40*/  FFMA R27, R27, UR6, -R0 ;  /* 0x000000061b1b7c23 */ /* 0x000fe20008000800 */
[----:B------:R-:W-:-:S02]  /*3b50*/  ULDC UR6, c[0x0][0x604] ;  /* 0x0001810000067ab9 */ /* 0x000fc40000000800 */
[--C-:B------:R-:W-:Y:S01]  /*3b60*/  FFMA R30, R30, UR6, -R0.reuse ;  /* 0x000000061e1e7c23 */ /* 0x100fe20008000800 */
[----:B------:R-:W-:Y:S01]  /*3b70*/  ULDC UR6, c[0x0][0x604] ;  /* 0x0001810000067ab9 */ /* 0x000fe20000000800 */
[----:B------:R-:W2:Y:S01]  /*3b80*/  MUFU.EX2 R64, R64 ;  /* 0x0000004000407308 */ /* 0x000ea20000000800 */
[----:B---3--:R-:W-:Y:S01]  /*3b90*/  @!P1 FMUL R37, R37, R37 ;  /* 0x0000002525259220 */ /* 0x008fe20000400000 */
[----:B------:R-:W-:Y:S01]  /*3ba0*/  FSETP.GEU.AND P1, PT, R49, -126, PT ;  /* 0xc2fc00003100780b */ /* 0x000fe20003f2e000 */
[----:B------:R-:W-:Y:S01]  /*3bb0*/  @!P4 FMUL R56, R56, 0.5 ;  /* 0x3f0000003838c820 */ /* 0x000fe20000400000 */
[--C-:B------:R-:W-:Y:S01]  /*3bc0*/  FFMA R31, R31, UR6, -R0.reuse ;  /* 0x000000061f1f7c23 */ /* 0x100fe20008000800 */
[----:B------:R-:W-:Y:S02]  /*3bd0*/  ULDC UR6, c[0x0][0x604] ;  /* 0x0001810000067ab9 */ /* 0x000fe40000000800 */
[----:B------:R-:W-:Y:S01]  /*3be0*/  @!P3 FMUL R77, R77, 0.5 ;  /* 0x3f0000004d4db820 */ /* 0x000fe20000400000 */
[----:B------:R-:W3:Y:S01]  /*3bf0*/  MUFU.EX2 R6, R69 ;  /* 0x0000004500067308 */ /* 0x000ee20000000800 */
[----:B-1----:R-:W-:Y:S01]  /*3c00*/  @!P6 FMUL R3, R3, R3 ;  /* 0x000000030303e220 */ /* 0x002fe20000400000 */
[----:B------:R-:W-:Y:S01]  /*3c10*/  FSETP.GEU.AND P6, PT, R36, -126, PT ;  /* 0xc2fc00002400780b */ /* 0x000fe20003fce000 */
[----:B------:R-:W-:Y:S01]  /*3c20*/  FFMA R34, R34, UR6, -R0 ;  /* 0x0000000622227c23 */ /* 0x000fe20008000800 */
[----:B------:R-:W-:-:S02]  /*3c30*/  ULDC UR6, c[0x0][0x604] ;  /* 0x0001810000067ab9 */ /* 0x000fc40000000800 */
[--C-:B------:R-:W-:Y:S01]  /*3c40*/  FFMA R35, R35, UR6, -R0.reuse ;  /* 0x0000000623237c23 */ /* 0x100fe20008000800 */
[----:B------:R-:W-:Y:S01]  /*3c50*/  @!P1 FMUL R49, R49, 0.5 ;  /* 0x3f00000031319820 */ /* 0x000fe20000400000 */
[----:B------:R-:W1:Y:S01]  /*3c60*/  MUFU.EX2 R56, R56 ;  /* 0x0000003800387308 */ /* 0x000e620000000800 */
[----:B--2---:R-:W-:Y:S01]  /*3c70*/  @!P2 FMUL R64, R64, R64 ;  /* 0x000000404040a220 */ /* 0x004fe20000400000 */
[----:B------:R-:W-:Y:S01]  /*3c80*/  FSETP.GEU.AND P2, PT, R76, -126, PT ;  /* 0xc2fc00004c00780b */ /* 0x000fe20003f4e000 */
[----:B------:R-:W-:Y:S02]  /*3c90*/  ULDC UR6, c[0x0][0x604] ;  /* 0x0001810000067ab9 */ /* 0x000fe40000000800 */
[--C-:B------:R-:W-:Y:S01]  /*3ca0*/  FFMA R38, R38, UR6, -R0.reuse ;  /* 0x0000000626267c23 */ /* 0x100fe20008000800 */
[----:B------:R-:W-:Y:S01]  /*3cb0*/  ULDC UR6, c[0x0][0x604] ;  /* 0x0001810000067ab9 */ /* 0x000fe20000000800 */
[----:B------:R-:W-:Y:S01]  /*3cc0*/  @!P6 FMUL R36, R36, 0.5 ;  /* 0x3f0000002424e820 */ /* 0x000fe20000400000 */
[----:B------:R-:W2:Y:S01]  /*3cd0*/  MUFU.EX2 R10, R77 ;  /* 0x0000004d000a7308 */ /* 0x000ea20000000800 */
[----:B---3--:R-:W-:Y:S01]  /*3ce0*/  @!P5 FMUL R6, R6, R6 ;  /* 0x000000060606d220 */ /* 0x008fe20000400000 */
[----:B------:R-:W-:Y:S01]  /*3cf0*/  FSETP.GEU.AND P5, PT, R81, -126, PT ;  /* 0xc2fc00005100780b */ /* 0x000fe20003fae000 */
[----:B------:R-:W-:Y:S01]  /*3d00*/  FFMA R39, R39, UR6, -R0 ;  /* 0x0000000627277c23 */ /* 0x000fe20008000800 */
[----:B------:R-:W-:-:S02]  /*3d10*/  ULDC UR6, c[0x0][0x604] ;  /* 0x0001810000067ab9 */ /* 0x000fc40000000800 */
[--C-:B------:R-:W-:Y:S01]  /*3d20*/  FFMA R42, R42, UR6, -R0.reuse ;  /* 0x000000062a2a7c23 */ /* 0x100fe20008000800 */
[----:B------:R-:W-:Y:S01]  /*3d30*/  @!P2 FMUL R76, R76, 0.5 ;  /* 0x3f0000004c4ca820 */ /* 0x000fe20000400000 */
[----:B------:R-:W3:Y:S01]  /*3d40*/  MUFU.EX2 R36, R36 ;  /* 0x0000002400247308 */ /* 0x000ee20000000800 */
[----:B-1----:R-:W-:Y:S01]  /*3d50*/  @!P4 FMUL R56, R56, R56 ;  /* 0x000000383838c220 */ /* 0x002fe20000400000 */
[----:B------:R-:W-:Y:S01]  /*3d60*/  FSETP.GEU.AND P4, PT, R68, -126, PT ;  /* 0xc2fc00004400780b */ /* 0x000fe20003f8e000 */
[----:B------:R-:W-:Y:S02]  /*3d70*/  ULDC UR6, c[0x0][0x604] ;  /* 0x0001810000067ab9 */ /* 0x000fe40000000800 */
[--C-:B------:R-:W-:Y:S01]  /*3d80*/  FFMA R43, R43, UR6, -R0.reuse ;  /* 0x000000062b2b7c23 */ /* 0x100fe20008000800 */
[----:B------:R-:W-:Y:S01]  /*3d90*/  ULDC UR6, c[0x0][0x604] ;  /* 0x0001810000067ab9 */ /* 0x000fe20000000800 */
[----:B------:R-:W-:Y:S01]  /*3da0*/  @!P5 FMUL R81, R81, 0.5 ;  /* 0x3f0000005151d820 */ /* 0x000fe20000400000 */
[----:B------:R-:W1:Y:S01]  /*3db0*/  MUFU.EX2 R9, R76 ;  /* 0x0000004c00097308 */ /* 0x000e620000000800 */
[----:B--2---:R-:W-:Y:S01]  /*3dc0*/  @!P3 FMUL R10, R10, R10 ;  /* 0x0000000a0a0ab220 */ /* 0x004fe20000400000 */
[----:B------:R-:W-:Y:S01]  /*3dd0*/  FSETP.GEU.AND P3, PT, R89, -126, PT ;  /* 0xc2fc00005900780b */ /* 0x000fe20003f6e000 */
[----:B------:R-:W-:Y:S01]  /*3de0*/  FFMA R46, R46, UR6, -R0 ;  /* 0x000000062e2e7c23 */ /* 0x000fe20008000800 */
[----:B------:R-:W-:-:S02]  /*3df0*/  ULDC UR6, c[0x0][0x604] ;  /* 0x0001810000067ab9 */ /* 0x000fc40000000800 */
[--C-:B------:R-:W-:Y:S01]  /*3e00*/  FFMA R47, R47, UR6, -R0.reuse ;  /* 0x000000062f2f7c23 */ /* 0x100fe20008000800 */
[----:B------:R-:W-:Y:S01]  /*3e10*/  @!P4 FMUL R68, R68, 0.5 ;  /* 0x3f0000004444c820 */ /* 0x000fe20000400000 */
[----:B------:R-:W2:Y:S01]  /*3e20*/  MUFU.EX2 R49, R49 ;  /* 0x0000003100317308 */ /* 0x000ea20000000800 */
[----:B---3--:R-:W-:Y:S01]  /*3e30*/  @!P6 FMUL R36, R36, R36 ;  /* 0x000000242424e220 */ /* 0x008fe20000400000 */
[----:B------:R-:W-:Y:S01]  /*3e40*/  FSETP.GEU.AND P6, PT, R48, -126, PT ;  /* 0xc2fc00003000780b */ /* 0x000fe20003fce000 */
[----:B------:R-:W-:Y:S02]  /*3e50*/  ULDC UR6, c[0x0][0x604] ;  /* 0x0001810000067ab9 */ /* 0x000fe40000000800 */
[--C-:B------:R-:W-:Y:S01]  /*3e60*/  FFMA R50, R50, UR6, -R0.reuse ;  /* 0x0000000632327c23 */ /* 0x100fe20008000800 */
[----:B------:R-:W-:Y:S01]  /*3e70*/  ULDC UR6, c[0x0][0x604] ;  /* 0x0001810000067ab9 */ /* 0x000fe20000000800 */
        /* <DEDUP_REMOVED lines=120> */
[----:B------:R2:W4:Y:S01]  /*4600*/  MUFU.EX2 R13, R84 ;  /* 0x00000054000d7308 */ /* 0x0005220000000800 */
        /* <DEDUP_REMOVED lines=9> */
[--C-:B------:R-:W-:Y:S01]  /*46a0*/  FFMA R106, R106, UR6, -R0.reuse ;  /* 0x000000066a6a7c23 */ /* 0x100fe20008000800 */
[----:B------:R-:W-:Y:S01]  /*46b0*/  ULDC UR6, c[0x0][0x604] ;  /* 0x0001810000067ab9 */ /* 0x000fe20000000800 */
[----:B--2---:R-:W-:Y:S01]  /*46c0*/  F2FP.BF16.F32.PACK_AB R84, R4, R3 ;  /* 0x000000030454723e */ /* 0x004fe200000010ff */
[----:B------:R-:W-:Y:S01]  /*46d0*/  FFMA R107, R107, UR6, -R0 ;  /* 0x000000066b6b7c23 */ /* 0x000fe20008000800 */
[----:B------:R-:W-:Y:S01]  /*46e0*/  @!P3 FMUL R125, R125, 0.5 ;  /* 0x3f0000007d7db820 */ /* 0x000fe20000400000 */
[----:B------:R-:W1:Y:S01]  /*46f0*/  MUFU.EX2 R21, R104 ;  /* 0x0000006800157308 */ /* 0x000e620000000800 */
[----:B----4-:R-:W-:Y:S01]  /*4700*/  @!P6 FMUL R13, R13, R13 ;  /* 0x0000000d0d0de220 */ /* 0x010fe20000400000 */
[----:B------:R-:W-:Y:S01]  /*4710*/  FSETP.GEU.AND P6, PT, R96, -126, PT ;  /* 0xc2fc00006000780b */ /* 0x000fe20003fce000 */
[----:B------:R-:W-:-:S02]  /*4720*/  ULDC UR6, c[0x0][0x604] ;  /* 0x0001810000067ab9 */ /* 0x000fc40000000800 */
[--C-:B------:R-:W-:Y:S01]  /*4730*/  FFMA R110, R110, UR6, -R0.reuse ;  /* 0x000000066e6e7c23 */ /* 0x100fe20008000800 */
[----:B------:R-:W-:Y:S01]  /*4740*/  ULDC UR6, c[0x0][0x604] ;  /* 0x0001810000067ab9 */ /* 0x000fe20000000800 */
[----:B------:R-:W-:Y:S01]  /*4750*/  @!P2 FMUL R124, R124, 0.5 ;  /* 0x3f0000007c7ca820 */ /* 0x000fe20000400000 */
[----:B------:R-:W2:Y:S01]  /*4760*/  MUFU.EX2 R104, R125 ;  /* 0x0000007d00687308 */ /* 0x000ea20000000800 */
[----:B---3--:R-:W-:Y:S01]  /*4770*/  @!P1 FMUL R14, R14, R14 ;  /* 0x0000000e0e0e9220 */ /* 0x008fe20000400000 */
[----:B------:R-:W-:Y:S01]  /*4780*/  FSETP.GEU.AND P1, PT, R97, -126, PT ;  /* 0xc2fc00006100780b */ /* 0x000fe20003f2e000 */
[--C-:B------:R-:W-:Y:S01]  /*4790*/  FFMA R111, R111, UR6, -R0.reuse ;  /* 0x000000066f6f7c23 */ /* 0x100fe20008000800 */
[----:B------:R-:W-:Y:S02]  /*47a0*/  ULDC UR6, c[0x0][0x604] ;  /* 0x0001810000067ab9 */ /* 0x000fe40000000800 */
[----:B------:R-:W-:Y:S01]  /*47b0*/  FFMA R114, R114, UR6, -R0 ;  /* 0x0000000672727c23 */ /* 0x000fe20008000800 */
[----:B------:R-:W-:Y:S01]  /*47c0*/  @!P6 FMUL R96, R96, 0.5 ;  /* 0x3f0000006060e820 */ /* 0x000fe20000400000 */
[----:B------:R-:W3:Y:S01]  /*47d0*/  MUFU.EX2 R77, R124 ;  /* 0x0000007c004d7308 */ /* 0x000ee20000000800 */
[----:B-1----:R-:W-:Y:S01]  /*47e0*/  @!P4 FMUL R21, R21, R21 ;  /* 0x000000151515c220 */ /* 0x002fe20000400000 */
[----:B------:R-:W-:Y:S01]  /*47f0*/  FSETP.GEU.AND P4, PT, R116, -126, PT ;  /* 0xc2fc00007400780b */ /* 0x000fe20003f8e000 */
[----:B------:R-:W-:-:S02]  /*4800*/  ULDC UR6, c[0x0][0x604] ;  /* 0x0001810000067ab9 */ /* 0x000fc40000000800 */
[--C-:B------:R-:W-:Y:S01]  /*4810*/  FFMA R115, R115, UR6, -R0.reuse ;  /* 0x0000000673737c23 */ /* 0x100fe20008000800 */
[----:B------:R-:W-:Y:S01]  /*4820*/  ULDC UR6, c[0x0][0x604] ;  /* 0x0001810000067ab9 */ /* 0x000fe20000000800 */
[----:B------:R-:W-:Y:S01]  /*4830*/  @!P1 FMUL R97, R97, 0.5 ;  /* 0x3f00000061619820 */ /* 0x000fe20000400000 */
[----:B------:R-:W1:Y:S01]  /*4840*/  MUFU.EX2 R17, R96 ;  /* 0x0000006000117308 */ /* 0x000e620000000800 */
[----:B--2---:R-:W-:Y:S01]  /*4850*/  @!P3 FMUL R104, R104, R104 ;  /* 0x000000686868b220 */ /* 0x004fe20000400000 */
[----:B------:R-:W-:Y:S01]  /*4860*/  FSETP.GEU.AND P3, PT, R137, -126, PT ;  /* 0xc2fc00008900780b */ /* 0x000fe20003f6e000 */
[--C-:B------:R-:W-:Y:S01]  /*4870*/  FFMA R118, R118, UR6, -R0.reuse ;  /* 0x0000000676767c23 */ /* 0x100fe20008000800 */
[----:B------:R-:W-:Y:S02]  /*4880*/  ULDC UR6, c[0x0][0x604] ;  /* 0x0001810000067ab9 */ /* 0x000fe40000000800 */
[----:B------:R-:W-:Y:S01]  /*4890*/  FFMA R119, R119, UR6, -R0 ;  /* 0x0000000677777c23 */ /* 0x000fe20008000800 */
[----:B------:R-:W-:Y:S01]  /*48a0*/  @!P4 FMUL R116, R116, 0.5 ;  /* 0x3f0000007474c820 */ /* 0x000fe20000400000 */
[----:B------:R-:W2:Y:S01]  /*48b0*/  MUFU.EX2 R96, R117 ;  /* 0x0000007500607308 */ /* 0x000ea20000000800 */
[----:B---3--:R-:W-:Y:S01]  /*48c0*/  @!P2 FMUL R77, R77, R77 ;  /* 0x0000004d4d4da220 */ /* 0x008fe20000400000 */
[----:B------:R-:W-:Y:S01]  /*48d0*/  FSETP.GEU.AND P2, PT, R136, -126, PT ;  /* 0xc2fc00008800780b */ /* 0x000fe20003f4e000 */
[----:B------:R-:W-:-:S02]  /*48e0*/  ULDC UR6, c[0x0][0x604] ;  /* 0x0001810000067ab9 */ /* 0x000fc40000000800 */
[--C-:B------:R-:W-:Y:S01]  /*48f0*/  FFMA R122, R122, UR6, -R0.reuse ;  /* 0x000000067a7a7c23 */ /* 0x100fe20008000800 */
[----:B------:R-:W-:Y:S01]  /*4900*/  ULDC UR6, c[0x0][0x604] ;  /* 0x0001810000067ab9 */ /* 0x000fe20000000800 */
[----:B------:R-:W-:Y:S01]  /*4910*/  @!P3 FMUL R137, R137, 0.5 ;  /* 0x3f0000008989b820 */ /* 0x000fe20000400000 */
[----:B------:R-:W3:Y:S01]  /*4920*/  MUFU.EX2 R18, R97 ;  /* 0x0000006100127308 */ /* 0x000ee20000000800 */
[----:B-1----:R-:W-:Y:S01]  /*4930*/  @!P6 FMUL R17, R17, R17 ;  /* 0x000000111111e220 */ /* 0x002fe20000400000 */
[----:B------:R-:W-:Y:S01]  /*4940*/  FSETP.GEU.AND P6, PT, R108, -126, PT ;  /* 0xc2fc00006c00780b */ /* 0x000fe20003fce000 */
[--C-:B------:R-:W-:Y:S01]  /*4950*/  FFMA R123, R123, UR6, -R0.reuse ;  /* 0x000000067b7b7c23 */ /* 0x100fe20008000800 */
[----:B------:R-:W-:Y:S02]  /*4960*/  ULDC UR6, c[0x0][0x604] ;  /* 0x0001810000067ab9 */ /* 0x000fe40000000800 */
[----:B------:R-:W-:Y:S01]  /*4970*/  FFMA R126, R126, UR6, -R0 ;  /* 0x000000067e7e7c23 */ /* 0x000fe20008000800 */
[----:B------:R-:W-:Y:S01]  /*4980*/  @!P2 FMUL R136, R136, 0.5 ;  /* 0x3f0000008888a820 */ /* 0x000fe20000400000 */
[----:B------:R-:W1:Y:S01]  /*4990*/  MUFU.EX2 R137, R137 ;  /* 0x0000008900897308 */ /* 0x000e620000000800 */
[----:B--2---:R-:W-:Y:S01]  /*49a0*/  @!P5 FMUL R96, R96, R96 ;  /* 0x000000606060d220 */ /* 0x004fe20000400000 */
        /* <DEDUP_REMOVED lines=58> */
[----:B------:R-:W-:Y:S01]  /*4d50*/  FFMA R151, R151, UR6, -R0 ;  /* 0x0000000697977c23 */ /* 0x000fe20008000800 */
[----:B------:R-:W-:Y:S01]  /*4d60*/  FADD R0, R7, R136 ;  /* 0x0000008807007221 */ /* 0x000fe20000000000 */
[----:B------:R-:W-:Y:S01]  /*4d70*/  @!P3 FMUL R35, R35, 0.5 ;  /* 0x3f0000002323b820 */ /* 0x000fe20000400000 */
[----:B------:R1:W4:Y:S01]  /*4d80*/  MUFU.EX2 R100, R121 ;  /* 0x0000007900647308 */ /* 0x0003220000000800 */
[----:B--2---:R-:W-:Y:S01]  /*4d90*/  @!P6 FMUL R73, R73, R73 ;  /* 0x000000494949e220 */ /* 0x004fe20000400000 */
[----:B------:R-:W-:-:S05]  /*4da0*/  FSETP.GEU.AND P6, PT, R132, -126, PT ;  /* 0xc2fc00008400780b */ /* 0x000fca0003fce000 */
[----:B------:R-:W-:Y:S01]  /*4db0*/  @!P2 FMUL R34, R34, 0.5 ;  /* 0x3f0000002222a820 */ /* 0x000fe20000400000 */
[----:B------:R-:W2:Y:S01]  /*4dc0*/  MUFU.EX2 R69, R116 ;  /* 0x0000007400457308 */ /* 0x000ea20000000800 */
[----:B---3--:R-:W-:Y:S01]  /*4dd0*/  @!P5 FMUL R141, R141, R141 ;  /* 0x0000008d8d8dd220 */ /* 0x008fe20000400000 */
[----:B------:R-:W-:Y:S01]  /*4de0*/  FSETP.GEU.AND P5, PT, R27, -126, PT ;  /* 0xc2fc00001b00780b */ /* 0x000fe20003fae000 */
[----:B-1----:R-:W-:-:S04]  /*4df0*/  FADD R121, R53, R96 ;  /* 0x0000006035797221 */ /* 0x002fc80000000000 */
[----:B------:R-:W-:Y:S01]  /*4e00*/  @!P6 FMUL R132, R132, 0.5 ;  /* 0x3f0000008484e820 */ /* 0x000fe20000400000 */
[----:B------:R-:W1:Y:S01]  /*4e10*/  MUFU.EX2 R120, R35 ;  /* 0x0000002300787308 */ /* 0x000e620000000800 */
[----:B----4-:R-:W-:Y:S01]  /*4e20*/  @!P1 FMUL R100, R100, R100 ;  /* 0x0000006464649220 */ /* 0x010fe20000400000 */
[----:B------:R-:W-:-:S05]  /*4e30*/  FSETP.GEU.AND P1, PT, R133, -126, PT ;  /* 0xc2fc00008500780b */ /* 0x000fca0003f2e000 */
[----:B------:R-:W-:Y:S01]  /*4e40*/  @!P5 FMUL R27, R27, 0.5 ;  /* 0x3f0000001b1bd820 */ /* 0x000fe20000400000 */
[----:B------:R-:W3:Y:S01]  /*4e50*/  MUFU.EX2 R132, R132 ;  /* 0x0000008400847308 */ /* 0x000ee20000000800 */
[----:B--2---:R-:W-:Y:S01]  /*4e60*/  @!P4 FMUL R69, R69, R69 ;  /* 0x000000454545c220 */ /* 0x004fe20000400000 */
[----:B------:R-:W-:-:S03]  /*4e70*/  FSETP.GEU.AND P4, PT, R128, -126, PT ;  /* 0xc2fc00008000780b */ /* 0x000fc60003f8e000 */
[----:B------:R-:W-:Y:S02]  /*4e80*/  FADD R117, R52, R69 ;  /* 0x0000004534757221 */ /* 0x000fe40000000000 */
[----:B------:R-:W-:Y:S01]  /*4e90*/  @!P1 FMUL R133, R133, 0.5 ;  /* 0x3f00000085859820 */ /* 0x000fe20000400000 */
[----:B------:R2:W4:Y:S01]  /*4ea0*/  MUFU.EX2 R112, R27 ;  /* 0x0000001b00707308 */ /* 0x0005220000000800 */
[----:B-1----:R-:W-:Y:S01]  /*4eb0*/  @!P3 FMUL R120, R120, R120 ;  /* 0x000000787878b220 */ /* 0x002fe20000400000 */
[----:B------:R-:W-:-:S05]  /*4ec0*/  FSETP.GEU.AND P3, PT, R47, -126, PT ;  /* 0xc2fc00002f00780b */ /* 0x000fca0003f6e000 */
[----:B------:R-:W-:Y:S01]  /*4ed0*/  @!P4 FMUL R128, R128, 0.5 ;  /* 0x3f0000008080c820 */ /* 0x000fe20000400000 */
[----:B------:R-:W1:Y:S01]  /*4ee0*/  MUFU.EX2 R133, R133 ;  /* 0x0000008500857308 */ /* 0x000e620000000800 */
[----:B---3--:R-:W-:Y:S01]  /*4ef0*/  @!P6 FMUL R132, R132, R132 ;  /* 0x000000848484e220 */ /* 0x008fe20000400000 */
[----:B------:R-:W-:Y:S01]  /*4f00*/  FSETP.GEU.AND P6, PT, R144, -126, PT ;  /* 0xc2fc00009000780b */ /* 0x000fe20003fce000 */
[----:B--2---:R-:W-:-:S04]  /*4f10*/  FADD R27, R56, R73 ;  /* 0x00000049381b7221 */ /* 0x004fc80000000000 */
[----:B------:R-:W-:Y:S01]  /*4f20*/  @!P3 FMUL R47, R47, 0.5 ;  /* 0x3f0000002f2fb820 */ /* 0x000fe20000400000 */
[----:B------:R2:W3:Y:S01]  /*4f30*/  MUFU.EX2 R97, R34 ;  /* 0x0000002200617308 */ /* 0x0004e20000000800 */
[----:B----4-:R-:W-:Y:S01]  /*4f40*/  @!P5 FMUL R112, R112, R112 ;  /* 0x000000707070d220 */ /* 0x010fe20000400000 */
[----:B------:R-:W-:-:S05]  /*4f50*/  FSETP.GEU.AND P5, PT, R39, -126, PT ;  /* 0xc2fc00002700780b */ /* 0x000fca0003fae000 */
[----:B------:R-:W-:Y:S01]  /*4f60*/  @!P6 FMUL R144, R144, 0.5 ;  /* 0x3f0000009090e820 */ /* 0x000fe20000400000 */
[----:B------:R-:W4:Y:S01]  /*4f70*/  MUFU.EX2 R81, R128 ;  /* 0x0000008000517308 */ /* 0x000f220000000800 */
[----:B-1----:R-:W-:Y:S01]  /*4f80*/  @!P1 FMUL R133, R133, R133 ;  /* 0x0000008585859220 */ /* 0x002fe20000400000 */
[----:B------:R-:W-:Y:S01]  /*4f90*/  FSETP.GEU.AND P1, PT, R145, -126, PT ;  /* 0xc2fc00009100780b */ /* 0x000fe20003f2e000 */
[----:B--2---:R-:W-:-:S04]  /*4fa0*/  FADD R34, R28, R15 ;  /* 0x0000000f1c227221 */ /* 0x004fc80000000000 */
[----:B------:R-:W-:Y:S01]  /*4fb0*/  @!P5 FMUL R39, R39, 0.5 ;  /* 0x3f0000002727d820 */ /* 0x000fe20000400000 */
[----:B------:R-:W1:Y:S01]  /*4fc0*/  MUFU.EX2 R144, R144 ;  /* 0x0000009000907308 */ /* 0x000e620000000800 */
[----:B---3--:R-:W-:Y:S01]  /*4fd0*/  @!P2 FMUL R97, R97, R97 ;  /* 0x000000616161a220 */ /* 0x008fe20000400000 */
[----:B------:R-:W-:-:S05]  /*4fe0*/  FSETP.GEU.AND P2, PT, R46, -126, PT ;  /* 0xc2fc00002e00780b */ /* 0x000fca0003f4e000 */
[----:B------:R-:W-:Y:S01]  /*4ff0*/  @!P1 FMUL R145, R145, 0.5 ;  /* 0x3f00000091919820 */ /* 0x000fe20000400000 */
[----:B------:R-:W2:Y:S01]  /*5000*/  MUFU.EX2 R124, R39 ;  /* 0x00000027007c7308 */ /* 0x000ea20000000800 */
[----:B----4-:R-:W-:Y:S01]  /*5010*/  @!P4 FMUL R81, R81, R81 ;  /* 0x000000515151c220 */ /* 0x010fe20000400000 */
[----:B------:R-:W-:-:S05]  /*5020*/  FSETP.GEU.AND P4, PT, R140, -126, PT ;  /* 0xc2fc00008c00780b */ /* 0x000fca0003f8e000 */
[----:B------:R-:W-:Y:S01]  /*5030*/  @!P2 FMUL R46, R46, 0.5 ;  /* 0x3f0000002e2ea820 */ /* 0x000fe20000400000 */
[----:B------:R-:W3:Y:S01]  /*5040*/  MUFU.EX2 R152, R47 ;  /* 0x0000002f00987308 */ /* 0x000ee20000000800 */
[----:B-1----:R-:W-:Y:S01]  /*5050*/  @!P6 FMUL R144, R144, R144 ;  /* 0x000000909090e220 */ /* 0x002fe20000400000 */
[----:B------:R-:W-:-:S05]  /*5060*/  FSETP.GEU.AND P6, PT, R30, -126, PT ;  /* 0xc2fc00001e00780b */ /* 0x000fca0003fce000 */
        /* <DEDUP_REMOVED lines=10> */
[----:B------:R1:W3:Y:S01]  /*5110*/  MUFU.EX2 R93, R30 ;  /* 0x0000001e005d7308 */ /* 0x0002e20000000800 */
[----:B----4-:R-:W-:Y:S01]  /*5120*/  @!P2 FMUL R39, R39, R39 ;  /* 0x000000272727a220 */ /* 0x010fe20000400000 */
[----:B------:R-:W-:-:S05]  /*5130*/  FSETP.GEU.AND P2, PT, R58, -126, PT ;  /* 0xc2fc00003a00780b */ /* 0x000fca0003f4e000 */
[----:B------:R-:W-:Y:S01]  /*5140*/  @!P3 FMUL R59, R59, 0.5 ;  /* 0x3f0000003b3bb820 */ /* 0x000fe20000400000 */
[----:B------:R-:W4:Y:S01]  /*5150*/  MUFU.EX2 R154, R51 ;  /* 0x00000033009a7308 */ /* 0x000f220000000800 */
[----:B--2---:R-:W-:Y:S01]  /*5160*/  @!P1 FMUL R145, R145, R145 ;  /* 0x0000009191919220 */ /* 0x004fe20000400000 */
[----:B------:R-:W-:Y:S01]  /*5170*/  FSETP.GEU.AND P1, PT, R31, -126, PT ;  /* 0xc2fc00001f00780b */ /* 0x000fe20003f2e000 */
[----:B-1----:R-:W-:-:S04]  /*5180*/  FADD R30, R4, R89 ;  /* 0x00000059041e7221 */ /* 0x002fc80000000000 */
        /* <DEDUP_REMOVED lines=9> */
[----:B------:R3:W4:Y:S01]  /*5220*/  MUFU.EX2 R51, R58 ;  /* 0x0000003a00337308 */ /* 0x0007220000000800 */
[----:B-1----:R-:W-:Y:S01]  /*5230*/  @!P4 FMUL R140, R140, R140 ;  /* 0x0000008c8c8cc220 */ /* 0x002fe20000400000 */
[----:B------:R-:W-:-:S05]  /*5240*/  FSETP.GEU.AND P4, PT, R26, -126, PT ;  /* 0xc2fc00001a00780b */ /* 0x000fca0003f8e000 */
[----:B------:R-:W-:Y:S01]  /*5250*/  @!P5 FMUL R63, R63, 0.5 ;  /* 0x3f0000003f3fd820 */ /* 0x000fe20000400000 */
[----:B------:R1:W5:Y:S01]  /*5260*/  MUFU.EX2 R35, R42 ;  /* 0x0000002a00237308 */ /* 0x0003620000000800 */
[----:B--2---:R-:W-:Y:S01]  /*5270*/  @!P3 FMUL R158, R158, R158 ;  /* 0x0000009e9e9eb220 */ /* 0x004fe20000400000 */
[----:B------:R-:W-:Y:S01]  /*5280*/  FSETP.GEU.AND P3, PT, R71, -126, PT ;  /* 0xc2fc00004700780b */ /* 0x000fe20003f6e000 */
[----:B---3--:R-:W-:-:S04]  /*5290*/  FADD R58, R14, R149 ;  /* 0x000000950e3a7221 */ /* 0x008fc80000000000 */
[----:B------:R-:W-:Y:S01]  /*52a0*/  @!P4 FMUL R26, R26, 0.5 ;  /* 0x3f0000001a1ac820 */ /* 0x000fe20000400000 */
[----:B------:R-:W2:Y:S01]  /*52b0*/  MUFU.EX2 R116, R31 ;  /* 0x0000001f00747308 */ /* 0x000ea20000000800 */
[----:B----4-:R-:W-:Y:S01]  /*52c0*/  @!P2 FMUL R51, R51, R51 ;  /* 0x000000333333a220 */ /* 0x010fe20000400000 */
[----:B------:R-:W-:Y:S01]  /*52d0*/  FSETP.GEU.AND P2, PT, R70, -126, PT ;  /* 0xc2fc00004600780b */ /* 0x000fe20003f4e000 */
[----:B-1----:R-:W-:Y:S01]  /*52e0*/  FADD R42, R32, R17 ;  /* 0x00000011202a7221 */ /* 0x002fe20000000000 */
[----:B------:R-:W-:-:S03]  /*52f0*/  FADD R121, R121, R58 ;  /* 0x0000003a79797221 */ /* 0x000fc60000000000 */
[----:B------:R-:W-:Y:S01]  /*5300*/  @!P3 FMUL R71, R71, 0.5 ;  /* 0x3f0000004747b820 */ /* 0x000fe20000400000 */
[----:B------:R-:W1:Y:S01]  /*5310*/  MUFU.EX2 R160, R63 ;  /* 0x0000003f00a07308 */ /* 0x000e620000000800 */
[----:B-----5:R-:W-:Y:S01]  /*5320*/  @!P6 FMUL R35, R35, R35 ;  /* 0x000000232323e220 */ /* 0x020fe20000400000 */
[----:B------:R-:W-:-:S05]  /*5330*/  FSETP.GEU.AND P6, PT, R54, -126, PT ;  /* 0xc2fc00003600780b */ /* 0x000fca0003fce000 */
[----:B------:R-:W-:Y:S01]  /*5340*/  @!P2 FMUL R70, R70, 0.5 ;  /* 0x3f0000004646a820 */ /* 0x000fe20000400000 */
[----:B------:R3:W4:Y:S01]  /*5350*/  MUFU.EX2 R85, R26 ;  /* 0x0000001a00557308 */ /* 0x0007220000000800 */
[----:B--2---:R-:W-:Y:S01]  /*5360*/  @!P1 FMUL R116, R116, R116 ;  /* 0x0000007474749220 */ /* 0x004fe20000400000 */
[----:B------:R-:W-:-:S05]  /*5370*/  FSETP.GEU.AND P1, PT, R43, -126, PT ;  /* 0xc2fc00002b00780b */ /* 0x000fca0003f2e000 */
[----:B------:R-:W-:Y:S01]  /*5380*/  @!P6 FMUL R54, R54, 0.5 ;  /* 0x3f0000003636e820 */ /* 0x000fe20000400000 */
[----:B------:R2:W5:Y:S01]  /*5390*/  MUFU.EX2 R164, R71 ;  /* 0x0000004700a47308 */ /* 0x0005620000000800 */
[----:B-1----:R-:W-:Y:S01]  /*53a0*/  @!P5 FMUL R160, R160, R160 ;  /* 0x000000a0a0a0d220 */ /* 0x002fe20000400000 */
[----:B------:R-:W-:Y:S01]  /*53b0*/  FSETP.GEU.AND P5, PT, R75, -126, PT ;  /* 0xc2fc00004b00780b */ /* 0x000fe20003fae000 */
[----:B---3--:R-:W-:-:S04]  /*53c0*/  FADD R26, R3, R88 ;  /* 0x00000058031a7221 */ /* 0x008fc80000000000 */
[----:B------:R-:W-:Y:S01]  /*53d0*/  @!P1 FMUL R43, R43, 0.5 ;  /* 0x3f0000002b2b9820 */ /* 0x000fe20000400000 */
[----:B------:R1:W3:Y:S01]  /*53e0*/  MUFU.EX2 R47, R54 ;  /* 0x00000036002f7308 */ /* 0x0002e20000000800 */
[----:B----4-:R-:W-:Y:S01]  /*53f0*/  @!P4 FMUL R85, R85, R85 ;  /* 0x000000555555c220 */ /* 0x010fe20000400000 */
[----:B------:R-:W-:Y:S01]  /*5400*/  FSETP.GEU.AND P4, PT, R38, -126, PT ;  /* 0xc2fc00002600780b */ /* 0x000fe20003f8e000 */
[----:B------:R-:W-:Y:S01]  /*5410*/  FADD R26, R26, R27 ;  /* 0x0000001b1a1a7221 */ /* 0x000fe20000000000 */
[----:B------:R-:W-:Y:S01]  /*5420*/  FADD R27, R57, R100 ;  /* 0x00000064391b7221 */ /* 0x000fe20000000000 */
[----:B--2---:R-:W-:Y:S02]  /*5430*/  FADD R71, R41, R22 ;  /* 0x0000001629477221 */ /* 0x004fe40000000000 */
[----:B------:R-:W-:Y:S01]  /*5440*/  @!P5 FMUL R75, R75, 0.5 ;  /* 0x3f0000004b4bd820 */ /* 0x000fe20000400000 */
[----:B------:R-:W2:Y:S01]  /*5450*/  MUFU.EX2 R63, R70 ;  /* 0x00000046003f7308 */ /* 0x000ea20000000800 */
[----:B-----5:R-:W-:Y:S01]  /*5460*/  @!P3 FMUL R164, R164, R164 ;  /* 0x000000a4a4a4b220 */ /* 0x020fe20000400000 */
[----:B------:R-:W-:Y:S01]  /*5470*/  FSETP.GEU.AND P3, PT, R83, -126, PT ;  /* 0xc2fc00005300780b */ /* 0x000fe20003f6e000 */
[----:B------:R-:W-:Y:S01]  /*5480*/  FADD R30, R30, R27 ;  /* 0x0000001b1e1e7221 */ /* 0x000fe20000000000 */
[----:B------:R-:W-:Y:S01]  /*5490*/  FADD R27, R60, R77 ;  /* 0x0000004d3c1b7221 */ /* 0x000fe20000000000 */
[----:B-1----:R-:W-:-:S02]  /*54a0*/  FADD R54, R37, R20 ;  /* 0x0000001425367221 */ /* 0x002fc40000000000 */
[----:B------:R-:W-:Y:S01]  /*54b0*/  @!P4 FMUL R38, R38, 0.5 ;  /* 0x3f0000002626c820 */ /* 0x000fe20000400000 */
[----:B------:R-:W1:Y:S01]  /*54c0*/  MUFU.EX2 R128, R43 ;  /* 0x0000002b00807308 */ /* 0x000e620000000800 */
[----:B---3--:R-:W-:Y:S01]  /*54d0*/  @!P6 FMUL R47, R47, R47 ;  /* 0x0000002f2f2fe220 */ /* 0x008fe20000400000 */
[----:B------:R-:W-:Y:S01]  /*54e0*/  FSETP.GEU.AND P6, PT, R66, -126, PT ;  /* 0xc2fc00004200780b */ /* 0x000fe20003fce000 */
[----:B------:R-:W-:Y:S01]  /*54f0*/  FADD R34, R34, R27 ;  /* 0x0000001b22227221 */ /* 0x000fe20000000000 */
[----:B------:R-:W-:-:S03]  /*5500*/  FADD R27, R61, R104 ;  /* 0x000000683d1b7221 */ /* 0x000fc60000000000 */
        /* <DEDUP_REMOVED lines=10> */
[----:B------:R-:W1:Y:S01]  /*55b0*/  MUFU.EX2 R59, R66 ;  /* 0x00000042003b7308 */ /* 0x000e620000000800 */
[----:B----4-:R-:W-:Y:S01]  /*55c0*/  @!P5 FMUL R166, R166, R166 ;  /* 0x000000a6a6a6d220 */ /* 0x010fe20000400000 */
[----:B------:R-:W-:Y:S01]  /*55d0*/  FSETP.GEU.AND P5, PT, R87, -126, PT ;  /* 0xc2fc00005700780b */ /* 0x000fe20003fae000 */
[----:B--2---:R-:W-:-:S04]  /*55e0*/  FADD R38, R9, R140 ;  /* 0x0000008c09267221 */ /* 0x004fc80000000000 */
[----:B------:R-:W-:Y:S01]  /*55f0*/  @!P1 FMUL R55, R55, 0.5 ;  /* 0x3f00000037379820 */ /* 0x000fe20000400000 */
[----:B------:R2:W3:Y:S01]  /*5600*/  MUFU.EX2 R170, R83 ;  /* 0x0000005300aa7308 */ /* 0x0004e20000000800 */
[----:B-----5:R-:W-:Y:S01]  /*5610*/  @!P4 FMUL R31, R31, R31 ;  /* 0x0000001f1f1fc220 */ /* 0x020fe20000400000 */
[----:B------:R-:W-:Y:S01]  /*5620*/  FSETP.GEU.AND P4, PT, R50, -126, PT ;  /* 0xc2fc00003200780b */ /* 0x000fe20003f8e000 */
[----:B------:R-:W-:Y:S01]  /*5630*/  FADD R75, R75, R38 ;  /* 0x000000264b4b7221 */ /* 0x000fe20000000000 */
[----:B------:R-:W-:-:S03]  /*5640*/  FADD R38, R29, R16 ;  /* 0x000000101d267221 */ /* 0x000fc60000000000 */
[----:B------:R-:W-:Y:S01]  /*5650*/  @!P5 FMUL R87, R87, 0.5 ;  /* 0x3f0000005757d820 */ /* 0x000fe20000400000 */
[----:B------:R4:W5:Y:S01]  /*5660*/  MUFU.EX2 R109, R82 ;  /* 0x00000052006d7308 */ /* 0x0009620000000800 */
[----:B-1----:R-:W-:Y:S01]  /*5670*/  @!P6 FMUL R59, R59, R59 ;  /* 0x0000003b3b3be220 */ /* 0x002fe20000400000 */
[----:B------:R-:W-:Y:S01]  /*5680*/  FSETP.GEU.AND P6, PT, R78, -126, PT ;  /* 0xc2fc00004e00780b */ /* 0x000fe20003fce000 */
[----:B------:R-:W-:Y:S01]  /*5690*/  FADD R38, R38, R27 ;  /* 0x0000001b26267221 */ /* 0x000fe20000000000 */
[----:B------:R-:W-:Y:S01]  /*56a0*/  FADD R27, R64, R81 ;  /* 0x00000051401b7221 */ /* 0x000fe20000000000 */
[----:B--2---:R-:W-:Y:S01]  /*56b0*/  FADD R83, R48, R25 ;  /* 0x0000001930537221 */ /* 0x004fe20000000000 */
[----:B------:R-:W-:Y:S01]  /*56c0*/  FADD R34, R34, R75 ;  /* 0x0000004b22227221 */ /* 0x000fe20000000000 */
[----:B------:R-:W-:Y:S01]  /*56d0*/  @!P4 FMUL R50, R50, 0.5 ;  /* 0x3f0000003232c820 */ /* 0x000fe20000400000 */
[----:B------:R-:W1:Y:S01]  /*56e0*/  MUFU.EX2 R156, R55 ;  /* 0x00000037009c7308 */ /* 0x000e620000000800 */
[----:B---3--:R-:W-:Y:S01]  /*56f0*/  @!P3 FMUL R170, R170, R170 ;  /* 0x000000aaaaaab220 */ /* 0x008fe20000400000 */
[----:B------:R-:W-:Y:S01]  /*5700*/  FSETP.GEU.AND P3, PT, R95, -126, PT ;  /* 0xc2fc00005f00780b */ /* 0x000fe20003f6e000 */
[----:B------:R-:W-:Y:S01]  /*5710*/  FADD R42, R42, R27 ;  /* 0x0000001b2a2a7221 */ /* 0x000fe20000000000 */
[----:B------:R-:W-:Y:S01]  /*5720*/  FADD R27, R5, R132 ;  /* 0x00000084051b7221 */ /* 0x000fe20000000000 */
[----:B----4-:R-:W-:-:S02]  /*5730*/  F2FP.BF16.F32.PACK_AB R82, R37, R36 ;  /* 0x000000242552723e */ /* 0x010fc400000010ff */
[----:B------:R-:W-:Y:S01]  /*5740*/  @!P6 FMUL R78, R78, 0.5 ;  /* 0x3f0000004e4ee820 */ /* 0x000fe20000400000 */
[----:B------:R2:W3:Y:S01]  /*5750*/  MUFU.EX2 R174, R87 ;  /* 0x0000005700ae7308 */ /* 0x0004e20000000800 */
[----:B-----5:R-:W-:Y:S01]  /*5760*/  @!P2 FMUL R109, R109, R109 ;  /* 0x0000006d6d6da220 */ /* 0x020fe20000400000 */
[----:B------:R-:W-:Y:S02]  /*5770*/  FSETP.GEU.AND P2, PT, R94, -126, PT ;  /* 0xc2fc00005e00780b */ /* 0x000fe40003f4e000 */
[----:B------:R-:W-:-:S03]  /*5780*/  F2FP.BF16.F32.PACK_AB R64, R65, R64 ;  /* 0x000000404140723e */ /* 0x000fc600000010ff */
[----:B------:R-:W-:Y:S01]  /*5790*/  @!P3 FMUL R95, R95, 0.5 ;  /* 0x3f0000005f5fb820 */ /* 0x000fe20000400000 */
[----:B------:R-:W4:Y:S01]  /*57a0*/  MUFU.EX2 R105, R78 ;  /* 0x0000004e00697308 */ /* 0x000f220000000800 */
[----:B-1----:R-:W-:Y:S01]  /*57b0*/  @!P1 FMUL R156, R156, R156 ;  /* 0x0000009c9c9c9220 */ /* 0x002fe20000400000 */
[----:B------:R-:W-:Y:S01]  /*57c0*/  FSETP.GEU.AND P1, PT, R67, -126, PT ;  /* 0xc2fc00004300780b */ /* 0x000fe20003f2e000 */
[----:B--2---:R-:W-:-:S03]  /*57d0*/  FADD R87, R65, R108 ;  /* 0x0000006c41577221 */ /* 0x004fc60000000000 */
[----:B------:R-:W-:Y:S01]  /*57e0*/  F2FP.BF16.F32.PACK_AB R75, R156, R47 ;  /* 0x0000002f9c4b723e */ /* 0x000fe200000010ff */
[----:B------:R-:W-:Y:S01]  /*57f0*/  @!P2 FMUL R94, R94, 0.5 ;  /* 0x3f0000005e5ea820 */ /* 0x000fe20000400000 */
[----:B------:R1:W2:Y:S01]  /*5800*/  MUFU.EX2 R43, R50 ;  /* 0x00000032002b7308 */ /* 0x0002a20000000800 */
[----:B---3--:R-:W-:Y:S01]  /*5810*/  @!P5 FMUL R174, R174, R174 ;  /* 0x000000aeaeaed220 */ /* 0x008fe20000400000 */
[----:B------:R-:W-:Y:S01]  /*5820*/  FSETP.GEU.AND P5, PT, R99, -126, PT ;  /* 0xc2fc00006300780b */ /* 0x000fe20003fae000 */
[----:B------:R-:W-:Y:S01]  /*5830*/  FADD R46, R46, R87 ;  /* 0x000000572e2e7221 */ /* 0x000fe20000000000 */
[----:B------:R-:W-:-:S03]  /*5840*/  FADD R87, R49, R92 ;  /* 0x0000005c31577221 */ /* 0x000fc60000000000 */
[----:B------:R-:W-:Y:S01]  /*5850*/  @!P1 FMUL R67, R67, 0.5 ;  /* 0x3f00000043439820 */ /* 0x000fe20000400000 */
[----:B------:R-:W3:Y:S01]  /*5860*/  MUFU.EX2 R95, R95 ;  /* 0x0000005f005f7308 */ /* 0x000ee20000000800 */
[----:B----4-:R-:W-:Y:S01]  /*5870*/  @!P6 FMUL R105, R105, R105 ;  /* 0x000000696969e220 */ /* 0x010fe20000400000 */
[----:B------:R-:W-:Y:S01]  /*5880*/  FSETP.GEU.AND P6, PT, R90, -126, PT ;  /* 0xc2fc00005a00780b */ /* 0x000fe20003fce000 */
[----:B-1----:R-:W-:Y:S01]  /*5890*/  FADD R50, R36, R19 ;  /* 0x0000001324327221 */ /* 0x002fe20000000000 */
[----:B------:R-:W-:-:S03]  /*58a0*/  F2FP.BF16.F32.PACK_AB R36, R100, R73 ;  /* 0x000000496424723e */ /* 0x000fc600000010ff */
[----:B------:R-:W-:Y:S01]  /*58b0*/  @!P5 FMUL R99, R99, 0.5 ;  /* 0x3f0000006363d820 */ /* 0x000fe20000400000 */
[----:B------:R1:W4:Y:S01]  /*58c0*/  MUFU.EX2 R162, R67 ;  /* 0x0000004300a27308 */ /* 0x0003220000000800 */
[----:B--2---:R-:W-:Y:S01]  /*58d0*/  @!P4 FMUL R43, R43, R43 ;  /* 0x0000002b2b2bc220 */ /* 0x004fe20000400000 */
[----:B------:R-:W-:Y:S01]  /*58e0*/  FSETP.GEU.AND P4, PT, R62, -126, PT ;  /* 0xc2fc00003e00780b */ /* 0x000fe20003f8e000 */
[----:B------:R-:W-:Y:S01]  /*58f0*/  FADD R50, R50, R27 ;  /* 0x0000001b32327221 */ /* 0x000fe20000000000 */
[----:B------:R-:W-:Y:S02]  /*5900*/  FADD R27, R6, R133 ;  /* 0x00000085061b7221 */ /* 0x000fe40000000000 */
[----:B------:R-:W-:Y:S01]  /*5910*/  F2FP.BF16.F32.PACK_AB R73, R154, R43 ;  /* 0x0000002b9a49723e */ /* 0x000fe200000010ff */
[----:B------:R-:W-:Y:S01]  /*5920*/  @!P6 FMUL R90, R90, 0.5 ;  /* 0x3f0000005a5ae820 */ /* 0x000fe20000400000 */
[----:B------:R-:W2:Y:S01]  /*5930*/  MUFU.EX2 R94, R94 ;  /* 0x0000005e005e7308 */ /* 0x000ea20000000800 */
[----:B---3--:R-:W-:Y:S01]  /*5940*/  @!P3 FMUL R95, R95, R95 ;  /* 0x0000005f5f5fb220 */ /* 0x008fe20000400000 */
[----:B------:R-:W-:Y:S01]  /*5950*/  FSETP.GEU.AND P3, PT, R107, -126, PT ;  /* 0xc2fc00006b00780b */ /* 0x000fe20003f6e000 */
[----:B-1----:R-:W-:Y:S01]  /*5960*/  FADD R67, R40, R21 ;  /* 0x0000001528437221 */ /* 0x002fe20000000000 */
[----:B------:R-:W-:-:S03]  /*5970*/  FADD R54, R54, R27 ;  /* 0x0000001b36367221 */ /* 0x000fc60000000000 */
[----:B------:R-:W-:Y:S01]  /*5980*/  @!P4 FMUL R62, R62, 0.5 ;  /* 0x3f0000003e3ec820 */ /* 0x000fe20000400000 */
[----:B------:R-:W1:Y:S01]  /*5990*/  MUFU.EX2 R90, R90 ;  /* 0x0000005a005a7308 */ /* 0x000e620000000800 */
[----:B----4-:R-:W-:Y:S01]  /*59a0*/  @!P1 FMUL R162, R162, R162 ;  /* 0x000000a2a2a29220 */ /* 0x010fe20000400000 */
[----:B------:R-:W-:Y:S01]  /*59b0*/  FSETP.GEU.AND P1, PT, R79, -126, PT ;  /* 0xc2fc00004f00780b */ /* 0x000fe20003f2e000 */
[----:B------:R-:W-:Y:S01]  /*59c0*/  FADD R67, R67, R0 ;  /* 0x0000000043437221 */ /* 0x000fe20000000000 */
[----:B------:R-:W-:Y:S01]  /*59d0*/  FADD R0, R8, R137 ;  /* 0x0000008908007221 */ /* 0x000fe20000000000 */
[----:B------:R-:W-:Y:S01]  /*59e0*/  FADD R121, R54, R121 ;  /* 0x0000007936797221 */ /* 0x000fe20000000000 */
[----:B------:R-:W-:Y:S01]  /*59f0*/  F2FP.BF16.F32.PACK_AB R65, R162, R59 ;  /* 0x0000003ba241723e */ /* 0x000fe200000010ff */
[----:B------:R-:W-:Y:S01]  /*5a00*/  @!P3 FMUL R107, R107, 0.5 ;  /* 0x3f0000006b6bb820 */ /* 0x000fe20000400000 */
[----:B------:R-:W3:Y:S01]  /*5a10*/  MUFU.EX2 R55, R62 ;  /* 0x0000003e00377308 */ /* 0x000ee20000000800 */
[----:B--2---:R-:W-:Y:S01]  /*5a20*/  @!P2 FMUL R94, R94, R94 ;  /* 0x0000005e5e5ea220 */ /* 0x004fe20000400000 */
[----:B------:R-:W-:Y:S01]  /*5a30*/  FSETP.GEU.AND P2, PT, R106, -126, PT ;  /* 0xc2fc00006a00780b */ /* 0x000fe20003f4e000 */
[----:B------:R-:W-:Y:S01]  /*5a40*/  FADD R71, R71, R0 ;  /* 0x0000000047477221 */ /* 0x000fe20000000000 */
[----:B------:R-:W-:Y:S01]  /*5a50*/  FADD R0, R10, R141 ;  /* 0x0000008d0a007221 */ /* 0x000fe20000000000 */
[----:B------:R-:W-:Y:S01]  /*5a60*/  FADD R26, R26, R67 ;  /* 0x000000431a1a7221 */ /* 0x000fe20000000000 */
[----:B------:R-:W-:Y:S01]  /*5a70*/  F2FP.BF16.F32.PACK_AB R67, R164, R63 ;  /* 0x0000003fa443723e */ /* 0x000fe200000010ff */
[----:B------:R-:W-:Y:S01]  /*5a80*/  @!P1 FMUL R79, R79, 0.5 ;  /* 0x3f0000004f4f9820 */ /* 0x000fe20000400000 */
[----:B------:R-:W2:Y:S01]  /*5a90*/  MUFU.EX2 R99, R99 ;  /* 0x0000006300637308 */ /* 0x000ea20000000800 */
[----:B-1----:R-:W-:Y:S01]  /*5aa0*/  @!P6 FMUL R90, R90, R90 ;  /* 0x0000005a5a5ae220 */ /* 0x002fe20000400000 */
[----:B------:R-:W-:Y:S01]  /*5ab0*/  FSETP.GEU.AND P6, PT, R102, -126, PT ;  /* 0xc2fc00006600780b */ /* 0x000fe20003fce000 */
[----:B------:R-:W-:Y:S01]  /*5ac0*/  FADD R30, R30, R71 ;  /* 0x000000471e1e7221 */ /* 0x000fe20000000000 */
[----:B------:R-:W-:Y:S01]  /*5ad0*/  F2FP.BF16.F32.PACK_AB R54, R16, R15 ;  /* 0x0000000f1036723e */ /* 0x000fe200000010ff */
[----:B------:R-:W-:Y:S01]  /*5ae0*/  FADD R58, R85, R90 ;  /* 0x0000005a553a7221 */ /* 0x000fe20000000000 */
[----:B------:R-:W-:Y:S01]  /*5af0*/  F2FP.BF16.F32.PACK_AB R85, R112, R85 ;  /* 0x000000557055723e */ /* 0x000fe200000010ff */
[----:B------:R-:W-:Y:S01]  /*5b00*/  @!P2 FMUL R106, R106, 0.5 ;  /* 0x3f0000006a6aa820 */ /* 0x000fe20000400000 */
[----:B------:R1:W4:Y:S01]  /*5b10*/  MUFU.EX2 R168, R79 ;  /* 0x0000004f00a87308 */ /* 0x0003220000000800 */
[----:B---3--:R-:W-:Y:S01]  /*5b20*/  @!P4 FMUL R55, R55, R55 ;  /* 0x000000373737c220 */ /* 0x008fe20000400000 */
[----:B------:R-:W-:-:S04]  /*5b30*/  FSETP.GEU.AND P4, PT, R74, -126, PT ;  /* 0xc2fc00004a00780b */ /* 0x000fc80003f8e000 */
[----:B------:R-:W-:Y:S01]  /*5b40*/  F2FP.BF16.F32.PACK_AB R71, R160, R55 ;  /* 0x00000037a047723e */ /* 0x000fe200000010ff */
[----:B------:R-:W-:Y:S01]  /*5b50*/  @!P6 FMUL R102, R102, 0.5 ;  /* 0x3f0000006666e820 */ /* 0x000fe20000400000 */
[----:B------:R-:W3:Y:S01]  /*5b60*/  MUFU.EX2 R107, R107 ;  /* 0x0000006b006b7308 */ /* 0x000ee20000000800 */
[----:B--2---:R-:W-:Y:S01]  /*5b70*/  @!P5 FMUL R99, R99, R99 ;  /* 0x000000636363d220 */ /* 0x004fe20000400000 */
[----:B------:R-:W-:Y:S01]  /*5b80*/  FSETP.GEU.AND P5, PT, R111, -126, PT ;  /* 0xc2fc00006f00780b */ /* 0x000fe20003fae000 */
[----:B-1----:R-:W-:-:S04]  /*5b90*/  FADD R79, R45, R24 ;  /* 0x000000182d4f7221 */ /* 0x002fc80000000000 */
[----:B------:R-:W-:Y:S01]  /*5ba0*/  @!P4 FMUL R74, R74, 0.5 ;  /* 0x3f0000004a4ac820 */ /* 0x000fe20000400000 */
[----:B------:R-:W1:Y:S01]  /*5bb0*/  MUFU.EX2 R102, R102 ;  /* 0x0000006600667308 */ /* 0x000e620000000800 */
[----:B----4-:R-:W-:Y:S01]  /*5bc0*/  @!P1 FMUL R168, R168, R168 ;  /* 0x000000a8a8a89220 */ /* 0x010fe20000400000 */
[----:B------:R-:W-:Y:S01]  /*5bd0*/  FSETP.GEU.AND P1, PT, R91, -126, PT ;  /* 0xc2fc00005b00780b */ /* 0x000fe20003f2e000 */
[----:B------:R-:W-:Y:S01]  /*5be0*/  FADD R79, R79, R0 ;  /* 0x000000004f4f7221 */ /* 0x000fe20000000000 */
[----:B------:R-:W-:-:S03]  /*5bf0*/  FADD R0, R11, R144 ;  /* 0x000000900b007221 */ /* 0x000fc60000000000 */
[----:B------:R-:W-:Y:S01]  /*5c00*/  @!P5 FMUL R111, R111, 0.5 ;  /* 0x3f0000006f6fd820 */ /* 0x000fe20000400000 */
[----:B------:R-:W2:Y:S01]  /*5c10*/  MUFU.EX2 R101, R74 ;  /* 0x0000004a00657308 */ /* 0x000ea20000000800 */
[----:B---3--:R-:W-:Y:S01]  /*5c20*/  @!P3 FMUL R107, R107, R107 ;  /* 0x0000006b6b6bb220 */ /* 0x008fe20000400000 */
[----:B------:R-:W-:Y:S01]  /*5c30*/  FSETP.GEU.AND P3, PT, R123, -126, PT ;  /* 0xc2fc00007b00780b */ /* 0x000fe20003f6e000 */
[----:B------:R-:W-:Y:S01]  /*5c40*/  FADD R83, R83, R0 ;  /* 0x0000000053537221 */ /* 0x000fe20000000000 */
[----:B------:R-:W-:Y:S01]  /*5c50*/  FADD R0, R12, R145 ;  /* 0x000000910c007221 */ /* 0x000fe20000000000 */
[----:B------:R-:W-:Y:S01]  /*5c60*/  FADD R129, R128, R107 ;  /* 0x0000006b80817221 */ /* 0x000fe20000000000 */
[----:B------:R-:W-:Y:S01]  /*5c70*/  FADD R38, R38, R79 ;  /* 0x0000004f26267221 */ /* 0x000fe20000000000 */
[----:B------:R-:W-:Y:S01]  /*5c80*/  @!P1 FMUL R91, R91, 0.5 ;  /* 0x3f0000005b5b9820 */ /* 0x000fe20000400000 */
[----:B------:R-:W3:Y:S01]  /*5c90*/  MUFU.EX2 R106, R106 ;  /* 0x0000006a006a7308 */ /* 0x000ee20000000800 */
[----:B-1----:R-:W-:Y:S01]  /*5ca0*/  @!P6 FMUL R102, R102, R102 ;  /* 0x000000666666e220 */ /* 0x002fe20000400000 */
[----:B------:R-:W-:Y:S01]  /*5cb0*/  FSETP.GEU.AND P6, PT, R114, -126, PT ;  /* 0xc2fc00007200780b */ /* 0x000fe20003fce000 */
[----:B------:R-:W-:Y:S01]  /*5cc0*/  FADD R87, R87, R0 ;  /* 0x0000000057577221 */ /* 0x000fe20000000000 */
[----:B------:R-:W-:Y:S01]  /*5cd0*/  FADD R0, R13, R148 ;  /* 0x000000940d007221 */ /* 0x000fe20000000000 */
[----:B------:R-:W-:Y:S01]  /*5ce0*/  FADD R83, R42, R83 ;  /* 0x000000532a537221 */ /* 0x000fe20000000000 */
[----:B------:R-:W-:Y:S01]  /*5cf0*/  FADD R121, R38, R121 ;  /* 0x0000007926797221 */ /* 0x000fe20000000000 */
[----:B------:R-:W-:Y:S01]  /*5d00*/  @!P3 FMUL R123, R123, 0.5 ;  /* 0x3f0000007b7bb820 */ /* 0x000fe20000400000 */
[----:B------:R-:W1:Y:S01]  /*5d10*/  MUFU.EX2 R111, R111 ;  /* 0x0000006f006f7308 */ /* 0x000e620000000800 */
        /* <DEDUP_REMOVED lines=8> */
[----:B---3--:R-:W-:Y:S01]  /*5da0*/  @!P2 FMUL R106, R106, R106 ;  /* 0x0000006a6a6aa220 */ /* 0x008fe20000400000 */
[----:B------:R-:W-:Y:S01]  /*5db0*/  FSETP.GEU.AND P2, PT, R122, -126, PT ;  /* 0xc2fc00007a00780b */ /* 0x000fe20003f4e000 */
[----:B------:R-:W-:Y:S01]  /*5dc0*/  FADD R117, R50, R117 ;  /* 0x0000007532757221 */ /* 0x000fe20000000000 */
[----:B------:R-:W-:Y:S01]  /*5dd0*/  FADD R30, R30, R87 ;  /* 0x000000571e1e7221 */ /* 0x000fe20000000000 */
[----:B------:R-:W-:Y:S01]  /*5de0*/  FADD R125, R35, R106 ;  /* 0x0000006a237d7221 */ /* 0x000fe20000000000 */
[----:B------:R-:W-:Y:S01]  /*5df0*/  F2FP.BF16.F32.PACK_AB R38, R104, R77 ;  /* 0x0000004d6826723e */ /* 0x000fe200000010ff */
[----:B------:R-:W-:Y:S01]  /*5e00*/  @!P4 FMUL R86, R86, 0.5 ;  /* 0x3f0000005656c820 */ /* 0x000fe20000400000 */
[----:B------:R-:W3:Y:S01]  /*5e10*/  MUFU.EX2 R114, R114 ;  /* 0x0000007200727308 */ /* 0x000ee20000000800 */
[----:B-1----:R-:W-:Y:S01]  /*5e20*/  @!P5 FMUL R111, R111, R111 ;  /* 0x0000006f6f6fd220 */ /* 0x002fe20000400000 */
[----:B------:R-:W-:Y:S01]  /*5e30*/  FSETP.GEU.AND P5, PT, R126, -126, PT ;  /* 0xc2fc00007e00780b */ /* 0x000fe20003fae000 */
[----:B------:R-:W-:Y:S01]  /*5e40*/  FADD R117, R34, R117 ;  /* 0x0000007522757221 */ /* 0x000fe20000000000 */
[----:B------:R-:W-:Y:S01]  /*5e50*/  FADD R121, R30, R121 ;  /* 0x000000791e797221 */ /* 0x000fe20000000000 */
[----:B------:R-:W-:Y:S01]  /*5e60*/  FADD R68, R152, R111 ;  /* 0x0000006f98447221 */ /* 0x000fe20000000000 */
[----:B------:R-:W-:Y:S01]  /*5e70*/  F2FP.BF16.F32.PACK_AB R46, R24, R23 ;  /* 0x00000017182e723e */ /* 0x000fe200000010ff */
[----:B------:R-:W-:Y:S01]  /*5e80*/  @!P2 FMUL R122, R122, 0.5 ;  /* 0x3f0000007a7aa820 */ /* 0x000fe20000400000 */
[----:B------:R1:W4:Y:S01]  /*5e90*/  MUFU.EX2 R113, R86 ;  /* 0x0000005600717308 */ /* 0x0003220000000800 */
[----:B--2---:R-:W-:Y:S01]  /*5ea0*/  @!P1 FMUL R91, R91, R91 ;  /* 0x0000005b5b5b9220 */ /* 0x004fe20000400000 */
[----:B------:R-:W-:Y:S01]  /*5eb0*/  FSETP.GEU.AND P1, PT, R103, -126, PT ;  /* 0xc2fc00006700780b */ /* 0x000fe20003f2e000 */
[----:B------:R-:W-:Y:S01]  /*5ec0*/  FADD R26, R26, R117 ;  /* 0x000000751a1a7221 */ /* 0x000fe20000000000 */
[----:B------:R-:W-:Y:S01]  /*5ed0*/  F2FP.BF16.F32.PACK_AB R83, R124, R31 ;  /* 0x0000001f7c53723e */ /* 0x000fe200000010ff */
[----:B------:R-:W-:Y:S01]  /*5ee0*/  FADD R62, R112, R91 ;  /* 0x0000005b703e7221 */ /* 0x000fe20000000000 */
[----:B------:R-:W-:Y:S01]  /*5ef0*/  F2FP.BF16.F32.PACK_AB R77, R128, R35 ;  /* 0x00000023804d723e */ /* 0x000fe200000010ff */
[----:B------:R-:W-:Y:S01]  /*5f00*/  @!P5 FMUL R126, R126, 0.5 ;  /* 0x3f0000007e7ed820 */ /* 0x000fe20000400000 */
[----:B------:R-:W2:Y:S01]  /*5f10*/  MUFU.EX2 R123, R123 ;  /* 0x0000007b007b7308 */ /* 0x000ea20000000800 */
[----:B---3--:R-:W-:Y:S01]  /*5f20*/  @!P6 FMUL R114, R114, R114 ;  /* 0x000000727272e220 */ /* 0x008fe20000400000 */
[----:B------:R-:W-:Y:S01]  /*5f30*/  FSETP.GEU.AND P6, PT, R127, -126, PT ;  /* 0xc2fc00007f00780b */ /* 0x000fe20003fce000 */
[----:B------:R-:W-:Y:S01]  /*5f40*/  FADD R177, R26, R121 ;  /* 0x000000791ab17221 */ /* 0x000fe20000000000 */
[----:B-1----:R-:W-:-:S02]  /*5f50*/  F2FP.BF16.F32.PACK_AB R86, R29, R28 ;  /* 0x0000001c1d56723e */ /* 0x002fc400000010ff */
[----:B------:R-:W-:Y:S01]  /*5f60*/  F2FP.BF16.F32.PACK_AB R79, R152, R39 ;  /* 0x00000027984f723e */ /* 0x000fe200000010ff */
[----:B------:R-:W-:Y:S01]  /*5f70*/  @!P1 FMUL R103, R103, 0.5 ;  /* 0x3f00000067679820 */ /* 0x000fe20000400000 */
[----:B------:R-:W1:Y:S01]  /*5f80*/  MUFU.EX2 R122, R122 ;  /* 0x0000007a007a7308 */ /* 0x000e620000000800 */
[----:B----4-:R-:W-:Y:S01]  /*5f90*/  @!P4 FMUL R113, R113, R113 ;  /* 0x000000717171c220 */ /* 0x010fe20000400000 */
[----:B------:R-:W-:Y:S02]  /*5fa0*/  FSETP.GEU.AND P4, PT, R98, -126, PT ;  /* 0xc2fc00006200780b */ /* 0x000fe40003f8e000 */
[----:B------:R-:W-:Y:S02]  /*5fb0*/  F2FP.BF16.F32.PACK_AB R69, R158, R51 ;  /* 0x000000339e45723e */ /* 0x000fe400000010ff */
[----:B------:R-:W-:Y:S01]  /*5fc0*/  F2FP.BF16.F32.PACK_AB R50, R20, R19 ;  /* 0x000000131432723e */ /* 0x000fe200000010ff */
[----:B------:R-:W-:Y:S01]  /*5fd0*/  @!P6 FMUL R127, R127, 0.5 ;  /* 0x3f0000007f7fe820 */ /* 0x000fe20000400000 */
[----:B------:R-:W3:Y:S01]  /*5fe0*/  MUFU.EX2 R214, R126 ;  /* 0x0000007e00d67308 */ /* 0x000ee20000000800 */
[----:B--2---:R-:W-:Y:S01]  /*5ff0*/  @!P3 FMUL R123, R123, R123 ;  /* 0x0000007b7b7bb220 */ /* 0x004fe20000400000 */
[----:B------:R-:W-:-:S02]  /*6000*/  FSETP.GEU.AND P3, PT, R131, -126, PT ;  /* 0xc2fc00008300780b */ /* 0x000fc40003f6e000 */
[----:B------:R-:W-:Y:S02]  /*6010*/  F2FP.BF16.F32.PACK_AB R34, R133, R132 ;  /* 0x000000848522723e */ /* 0x000fe400000010ff */
[----:B------:R-:W-:Y:S01]  /*6020*/  F2FP.BF16.F32.PACK_AB R28, R137, R136 ;  /* 0x00000088891c723e */ /* 0x000fe200000010ff */
[----:B------:R-:W-:Y:S01]  /*6030*/  @!P4 FMUL R98, R98, 0.5 ;  /* 0x3f0000006262c820 */ /* 0x000fe20000400000 */
[----:B------:R-:W2:Y:S01]  /*6040*/  MUFU.EX2 R127, R127 ;  /* 0x0000007f007f7308 */ /* 0x000ea20000000800 */
[----:B-1----:R-:W-:Y:S01]  /*6050*/  @!P2 FMUL R122, R122, R122 ;  /* 0x0000007a7a7aa220 */ /* 0x002fe20000400000 */
[----:B------:R-:W-:Y:S02]  /*6060*/  FSETP.GEU.AND P2, PT, R130, -126, PT ;  /* 0xc2fc00008200780b */ /* 0x000fe40003f4e000 */
[----:B------:R-:W-:Y:S01]  /*6070*/  F2FP.BF16.F32.PACK_AB R30, R141, R140 ;  /* 0x0000008c8d1e723e */ /* 0x000fe200000010ff */
[----:B------:R-:W-:Y:S01]  /*6080*/  FADD R27, R51, R122 ;  /* 0x0000007a331b7221 */ /* 0x000fe20000000000 */
[----:B------:R-:W-:Y:S01]  /*6090*/  F2FP.BF16.F32.PACK_AB R24, R145, R144 ;  /* 0x000000909118723e */ /* 0x000fe200000010ff */
[----:B------:R-:W-:Y:S01]  /*60a0*/  @!P3 FMUL R131, R131, 0.5 ;  /* 0x3f0000008383b820 */ /* 0x000fe20000400000 */
[----:B------:R-:W1:Y:S01]  /*60b0*/  MUFU.EX2 R98, R98 ;  /* 0x0000006200627308 */ /* 0x000e620000000800 */
        /* <DEDUP_REMOVED lines=19> */
[----:B------:R-:W-:Y:S01]  /*61f0*/  FADD R70, R43, R114 ;  /* 0x000000722b467221 */ /* 0x000fe20000000000 */
[----:B------:R-:W-:-:S02]  /*6200*/  F2FP.BF16.F32.PACK_AB R55, R95, R94 ;  /* 0x0000005e5f37723e */ /* 0x000fc400000010ff */
[----:B------:R-:W-:Y:S01]  /*6210*/  @!P6 FMUL R139, R139, 0.5 ;  /* 0x3f0000008b8be820 */ /* 0x000fe20000400000 */
[----:B------:R-:W1:Y:S01]  /*6220*/  MUFU.EX2 R131, R131 ;  /* 0x0000008300837308 */ /* 0x000e620000000800 */
[----:B---3--:R-:W-:Y:S01]  /*6230*/  @!P1 FMUL R103, R103, R103 ;  /* 0x0000006767679220 */ /* 0x008fe20000400000 */
[----:B------:R-:W-:Y:S02]  /*6240*/  FSETP.GEU.AND P1, PT, R115, -126, PT ;  /* 0xc2fc00007300780b */ /* 0x000fe40003f2e000 */
[----:B------:R-:W-:Y:S02]  /*6250*/  F2FP.BF16.F32.PACK_AB R37, R123, R122 ;  /* 0x0000007a7b25723e */ /* 0x000fe400000010ff */
[----:B------:R-:W-:Y:S01]  /*6260*/  F2FP.BF16.F32.PACK_AB R51, R103, R102 ;  /* 0x000000666733723e */ /* 0x000fe200000010ff */
[----:B------:R-:W-:Y:S01]  /*6270*/  @!P4 FMUL R110, R110, 0.5 ;  /* 0x3f0000006e6ec820 */ /* 0x000fe20000400000 */
[----:B------:R-:W3:Y:S01]  /*6280*/  MUFU.EX2 R138, R138 ;  /* 0x0000008a008a7308 */ /* 0x000ee20000000800 */
[----:B--2---:R-:W-:Y:S01]  /*6290*/  @!P2 FMUL R126, R126, R126 ;  /* 0x0000007e7e7ea220 */ /* 0x004fe20000400000 */
[----:B------:R-:W-:-:S05]  /*62a0*/  FSETP.GEU.AND P2, PT, R142, -126, PT ;  /* 0xc2fc00008e00780b */ /* 0x000fca0003f4e000 */
[----:B------:R-:W-:Y:S01]  /*62b0*/  @!P1 FMUL R115, R115, 0.5 ;  /* 0x3f00000073739820 */ /* 0x000fe20000400000 */
[----:B------:R-:W2:Y:S01]  /*62c0*/  MUFU.EX2 R139, R139 ;  /* 0x0000008b008b7308 */ /* 0x000ea20000000800 */
[----:B-1----:R-:W-:Y:S01]  /*62d0*/  @!P3 FMUL R131, R131, R131 ;  /* 0x000000838383b220 */ /* 0x002fe20000400000 */
[----:B------:R-:W-:-:S05]  /*62e0*/  FSETP.GEU.AND P3, PT, R143, -126, PT ;  /* 0xc2fc00008f00780b */ /* 0x000fca0003f6e000 */
[----:B------:R-:W-:Y:S01]  /*62f0*/  @!P2 FMUL R142, R142, 0.5 ;  /* 0x3f0000008e8ea820 */ /* 0x000fe20000400000 */
[----:B------:R-:W1:Y:S01]  /*6300*/  MUFU.EX2 R110, R110 ;  /* 0x0000006e006e7308 */ /* 0x000e620000000800 */
[----:B---3--:R-:W-:Y:S01]  /*6310*/  @!P5 FMUL R138, R138, R138 ;  /* 0x0000008a8a8ad220 */ /* 0x008fe20000400000 */
[----:B------:R-:W-:-:S03]  /*6320*/  FSETP.GEU.AND P5, PT, R146, -126, PT ;  /* 0xc2fc00009200780b */ /* 0x000fc60003fae000 */
[----:B------:R-:W-:Y:S02]  /*6330*/  FADD R0, R101, R138 ;  /* 0x0000008a65007221 */ /* 0x000fe40000000000 */
        /* <DEDUP_REMOVED lines=18> */
[----:B---3--:R-:W-:Y:S01]  /*6460*/  @!P1 FMUL R115, R115, R115 ;  /* 0x0000007373739220 */ /* 0x008fe20000400000 */
[----:B------:R-:W-:Y:S01]  /*6470*/  FSETP.GEU.AND P1, PT, R119, -126, PT ;  /* 0xc2fc00007700780b */ /* 0x000fe20003f2e000 */
[----:B------:R-:W-:Y:S01]  /*6480*/  FADD R62, R62, R129 ;  /* 0x000000813e3e7221 */ /* 0x000fe20000000000 */
[----:B------:R-:W-:Y:S01]  /*6490*/  F2FP.BF16.F32.PACK_AB R39, R127, R214 ;  /* 0x000000d67f27723e */ /* 0x000fe200000010ff */
[----:B------:R-:W-:-:S02]  /*64a0*/  FADD R72, R154, R115 ;  /* 0x000000739a487221 */ /* 0x000fc40000000000 */
[----:B------:R-:W-:Y:S01]  /*64b0*/  @!P4 FMUL R118, R118, 0.5 ;  /* 0x3f0000007676c820 */ /* 0x000fe20000400000 */
[----:B------:R-:W3:Y:S01]  /*64c0*/  MUFU.EX2 R146, R146 ;  /* 0x0000009200927308 */ /* 0x000ee20000000800 */
[----:B--2---:R-:W-:Y:S01]  /*64d0*/  @!P2 FMUL R142, R142, R142 ;  /* 0x0000008e8e8ea220 */ /* 0x004fe20000400000 */
[----:B------:R-:W-:-:S03]  /*64e0*/  FSETP.GEU.AND P2, PT, R134, -126, PT ;  /* 0xc2fc00008600780b */ /* 0x000fc60003f4e000 */
[----:B------:R-:W-:Y:S02]  /*64f0*/  FADD R153, R105, R142 ;  /* 0x0000008e69997221 */ /* 0x000fe40000000000 */
        /* <DEDUP_REMOVED lines=18> */
[----:B--2---:R-:W-:Y:S01]  /*6620*/  @!P6 FMUL R147, R147, R147 ;  /* 0x000000939393e220 */ /* 0x004fe20000400000 */
[----:B------:R-:W-:Y:S01]  /*6630*/  FSETP.GEU.AND P6, PT, R151, -126, PT ;  /* 0xc2fc00009700780b */ /* 0x000fe20003fce000 */
[----:B------:R-:W-:Y:S01]  /*6640*/  FADD R78, R66, R153 ;  /* 0x00000099424e7221 */ /* 0x000fe20000000000 */
[----:B------:R-:W-:Y:S01]  /*6650*/  FADD R165, R70, R157 ;  /* 0x0000009d46a57221 */ /* 0x000fe20000000000 */
[----:B------:R-:W-:Y:S01]  /*6660*/  FADD R159, R170, R147 ;  /* 0x00000093aa9f7221 */ /* 0x000fe20000000000 */
[----:B------:R-:W-:Y:S01]  /*6670*/  FADD R80, R68, R155 ;  /* 0x0000009b44507221 */ /* 0x000fe20000000000 */
[----:B------:R-:W-:Y:S01]  /*6680*/  @!P5 FMUL R150, R150, 0.5 ;  /* 0x3f0000009696d820 */ /* 0x000fe20000400000 */
[----:B------:R-:W2:Y:S01]  /*6690*/  MUFU.EX2 R134, R134 ;  /* 0x0000008600867308 */ /* 0x000ea20000000800 */
[----:B-1----:R-:W-:Y:S01]  /*66a0*/  @!P4 FMUL R118, R118, R118 ;  /* 0x000000767676c220 */ /* 0x002fe20000400000 */
[----:B------:R-:W-:Y:S01]  /*66b0*/  FADD R159, R72, R159 ;  /* 0x0000009f489f7221 */ /* 0x000fe20000000000 */
[----:B------:R-:W-:Y:S01]  /*66c0*/  FADD R66, R31, R102 ;  /* 0x000000661f427221 */ /* 0x000fe20000000000 */
[----:B------:R-:W-:Y:S01]  /*66d0*/  FADD R68, R124, R103 ;  /* 0x000000677c447221 */ /* 0x000fe20000000000 */
[----:B------:R-:W-:Y:S01]  /*66e0*/  FADD R70, R47, R118 ;  /* 0x000000762f467221 */ /* 0x000fe20000000000 */
[----:B------:R-:W-:Y:S01]  /*66f0*/  FADD R74, R74, R161 ;  /* 0x000000a14a4a7221 */ /* 0x000fe20000000000 */
[----:B------:R-:W-:Y:S01]  /*6700*/  @!P6 FMUL R151, R151, 0.5 ;  /* 0x3f0000009797e820 */ /* 0x000fe20000400000 */
[----:B------:R-:W1:Y:S01]  /*6710*/  MUFU.EX2 R135, R135 ;  /* 0x0000008700877308 */ /* 0x000e620000000800 */
[----:B---3--:R-:W-:Y:S01]  /*6720*/  @!P1 FMUL R119, R119, R119 ;  /* 0x0000007777779220 */ /* 0x008fe20000400000 */
[----:B------:R-:W-:Y:S01]  /*6730*/  FADD R76, R76, R163 ;  /* 0x000000a34c4c7221 */ /* 0x000fe20000000000 */
[----:B------:R-:W-:Y:S01]  /*6740*/  FADD R165, R78, R165 ;  /* 0x000000a54ea57221 */ /* 0x000fe20000000000 */
[----:B------:R-:W-:Y:S01]  /*6750*/  FADD R159, R80, R159 ;  /* 0x0000009f509f7221 */ /* 0x000fe20000000000 */
[----:B------:R-:W-:Y:S01]  /*6760*/  FADD R72, R156, R119 ;  /* 0x000000779c487221 */ /* 0x000fe20000000000 */
[----:B------:R-:W-:Y:S01]  /*6770*/  F2FP.BF16.F32.PACK_AB R80, R33, R32 ;  /* 0x000000202150723e */ /* 0x000fe200000010ff */
[----:B------:R-:W-:Y:S01]  /*6780*/  FADD R58, R58, R165 ;  /* 0x000000a53a3a7221 */ /* 0x000fe20000000000 */
[----:B------:R-:W3:Y:S01]  /*6790*/  MUFU.EX2 R0, R150 ;  /* 0x0000009600007308 */ /* 0x000ee20000000800 */
[----:B--2---:R-:W-:Y:S01]  /*67a0*/  @!P2 FMUL R134, R134, R134 ;  /* 0x000000868686a220 */ /* 0x004fe20000400000 */
[----:B------:R-:W-:Y:S01]  /*67b0*/  FADD R62, R62, R159 ;  /* 0x0000009f3e3e7221 */ /* 0x000fe20000000000 */
[----:B------:R-:W-:-:S02]  /*67c0*/  F2FP.BF16.F32.PACK_AB R78, R45, R44 ;  /* 0x0000002c2d4e723e */ /* 0x000fc400000010ff */
[----:B------:R-:W-:Y:S02]  /*67d0*/  F2FP.BF16.F32.PACK_AB R32, R108, R81 ;  /* 0x000000516c20723e */ /* 0x000fe400000010ff */
[----:B------:R-:W-:Y:S01]  /*67e0*/  F2FP.BF16.F32.PACK_AB R44, R22, R21 ;  /* 0x00000015162c723e */ /* 0x000fe200000010ff */
[----:B------:R2:W4:Y:S01]  /*67f0*/  MUFU.EX2 R27, R151 ;  /* 0x00000097001b7308 */ /* 0x0005220000000800 */
[----:B-1----:R-:W-:Y:S01]  /*6800*/  @!P3 FMUL R135, R135, R135 ;  /* 0x000000878787b220 */ /* 0x002fe20000400000 */
[----:B------:R-:W-:Y:S02]  /*6810*/  F2FP.BF16.F32.PACK_AB R81, R120, R97 ;  /* 0x000000617851723e */ /* 0x000fe400000010ff */
[----:B------:R-:W-:Y:S01]  /*6820*/  F2FP.BF16.F32.PACK_AB R59, R174, R113 ;  /* 0x00000071ae3b723e */ /* 0x000fe200000010ff */
[----:B------:R-:W-:Y:S01]  /*6830*/  FADD R153, R164, R135 ;  /* 0x00000087a4997221 */ /* 0x000fe20000000000 */
[----:B------:R-:W-:Y:S02]  /*6840*/  F2FP.BF16.F32.PACK_AB R45, R107, R106 ;  /* 0x0000006a6b2d723e */ /* 0x000fe400000010ff */
[----:B------:R-:W-:Y:S01]  /*6850*/  F2FP.BF16.F32.PACK_AB R47, R111, R110 ;  /* 0x0000006e6f2f723e */ /* 0x000fe200000010ff */
[----:B---3--:R-:W-:Y:S01]  /*6860*/  @!P5 FMUL R0, R0, R0 ;  /* 0x000000000000d220 */ /* 0x008fe20000400000 */
[----:B--2---:R-:W-:Y:S01]  /*6870*/  FADD R151, R63, R134 ;  /* 0x000000863f977221 */ /* 0x004fe20000000000 */
[----:B------:R-:W-:Y:S01]  /*6880*/  FADD R68, R68, R153 ;  /* 0x0000009944447221 */ /* 0x000fe20000000000 */
[----:B------:R-:W-:Y:S01]  /*6890*/  F2FP.BF16.F32.PACK_AB R63, R168, R105 ;  /* 0x00000069a83f723e */ /* 0x000fe200000010ff */
[----:B------:R-:W-:Y:S01]  /*68a0*/  FADD R155, R113, R0 ;  /* 0x00000000719b7221 */ /* 0x000fe20000000000 */
[----:B------:R-:W-:Y:S01]  /*68b0*/  FADD R66, R66, R151 ;  /* 0x0000009742427221 */ /* 0x000fe20000000000 */
[----:B------:R-:W-:Y:S01]  /*68c0*/  F2FP.BF16.F32.PACK_AB R43, R119, R118 ;  /* 0x00000076772b723e */ /* 0x000fe200000010ff */
[----:B----4-:R-:W-:Y:S01]  /*68d0*/  @!P6 FMUL R27, R27, R27 ;  /* 0x0000001b1b1be220 */ /* 0x010fe20000400000 */
[----:B------:R-:W-:Y:S01]  /*68e0*/  FADD R155, R70, R155 ;  /* 0x0000009b469b7221 */ /* 0x000fe20000000000 */
[----:B------:R-:W-:-:S02]  /*68f0*/  F2FP.BF16.F32.PACK_AB R70, R61, R60 ;  /* 0x0000003c3d46723e */ /* 0x000fc400000010ff */
[----:B------:R-:W-:Y:S01]  /*6900*/  FADD R157, R174, R27 ;  /* 0x0000001bae9d7221 */ /* 0x000fe20000000000 */
[----:B------:R-:W-:Y:S01]  /*6910*/  FADD R155, R66, R155 ;  /* 0x0000009b429b7221 */ /* 0x000fe20000000000 */
[----:B------:R-:W-:Y:S02]  /*6920*/  F2FP.BF16.F32.PACK_AB R66, R6, R5 ;  /* 0x000000050642723e */ /* 0x000fe400000010ff */
[----:B------:R-:W-:Y:S01]  /*6930*/  FADD R157, R72, R157 ;  /* 0x0000009d489d7221 */ /* 0x000fe20000000000 */
[----:B------:R-:W-:Y:S01]  /*6940*/  FADD R155, R74, R155 ;  /* 0x0000009b4a9b7221 */ /* 0x000fe20000000000 */
[----:B------:R-:W-:Y:S02]  /*6950*/  F2FP.BF16.F32.PACK_AB R72, R49, R48 ;  /* 0x000000303148723e */ /* 0x000fe400000010ff */
[----:B------:R-:W-:Y:S01]  /*6960*/  FADD R157, R68, R157 ;  /* 0x0000009d449d7221 */ /* 0x000fe20000000000 */
[----:B------:R-:W-:Y:S01]  /*6970*/  FADD R58, R58, R155 ;  /* 0x0000009b3a3a7221 */ /* 0x000fe20000000000 */
[----:B------:R-:W-:-:S02]  /*6980*/  F2FP.BF16.F32.PACK_AB R74, R53, R52 ;  /* 0x00000034354a723e */ /* 0x000fc400000010ff */
[----:B------:R-:W-:Y:S01]  /*6990*/  FADD R157, R76, R157 ;  /* 0x0000009d4c9d7221 */ /* 0x000fe20000000000 */
[----:B------:R-:W-:Y:S02]  /*69a0*/  F2FP.BF16.F32.PACK_AB R76, R41, R40 ;  /* 0x00000028294c723e */ /* 0x000fe400000010ff */
[----:B------:R-:W-:Y:S01]  /*69b0*/  F2FP.BF16.F32.PACK_AB R68, R57, R56 ;  /* 0x000000383944723e */ /* 0x000fe200000010ff */
[----:B------:R-:W-:Y:S01]  /*69c0*/  FADD R157, R62, R157 ;  /* 0x0000009d3e9d7221 */ /* 0x000fe20000000000 */
[----:B------:R-:W-:Y:S02]  /*69d0*/  F2FP.BF16.F32.PACK_AB R40, R92, R25 ;  /* 0x000000195c28723e */ /* 0x000fe400000010ff */
[----:B------:R-:W-:Y:S01]  /*69e0*/  F2FP.BF16.F32.PACK_AB R60, R8, R7 ;  /* 0x00000007083c723e */ /* 0x000fe200000010ff */
[----:B------:R-:W-:Y:S01]  /*69f0*/  FADD R176, R58, R157 ;  /* 0x0000009d3ab07221 */ /* 0x000fe20000000000 */
[----:B------:R-:W-:Y:S02]  /*6a00*/  F2FP.BF16.F32.PACK_AB R62, R10, R9 ;  /* 0x000000090a3e723e */ /* 0x000fe400000010ff */
[----:B------:R-:W-:-:S02]  /*6a10*/  F2FP.BF16.F32.PACK_AB R56, R12, R11 ;  /* 0x0000000b0c38723e */ /* 0x000fc400000010ff */
[----:B------:R-:W-:Y:S02]  /*6a20*/  F2FP.BF16.F32.PACK_AB R58, R14, R13 ;  /* 0x0000000d0e3a723e */ /* 0x000fe400000010ff */
[----:B------:R-:W-:Y:S02]  /*6a30*/  F2FP.BF16.F32.PACK_AB R52, R89, R88 ;  /* 0x000000585934723e */ /* 0x000fe400000010ff */
[----:B------:R-:W-:Y:S02]  /*6a40*/  F2FP.BF16.F32.PACK_AB R48, R18, R17 ;  /* 0x000000111230723e */ /* 0x000fe400000010ff */
[----:B------:R-:W-:Y:S02]  /*6a50*/  F2FP.BF16.F32.PACK_AB R61, R166, R101 ;  /* 0x00000065a63d723e */ /* 0x000fe400000010ff */
[----:B------:R-:W-:Y:S02]  /*6a60*/  F2FP.BF16.F32.PACK_AB R57, R170, R109 ;  /* 0x0000006daa39723e */ /* 0x000fe400000010ff */
[----:B------:R-:W-:-:S02]  /*6a70*/  F2FP.BF16.F32.PACK_AB R53, R91, R90 ;  /* 0x0000005a5b35723e */ /* 0x000fc400000010ff */
[----:B------:R-:W-:Y:S02]  /*6a80*/  F2FP.BF16.F32.PACK_AB R49, R99, R98 ;  /* 0x000000626331723e */ /* 0x000fe400000010ff */
[----:B------:R-:W-:Y:S02]  /*6a90*/  F2FP.BF16.F32.PACK_AB R41, R115, R114 ;  /* 0x000000727329723e */ /* 0x000fe400000010ff */
[----:B------:R-:W-:Y:S02]  /*6aa0*/  F2FP.BF16.F32.PACK_AB R33, R131, R126 ;  /* 0x0000007e8321723e */ /* 0x000fe400000010ff */
[----:B------:R-:W-:Y:S02]  /*6ab0*/  F2FP.BF16.F32.PACK_AB R35, R135, R134 ;  /* 0x000000868723723e */ /* 0x000fe400000010ff */
[----:B------:R-:W-:Y:S02]  /*6ac0*/  F2FP.BF16.F32.PACK_AB R31, R143, R142 ;  /* 0x0000008e8f1f723e */ /* 0x000fe400000010ff */
[----:B------:R-:W-:Y:S01]  /*6ad0*/  F2FP.BF16.F32.PACK_AB R25, R147, R146 ;  /* 0x000000929319723e */ /* 0x000fe200000010ff */
[----:B------:R-:W-:Y:S06]  /*6ae0*/  @!P0 BRA `(.L_x_19) ;  /* 0x0000000000048947 */ /* 0x000fec0003800000 */
[----:B------:R-:W-:Y:S01]  /*6af0*/  BPT.TRAP 0x1 ;  /* 0x000000040000795c */ /* 0x000fe20000300000 */
.L_x_19:
[----:B------:R-:W-:-:S13]  /*6b00*/  R2UR UR6, R172 ;  /* 0x00000000ac0672ca */ /* 0x000fda00000e0000 */
[----:B------:R-:W1:Y:S01]  /*6b10*/  SYNCS.PHASECHK.TRANS64.TRYWAIT P1, [UR6+0x160008], R2 ;  /* 0x16000802ff0075a7 */ /* 0x000e620008020146 */
[----:B------:R-:W-:-:S06]  /*6b20*/  ULOP3.LUT UR6, UR60, 0x8000000, URZ, 0xfc, !UPT ;  /* 0x080000003c067892 */ /* 0x000fcc000f8efc3f */
[----:B------:R-:W-:Y:S01]  /*6b30*/  IMAD.U32 R214, RZ, RZ, UR6 ;  /* 0x00000006ffd67e24 */ /* 0x000fe2000f8e00ff */
[----:B-1----:R-:W-:Y:S06]  /*6b40*/  @!P1 BRA `(.L_x_20) ;  /* 0x0000039800409947 */ /* 0x002fec0003800000 */
.L_x_120:
[----:B------:R-:W-:Y:S01]  /*6b50*/  STL [R1+0x1b14], R72 ;  /* 0x001b144801007387 */ /* 0x000fe20000100800 */
[----:B------:R-:W-:Y:S01]  /*6b60*/  R2UR UR14, R214 ;  /* 0x00000000d60e72ca */ /* 0x000fe200000e0000 */
[----:B------:R-:W-:Y:S02]  /*6b70*/  UMOV UR11, 0x40000040 ;  /* 0x40000040000b7882 */ /* 0x000fe40000000000 */
[----:B------:R-:W-:Y:S04]  /*6b80*/  STL [R1+0x1b10], R73 ;  /* 0x001b104901007387 */ /* 0x000fe80000100800 */
[----:B------:R-:W-:Y:S04]  /*6b90*/  STL [R1+0x1b0c], R74 ;  /* 0x001b0c4a01007387 */ /* 0x000fe80000100800 */
[----:B------:R-:W-:Y:S02]  /*6ba0*/  STL [R1+0x1b08], R75 ;  /* 0x001b084b01007387 */ /* 0x000fe40000100800 */
[----:B------:R-:W-:-:S02]  /*6bb0*/  ULOP3.LUT UR6, UR14, 0x4000, URZ, 0xfc, !UPT ;  /* 0x000040000e067892 */ /* 0x000fc4000f8efc3f */
[----:B------:R-:W-:Y:S04]  /*6bc0*/  STL [R1+0x1b04], R68 ;  /* 0x001b044401007387 */ /* 0x000fe80000100800 */
[----:B------:R-:W-:Y:S01]  /*6bd0*/  STL [R1+0x1b00], R69 ;  /* 0x001b004501007387 */ /* 0x000fe20000100800 */
[----:B------:R-:W-:Y:S01]  /*6be0*/  UMOV UR10, UR6 ;  /* 0x00000006000a7c82 */ /* 0x000fe20008000000 */
[----:B------:R-:W-:Y:S02]  /*6bf0*/  UIADD3 UR6, UR14, 0x6000, URZ ;  /* 0x000060000e067890 */ /* 0x000fe4000fffe03f */
[----:B------:R-:W-:Y:S04]  /*6c00*/  STL [R1+0x1afc], R70 ;  /* 0x001afc4601007387 */ /* 0x000fe80000100800 */
        /* <DEDUP_REMOVED lines=89> */
[----:B------:R2:W-:Y:S02]  /*71a0*/  STL [R1+0xc34], R214 ;  /* 0x000c34d601007387 */ /* 0x0005e40000100800 */
[----:B--2---:R-:W-:-:S06]  /*71b0*/  WARPGROUP.ARRIVE ;  /* 0x00000000000079c5 */ /* 0x004fcc0000000000 */
[----:B------:R-:W-:Y:S01]  /*71c0*/  HGMMA.64x256x16.F32.BF16 R108, R84, gdesc[UR8].tnspB, RZ, !UPT, gsb0 ;  /* 0x43e00008546c7df0 */ /* 0x000fe2000c0018ff */
[----:B------:R-:W-:Y:S01]  /*71d0*/  UMOV UR10, UR6 ;  /* 0x00000006000a7c82 */ /* 0x000fe20008000000 */
[----:B------:R-:W-:Y:S01]  /*71e0*/  UMOV UR11, 0x40000040 ;  /* 0x40000040000b7882 */ /* 0x000fe20000000000 */
[----:B------:R-:W-:Y:S02]  /*71f0*/  WARPGROUP.DEPBAR.LE gsb0, 0x0 ;  /* 0x00008000000079c5 */ /* 0x000fe40000010000 */
[----:B------:R-:W-:Y:S01]  /*7200*/  STL.64 [R1+0x200], R108 ;  /* 0x0002006c01007387 */ /* 0x000fe20000100a00 */
[----:B------:R-:W-:Y:S01]  /*7210*/  MOV R88, R112 ;  /* 0x0000007000587202 */ /* 0x000fe20000000f00 */
[----:B------:R-:W-:Y:S01]  /*7220*/  IMAD.MOV.U32 R89, RZ, RZ, R113 ;  /* 0x000000ffff597224 */ /* 0x000fe200078e0071 */
[----:B------:R-:W-:Y:S01]  /*7230*/  MOV R90, R114 ;  /* 0x00000072005a7202 */ /* 0x000fe20000000f00 */
[----:B------:R-:W-:Y:S01]  /*7240*/  STL.64 [R1+0x208], R110 ;  /* 0x0002086e01007387 */ /* 0x000fe20000100a00 */
[----:B------:R-:W-:Y:S01]  /*7250*/  IMAD.MOV.U32 R91, RZ, RZ, R115 ;  /* 0x000000ffff5b7224 */ /* 0x000fe200078e0073 */
[----:B------:R-:W-:Y:S01]  /*7260*/  MOV R92, R116 ;  /* 0x00000074005c7202 */ /* 0x000fe20000000f00 */
[----:B------:R-:W-:Y:S01]  /*7270*/  IMAD.MOV.U32 R93, RZ, RZ, R117 ;  /* 0x000000ffff5d7224 */ /* 0x000fe200078e0075 */
        /* <DEDUP_REMOVED lines=100> */
[----:B-1----:R-:W-:Y:S01]  /*78c0*/  MOV R3, R233 ;  /* 0x000000e900037202 */ /* 0x002fe20000000f00 */
[----:B------:R-:W-:Y:S01]  /*78d0*/  IMAD.MOV.U32 R2, RZ, RZ, R234 ;  /* 0x000000ffff027224 */ /* 0x000fe200078e00ea */
[----:B------:R1:W-:Y:S01]  /*78e0*/  STL [R1+0x2d0], R160 ;  /* 0x0002d0a001007387 */ /* 0x0003e20000100800 */
[----:B------:R-:W-:-:S02]  /*78f0*/  MOV R0, R235 ;  /* 0x000000eb00007202 */ /* 0x000fc40000000f00 */
[----:B-1----:R-:W-:-:S06]  /*7900*/  WARPGROUP.ARRIVE ;  /* 0x00000000000079c5 */ /* 0x002fcc0000000000 */
[----:B------:R-:W-:Y:S03]  /*7910*/  HGMMA.64x256x16.F32.BF16 R108, R84, gdesc[UR8].tnspB, RZ, !UPT, gsb0 ;  /* 0x43e00008546c7df0 */ /* 0x000fe6000c0018ff */
[----:B------:R-:W-:Y:S02]  /*7920*/  WARPGROUP.DEPBAR.LE gsb0, 0x0 ;  /* 0x00008000000079c5 */ /* 0x000fe40000010000 */
[----:B------:R-:W-:Y:S04]  /*7930*/  STL.64 [R1+0x1eb0], R210 ;  /* 0x001eb0d201007387 */ /* 0x000fe80000100a00 */
        /* <DEDUP_REMOVED lines=50> */
[----:B------:R1:W-:Y:S04]  /*7c60*/  STL.64 [R1+0x1d18], R108 ;  /* 0x001d186c01007387 */ /* 0x0003e80000100a00 */
[----:B------:R-:W2:Y:S04]  /*7c70*/  LDL.LU R84, [R1+0x200] ;  /* 0x0002000001547983 */ /* 0x000ea80000300800 */
[----:B------:R-:W2:Y:S04]  /*7c80*/  LDL.LU R85, [R1+0x204] ;  /* 0x0002040001557983 */ /* 0x000ea80000300800 */
[----:B------:R-:W2:Y:S04]  /*7c90*/  LDL.LU R86, [R1+0x208] ;  /* 0x0002080001567983 */ /* 0x000ea80000300800 */
[----:B------:R-:W2:Y:S04]  /*7ca0*/  LDL.LU R87, [R1+0x20c] ;  /* 0x00020c0001577983 */ /* 0x000ea80000300800 */
[----:B-1----:R-:W2:Y:S04]  /*7cb0*/  LDL.LU R108, [R1+0x260] ;  /* 0x00026000016c7983 */ /* 0x002ea80000300800 */
[----:B------:R-:W2:Y:S04]  /*7cc0*/  LDL.LU R109, [R1+0x264] ;  /* 0x00026400016d7983 */ /* 0x000ea80000300800 */
        /* <DEDUP_REMOVED lines=26> */
[----:B------:R-:W2:Y:S01]  /*7e70*/  LDL.LU R136, [R1+0x2d0] ;  /* 0x0002d00001887983 */ /* 0x000ea20000300800 */
        /* <DEDUP_REMOVED lines=75> */
[----:B------:R-:W-:Y:S01]  /*8330*/  UIADD3 UR6, UR14, 0x4080, URZ ;  /* 0x000040800e067890 */ /* 0x000fe2000fffe03f */
[----:B------:R-:W-:-:S06]  /*8340*/  UMOV UR11, 0x40000040 ;  /* 0x40000040000b7882 */ /* 0x000fcc0000000000 */
[----:B------:R-:W-:Y:S01]  /*8350*/  UMOV UR10, UR6 ;  /* 0x00000006000a7c82 */ /* 0x000fe20008000000 */
[----:B--2---:R-:W-:-:S06]  /*8360*/  WARPGROUP.ARRIVE ;  /* 0x00000000000079c5 */ /* 0x004fcc0000000000 */
[----:B------:R-:W-:Y:S03]  /*8370*/  HGMMA.64x256x16.F32.BF16 R84, R80, gdesc[UR8].tnspB, R84, gsb0 ;  /* 0x43e0000850547df0 */ /* 0x000fe60008001854 */
        /* <DEDUP_REMOVED lines=65> */
[----:B-1----:R-:W2:Y:S04]  /*8790*/  LDL.LU.64 R210, [R1+0x1eb0] ;  /* 0x001eb00001d27983 */ /* 0x002ea80000300a00 */
[----:B------:R-:W2:Y:S04]  /*87a0*/  LDL.LU.64 R208, [R1+0x1ea8] ;  /* 0x001ea80001d07983 */ /* 0x000ea80000300a00 */
        /* <DEDUP_REMOVED lines=49> */
[----:B------:R-:W2:Y:S01]  /*8ac0*/  LDL.LU.64 R108, [R1+0x1d18] ;  /* 0x001d1800016c7983 */ /* 0x000ea20000300a00 */
        /* <DEDUP_REMOVED lines=188> */
[----:B------:R1:W-:Y:S01]  /*9690*/  STL [R1+0x2d0], R160 ;  /* 0x0002d0a001007387 */ /* 0x0003e20000100800 */
[----:B------:R-:W-:Y:S01]  /*96a0*/  IMAD.MOV.U32 R38, RZ, RZ, R198 ;  /* 0x000000ffff267224 */ /* 0x000fe200078e00c6 */
[----:B------:R-:W-:Y:S01]  /*96b0*/  MOV R37, R199 ;  /* 0x000000c700257202 */ /* 0x000fe20000000f00 */
[----:B------:R-:W-:Y:S01]  /*96c0*/  IMAD.MOV.U32 R40, RZ, RZ, R196 ;  /* 0x000000ffff287224 */ /* 0x000fe200078e00c4 */
[----:B------:R-:W2:Y:S01]  /*96d0*/  LDL.LU.64 R234, [R1+0x1d10] ;  /* 0x001d100001ea7983 */ /* 0x000ea20000300a00 */
[----:B------:R-:W-:Y:S01]  /*96e0*/  MOV R39, R197 ;  /* 0x000000c500277202 */ /* 0x000fe20000000f00 */
[----:B------:R-:W-:Y:S01]  /*96f0*/  IMAD.MOV.U32 R42, RZ, RZ, R194 ;  /* 0x000000ffff2a7224 */ /* 0x000fe200078e00c2 */
[----:B------:R-:W-:Y:S01]  /*9700*/  MOV R41, R195 ;  /* 0x000000c300297202 */ /* 0x000fe20000000f00 */
[----:B------:R-:W2:Y:S01]  /*9710*/  LDL.LU.64 R232, [R1+0x1d08] ;  /* 0x001d080001e87983 */ /* 0x000ea20000300a00 */
        /* <DEDUP_REMOVED lines=80> */
[----:B------:R-:W-:-:S03]  /*9c20*/  IMAD.MOV.U32 R81, RZ, RZ, R113 ;  /* 0x000000ffff517224 */ /* 0x000fc600078e0071 */
        /* <DEDUP_REMOVED lines=117> */
[----:B------:R-:W-:-:S03]  /*a380*/  IMAD.MOV.U32 R129, RZ, RZ, R72 ;  /* 0x000000ffff817224 */ /* 0x000fc600078e0048 */
[----:B------:R-:W2:Y:S01]  /*a390*/  LDL.LU R125, [R1+0x2c4] ;  /* 0x0002c400017d7983 */ /* 0x000ea20000300800 */
[----:B------:R-:W-:-:S03]  /*a3a0*/  MOV R130, R73 ;  /* 0x0000004900827202 */ /* 0x000fc60000000f00 */
[----:B------:R-:W2:Y:S01]  /*a3b0*/  LDL.LU R126, [R1+0x2c8] ;  /* 0x0002c800017e7983 */ /* 0x000ea20000300800 */
[----:B------:R-:W-:-:S03]  /*a3c0*/  IMAD.MOV.U32 R131, RZ, RZ, R74 ;  /* 0x000000ffff837224 */ /* 0x000fc600078e004a */
[----:B------:R-:W2:Y:S01]  /*a3d0*/  LDL.LU R127, [R1+0x2cc] ;  /* 0x0002cc00017f7983 */ /* 0x000ea20000300800 */
[----:B------:R-:W-:-:S03]  /*a3e0*/  MOV R132, R75 ;  /* 0x0000004b00847202 */ /* 0x000fc60000000f00 */
        /* <DEDUP_REMOVED lines=77> */
[----:B------:R-:W3:Y:S01]  /*a8c0*/  LDL.LU R68, [R1+0x1b04] ;  /* 0x001b040001447983 */ /* 0x000ee20000300800 */
[----:B------:R-:W-:-:S03]  /*a8d0*/  UMOV UR11, 0x40000040 ;  /* 0x40000040000b7882 */ /* 0x000fc60000000000 */
[----:B------:R-:W3:Y:S02]  /*a8e0*/  LDL.LU R69, [R1+0x1b00] ;  /* 0x001b000001457983 */ /* 0x000ee40000300800 */
[----:B------:R-:W-:Y:S02]  /*a8f0*/  UMOV UR10, UR6 ;  /* 0x00000006000a7c82 */ /* 0x000fe40008000000 */
[----:B------:R-:W3:Y:S04]  /*a900*/  LDL.LU R70, [R1+0x1afc] ;  /* 0x001afc0001467983 */ /* 0x000ee80000300800 */
[----:B------:R-:W3:Y:S01]  /*a910*/  LDL.LU R71, [R1+0x1af8] ;  /* 0x001af80001477983 */ /* 0x000ee20000300800 */
        /* <DEDUP_REMOVED lines=185> */
[----:B-1----:R-:W3:Y:S04]  /*b4b0*/  LDL.LU.64 R108, [R1+0x200] ;  /* 0x00020000016c7983 */ /* 0x002ee80000300a00 */
[----:B------:R-:W3:Y:S04]  /*b4c0*/  LDL.LU.64 R110, [R1+0x208] ;  /* 0x00020800016e7983 */ /* 0x000ee80000300a00 */
        /* <DEDUP_REMOVED lines=61> */
[----:B------:R-:W3:Y:S01]  /*b8a0*/  LDL.LU.64 R234, [R1+0x3f8] ;  /* 0x0003f80001ea7983 */ /* 0x000ee20000300a00 */
[----:B------:R-:W-:Y:S01]  /*b8b0*/  UIADD3 UR6, UR14, 0x4200, URZ ;  /* 0x000042000e067890 */ /* 0x000fe2000fffe03f */
[----:B------:R-:W-:-:S06]  /*b8c0*/  UMOV UR11, 0x40000040 ;  /* 0x40000040000b7882 */ /* 0x000fcc0000000000 */
[----:B------:R-:W-:Y:S01]  /*b8d0*/  UMOV UR10, UR6 ;  /* 0x00000006000a7c82 */ /* 0x000fe20008000000 */
[----:B---3--:R-:W-:-:S06]  /*b8e0*/  WARPGROUP.ARRIVE ;  /* 0x00000000000079c5 */ /* 0x008fcc0000000000 */
        /* <DEDUP_REMOVED lines=10> */
[----:B------:R-:W-:Y:S01]  /*b990*/  STL.64 [R1+0x2d0], R160 ;  /* 0x0002d0a001007387 */ /* 0x000fe20000100a00 */
[----:B------:R-:W-:-:S03]  /*b9a0*/  IMAD.MOV.U32 R2, RZ, RZ, R234 ;  /* 0x000000ffff027224 */ /* 0x000fc600078e00ea */
[----:B------:R-:W-:Y:S01]  /*b9b0*/  STL.64 [R1+0x2d8], R162 ;  /* 0x0002d8a201007387 */ /* 0x000fe20000100a00 */
[----:B------:R-:W-:-:S03]  /*b9c0*/  MOV R0, R235 ;  /* 0x000000eb00007202 */ /* 0x000fc60000000f00 */
[----:B------:R-:W-:Y:S01]  /*b9d0*/  STL.64 [R1+0x2e0], R164 ;  /* 0x0002e0a401007387 */ /* 0x000fe20000100a00 */
[----:B------:R-:W-:Y:S01]  /*b9e0*/  IMAD.MOV.U32 R4, RZ, RZ, R232 ;  /* 0x000000ffff047224 */ /* 0x000fe200078e00e8 */
[----:B------:R-:W-:Y:S02]  /*b9f0*/  MOV R3, R233 ;  /* 0x000000e900037202 */ /* 0x000fe40000000f00 */
[----:B------:R-:W-:Y:S01]  /*ba00*/  STL.64 [R1+0x2e8], R166 ;  /* 0x0002e8a601007387 */ /* 0x000fe20000100a00 */
[----:B------:R-:W-:Y:S01]  /*ba10*/  IMAD.MOV.U32 R6, RZ, RZ, R230 ;  /* 0x000000ffff067224 */ /* 0x000fe200078e00e6 */
[----:B------:R-:W-:Y:S02]  /*ba20*/  MOV R5, R231 ;  /* 0x000000e700057202 */ /* 0x000fe40000000f00 */
[----:B------:R1:W-:Y:S01]  /*ba30*/  STL [R1+0x2f0], R168 ;  /* 0x0002f0a801007387 */ /* 0x0003e20000100800 */
[----:B------:R-:W-:Y:S01]  /*ba40*/  IMAD.MOV.U32 R8, RZ, RZ, R228 ;  /* 0x000000ffff087224 */ /* 0x000fe200078e00e4 */
[----:B------:R-:W-:-:S02]  /*ba50*/  MOV R7, R229 ;  /* 0x000000e500077202 */ /* 0x000fc40000000f00 */
[----:B------:R-:W2:Y:S01]  /*ba60*/  LDL.LU.64 R234, [R1+0x1970] ;  /* 0x0019700001ea7983 */ /* 0x000ea20000300a00 */
[----:B------:R-:W-:Y:S01]  /*ba70*/  IMAD.MOV.U32 R10, RZ, RZ, R226 ;  /* 0x000000ffff0a7224 */ /* 0x000fe200078e00e2 */
[----:B------:R-:W-:Y:S02]  /*ba80*/  MOV R9, R227 ;  /* 0x000000e300097202 */ /* 0x000fe40000000f00 */
[----:B------:R-:W2:Y:S01]  /*ba90*/  LDL.LU.64 R232, [R1+0x1968] ;  /* 0x0019680001e87983 */ /* 0x000ea20000300a00 */
[----:B------:R-:W-:Y:S01]  /*baa0*/  IMAD.MOV.U32 R12, RZ, RZ, R224 ;  /* 0x000000ffff0c7224 */ /* 0x000fe200078e00e0 */
[----:B------:R-:W-:Y:S02]  /*bab0*/  MOV R11, R225 ;  /* 0x000000e1000b7202 */ /* 0x000fe40000000f00 */
[----:B------:R-:W2:Y:S01]  /*bac0*/  LDL.LU.64 R230, [R1+0x1960] ;  /* 0x0019600001e67983 */ /* 0x000ea20000300a00 */
        /* <DEDUP_REMOVED lines=81> */
[----:B------:R-:W-:-:S03]  /*bfe0*/  MOV R64, R169 ;  /* 0x000000a900407202 */ /* 0x000fc60000000f00 */
        /* <DEDUP_REMOVED lines=9> */
[----:B------:R-:W2:Y:S01]  /*c080*/  LDL.LU.64 R156, [R1+0x1838] ;  /* 0x00183800019c7983 */ /* 0x000ea20000300a00 */
[----:B------:R-:W-:-:S03]  /*c090*/  MOV R106, R146 ;  /* 0x00000092006a7202 */ /* 0x000fc60000000f00 */
[----:B------:R-:W2:Y:S01]  /*c0a0*/  LDL.LU.64 R154, [R1+0x1830] ;  /* 0x00183000019a7983 */ /* 0x000ea20000300a00 */
[----:B------:R-:W-:-:S03]  /*c0b0*/  IMAD.MOV.U32 R107, RZ, RZ, R147 ;  /* 0x000000ffff6b7224 */ /* 0x000fc600078e0093 */
[----:B------:R-:W2:Y:S01]  /*c0c0*/  LDL.LU.64 R152, [R1+0x1828] ;  /* 0x0018280001987983 */ /* 0x000ea20000300a00 */
[----:B------:R-:W-:Y:S01]  /*c0d0*/  MOV R104, R144 ;  /* 0x0000009000687202 */ /* 0x000fe20000000f00 */
[----:B------:R-:W-:Y:S02]  /*c0e0*/  IMAD.MOV.U32 R105, RZ, RZ, R145 ;  /* 0x000000ffff697224 */ /* 0x000fe400078e0091 */
[----:B------:R-:W2:Y:S01]  /*c0f0*/  LDL.LU.64 R150, [R1+0x1820] ;  /* 0x0018200001967983 */ /* 0x000ea20000300a00 */
[----:B------:R-:W-:Y:S01]  /*c100*/  MOV R102, R142 ;  /* 0x0000008e00667202 */ /* 0x000fe20000000f00 */
[----:B------:R-:W-:Y:S02]  /*c110*/  IMAD.MOV.U32 R103, RZ, RZ, R143 ;  /* 0x000000ffff677224 */ /* 0x000fe400078e008f */
[----:B------:R-:W2:Y:S01]  /*c120*/  LDL.LU.64 R148, [R1+0x1818] ;  /* 0x0018180001947983 */ /* 0x000ea20000300a00 */
[----:B------:R-:W-:Y:S01]  /*c130*/  MOV R100, R140 ;  /* 0x0000008c00647202 */ /* 0x000fe20000000f00 */
[----:B------:R-:W-:-:S02]  /*c140*/  IMAD.MOV.U32 R101, RZ, RZ, R141 ;  /* 0x000000ffff657224 */ /* 0x000fc400078e008d */
        /* <DEDUP_REMOVED lines=1581> */
[----:B------:R-:W-:-:S03]  /*12420*/  MOV R2, R234 ;  /* 0x000000ea00027202 */ /* 0x000fc60000000f00 */
[----:B------:R-:W-:Y:S01]  /*12430*/  STL.64 [R1+0x338], R186 ;  /* 0x000338ba01007387 */ /* 0x000fe20000100a00 */
[----:B------:R-:W-:-:S03]  /*12440*/  IMAD.MOV.U32 R0, RZ, RZ, R235 ;  /* 0x000000ffff007224 */ /* 0x000fc600078e00eb */
[----:B------:R-:W-:Y:S01]  /*12450*/  STL.64 [R1+0x340], R188 ;  /* 0x000340bc01007387 */ /* 0x000fe20000100a00 */
[----:B------:R-:W-:Y:S01]  /*12460*/  IMAD.MOV.U32 R4, RZ, RZ, R232 ;  /* 0x000000ffff047224 */ /* 0x000fe200078e00e8 */
[----:B------:R-:W-:Y:S02]  /*12470*/  MOV R3, R233 ;  /* 0x000000e900037202 */ /* 0x000fe40000000f00 */
[----:B------:R-:W-:Y:S01]  /*12480*/  STL.64 [R1+0x348], R190 ;  /* 0x000348be01007387 */ /* 0x000fe20000100a00 */
[----:B------:R-:W-:-:S03]  /*12490*/  MOV R6, R230 ;  /* 0x000000e600067202 */ /* 0x000fc60000000f00 */
[----:B------:R1:W-:Y:S01]  /*124a0*/  STL [R1+0x350], R192 ;  /* 0x000350c001007387 */ /* 0x0003e20000100800 */
[----:B------:R-:W-:Y:S01]  /*124b0*/  MOV R5, R231 ;  /* 0x000000e700057202 */ /* 0x000fe20000000f00 */
[----:B------:R-:W-:Y:S02]  /*124c0*/  IMAD.MOV.U32 R7, RZ, RZ, R229 ;  /* 0x000000ffff077224 */ /* 0x000fe400078e00e5 */
[----:B------:R-:W2:Y:S01]  /*124d0*/  LDL.LU.64 R234, [R1+0xf50] ;  /* 0x000f500001ea7983 */ /* 0x000ea20000300a00 */
[----:B------:R-:W-:Y:S01]  /*124e0*/  MOV R8, R228 ;  /* 0x000000e400087202 */ /* 0x000fe20000000f00 */
[----:B------:R-:W-:Y:S02]  /*124f0*/  IMAD.MOV.U32 R10, RZ, RZ, R226 ;  /* 0x000000ffff0a7224 */ /* 0x000fe400078e00e2 */
[----:B------:R-:W2:Y:S01]  /*12500*/  LDL.LU.64 R232, [R1+0xf48] ;  /* 0x000f480001e87983 */ /* 0x000ea20000300a00 */
[----:B------:R-:W-:-:S03]  /*12510*/  MOV R9, R227 ;  /* 0x000000e300097202 */ /* 0x000fc60000000f00 */
[----:B------:R-:W2:Y:S01]  /*12520*/  LDL.LU.64 R230, [R1+0xf40] ;  /* 0x000f400001e67983 */ /* 0x000ea20000300a00 */
[----:B------:R-:W-:Y:S01]  /*12530*/  MOV R12, R224 ;  /* 0x000000e0000c7202 */ /* 0x000fe20000000f00 */
[----:B------:R-:W-:Y:S01]  /*12540*/  IMAD.MOV.U32 R13, RZ, RZ, R223 ;  /* 0x000000ffff0d7224 */ /* 0x000fe200078e00df */
[----:B------:R-:W-:Y:S01]  /*12550*/  MOV R11, R225 ;  /* 0x000000e1000b7202 */ /* 0x000fe20000000f00 */
        /* <DEDUP_REMOVED lines=57> */
[----:B------:R-:W-:-:S03]  /*128f0*/  MOV R107, R171 ;  /* 0x000000ab006b7202 */ /* 0x000fc60000000f00 */
[----:B------:R-:W2:Y:S01]  /*12900*/  LDL.LU.64 R176, [R1+0xe68] ;  /* 0x000e680001b07983 */ /* 0x000ea20000300a00 */
[----:B------:R-:W-:Y:S01]  /*12910*/  MOV R104, R168 ;  /* 0x000000a800687202 */ /* 0x000fe20000000f00 */
[----:B------:R-:W-:Y:S02]  /*12920*/  IMAD.MOV.U32 R105, RZ, RZ, R169 ;  /* 0x000000ffff697224 */ /* 0x000fe400078e00a9 */
[----:B------:R-:W2:Y:S01]  /*12930*/  LDL.LU.64 R174, [R1+0xe60] ;  /* 0x000e600001ae7983 */ /* 0x000ea20000300a00 */
[----:B------:R-:W-:Y:S01]  /*12940*/  IMAD.MOV.U32 R102, RZ, RZ, R166 ;  /* 0x000000ffff667224 */ /* 0x000fe200078e00a6 */
[----:B------:R-:W-:Y:S02]  /*12950*/  MOV R103, R167 ;  /* 0x000000a700677202 */ /* 0x000fe40000000f00 */
[----:B------:R-:W2:Y:S01]  /*12960*/  LDL.LU.64 R172, [R1+0xe58] ;  /* 0x000e580001ac7983 */ /* 0x000ea20000300a00 */
[----:B------:R-:W-:-:S03]  /*12970*/  MOV R100, R164 ;  /* 0x000000a400647202 */ /* 0x000fc60000000f00 */
[----:B------:R-:W2:Y:S01]  /*12980*/  LDL.LU.64 R170, [R1+0xe50] ;  /* 0x000e500001aa7983 */ /* 0x000ea20000300a00 */
        /* <DEDUP_REMOVED lines=143> */
[----:B------:R-:W-:-:S03]  /*13280*/  MOV R129, R40 ;  /* 0x0000002800817202 */ /* 0x000fc60000000f00 */
        /* <DEDUP_REMOVED lines=38> */
[----:B------:R-:W-:Y:S01]  /*134f0*/  UIADD3 UR6, UR14, 0x4580, URZ ;  /* 0x000045800e067890 */ /* 0x000fe2000fffe03f */
[----:B------:R-:W-:Y:S01]  /*13500*/  MOV R154, R18 ;  /* 0x00000012009a7202 */ /* 0x000fe20000000f00 */
[----:B------:R-:W-:Y:S01]  /*13510*/  UMOV UR11, 0x40000040 ;  /* 0x40000040000b7882 */ /* 0x000fe20000000000 */
[----:B------:R-:W-:Y:S01]  /*13520*/  MOV R156, R16 ;  /* 0x00000010009c7202 */ /* 0x000fe20000000f00 */
[----:B------:R-:W3:Y:S01]  /*13530*/  LDL.LU R36, [R1+0xd44] ;  /* 0x000d440001247983 */ /* 0x000ee20000300800 */
[----:B------:R-:W-:-:S02]  /*13540*/  MOV R157, R15 ;  /* 0x0000000f009d7202 */ /* 0x000fc40000000f00 */
[----:B------:R-:W-:Y:S02]  /*13550*/  MOV R159, R13 ;  /* 0x0000000d009f7202 */ /* 0x000fe40000000f00 */
[----:B------:R-:W-:Y:S02]  /*13560*/  MOV R160, R12 ;  /* 0x0000000c00a07202 */ /* 0x000fe40000000f00 */
[----:B------:R-:W-:Y:S02]  /*13570*/  MOV R162, R10 ;  /* 0x0000000a00a27202 */ /* 0x000fe40000000f00 */
[----:B------:R-:W-:Y:S02]  /*13580*/  MOV R163, R9 ;  /* 0x0000000900a37202 */ /* 0x000fe40000000f00 */
[----:B------:R-:W-:Y:S02]  /*13590*/  MOV R165, R7 ;  /* 0x0000000700a57202 */ /* 0x000fe40000000f00 */
[----:B------:R-:W-:-:S02]  /*135a0*/  MOV R166, R6 ;  /* 0x0000000600a67202 */ /* 0x000fc40000000f00 */
[----:B------:R-:W-:Y:S02]  /*135b0*/  MOV R168, R4 ;  /* 0x0000000400a87202 */ /* 0x000fe40000000f00 */
[----:B------:R-:W-:Y:S02]  /*135c0*/  MOV R169, R3 ;  /* 0x0000000300a97202 */ /* 0x000fe40000000f00 */
[----:B------:R-:W-:Y:S01]  /*135d0*/  MOV R171, R0 ;  /* 0x0000000000ab7202 */ /* 0x000fe20000000f00 */
[----:B------:R-:W-:Y:S01]  /*135e0*/  UMOV UR10, UR6 ;  /* 0x00000006000a7c82 */ /* 0x000fe20008000000 */
[----:B------:R-:W3:Y:S04]  /*135f0*/  LDL.LU R37, [R1+0xd40] ;  /* 0x000d400001257983 */ /* 0x000ee80000300800 */
        /* <DEDUP_REMOVED lines=107> */
[----:B------:R-:W-:Y:S04]  /*13cb0*/  STL [R1+0x114], R177 ;  /* 0x000114b101007387 */ /* 0x000fe80000100800 */
        /* <DEDUP_REMOVED lines=19> */
[----:B------:R2:W-:Y:S04]  /*13df0*/  STL.64 [R1+0x1b0], R216 ;  /* 0x0001b0d801007387 */ /* 0x0005e80000100a00 */
        /* <DEDUP_REMOVED lines=10> */
[----:B------:R-:W-:-:S03]  /*13ea0*/  MOV R43, R111 ;  /* 0x0000006f002b7202 */ /* 0x000fc60000000f00 */
[----:B------:R-:W-:Y:S01]  /*13eb0*/  STL.64 [R1+0x1f8], R234 ;  /* 0x0001f8ea01007387 */ /* 0x000fe20000100a00 */
[----:B------:R-:W-:-:S03]  /*13ec0*/  IMAD.MOV.U32 R44, RZ, RZ, R112 ;  /* 0x000000ffff2c7224 */ /* 0x000fc600078e0070 */
[----:B-1----:R-:W4:Y:S01]  /*13ed0*/  LDL.LU R214, [R1+0xc34] ;  /* 0x000c340001d67983 */ /* 0x002f220000300800 */
[----:B------:R-:W-:-:S03]  /*13ee0*/  MOV R45, R113 ;  /* 0x00000071002d7202 */ /* 0x000fc60000000f00 */
[----:B------:R-:W3:Y:S01]  /*13ef0*/  LDL.LU R109, [R1+0x114] ;  /* 0x00011400016d7983 */ /* 0x000ee20000300800 */
[----:B------:R-:W-:-:S03]  /*13f00*/  MOV R46, R114 ;  /* 0x00000072002e7202 */ /* 0x000fc60000000f00 */
[----:B------:R-:W4:Y:S01]  /*13f10*/  LDL.LU R110, [R1+0x118] ;  /* 0x00011800016e7983 */ /* 0x000f220000300800 */
[----:B------:R-:W-:-:S03]  /*13f20*/  IMAD.MOV.U32 R47, RZ, RZ, R115 ;  /* 0x000000ffff2f7224 */ /* 0x000fc600078e0073 */
[----:B------:R-:W4:Y:S01]  /*13f30*/  LDL.LU R111, [R1+0x11c] ;  /* 0x00011c00016f7983 */ /* 0x000f220000300800 */
[----:B------:R-:W-:-:S03]  /*13f40*/  MOV R48, R116 ;  /* 0x0000007400307202 */ /* 0x000fc60000000f00 */
[----:B------:R-:W3:Y:S01]  /*13f50*/  LDL.LU R112, [R1+0x120] ;  /* 0x0001200001707983 */ /* 0x000ee20000300800 */
[----:B------:R-:W-:-:S03]  /*13f60*/  MOV R49, R117 ;  /* 0x0000007500317202 */ /* 0x000fc60000000f00 */
[----:B------:R-:W3:Y:S01]  /*13f70*/  LDL.LU R113, [R1+0x124] ;  /* 0x0001240001717983 */ /* 0x000ee20000300800 */
[----:B------:R-:W-:-:S03]  /*13f80*/  IMAD.MOV.U32 R50, RZ, RZ, R118 ;  /* 0x000000ffff327224 */ /* 0x000fc600078e0076 */
[----:B------:R-:W4:Y:S01]  /*13f90*/  LDL.LU R114, [R1+0x128] ;  /* 0x0001280001727983 */ /* 0x000f220000300800 */
[----:B------:R-:W-:-:S03]  /*13fa0*/  MOV R51, R119 ;  /* 0x0000007700337202 */ /* 0x000fc60000000f00 */
[----:B------:R-:W4:Y:S01]  /*13fb0*/  LDL.LU R115, [R1+0x12c] ;  /* 0x00012c0001737983 */ /* 0x000f220000300800 */
[----:B------:R-:W-:-:S03]  /*13fc0*/  MOV R52, R120 ;  /* 0x0000007800347202 */ /* 0x000fc60000000f00 */
[----:B------:R-:W3:Y:S01]  /*13fd0*/  LDL.LU R116, [R1+0x130] ;  /* 0x0001300001747983 */ /* 0x000ee20000300800 */
[----:B------:R-:W-:-:S03]  /*13fe0*/  IMAD.MOV.U32 R53, RZ, RZ, R121 ;  /* 0x000000ffff357224 */ /* 0x000fc600078e0079 */
[----:B------:R-:W3:Y:S01]  /*13ff0*/  LDL.LU R117, [R1+0x134] ;  /* 0x0001340001757983 */ /* 0x000ee20000300800 */
[----:B------:R-:W-:-:S03]  /*14000*/  MOV R54, R122 ;  /* 0x0000007a00367202 */ /* 0x000fc60000000f00 */
[----:B------:R-:W4:Y:S01]  /*14010*/  LDL.LU R118, [R1+0x138] ;  /* 0x0001380001767983 */ /* 0x000f220000300800 */
[----:B------:R-:W-:-:S03]  /*14020*/  MOV R55, R123 ;  /* 0x0000007b00377202 */ /* 0x000fc60000000f00 */
[----:B------:R-:W4:Y:S01]  /*14030*/  LDL.LU R119, [R1+0x13c] ;  /* 0x00013c0001777983 */ /* 0x000f220000300800 */
[----:B------:R-:W-:-:S03]  /*14040*/  IMAD.MOV.U32 R56, RZ, RZ, R124 ;  /* 0x000000ffff387224 */ /* 0x000fc600078e007c */
[----:B------:R-:W3:Y:S01]  /*14050*/  LDL.LU R120, [R1+0x140] ;  /* 0x0001400001787983 */ /* 0x000ee20000300800 */
[----:B------:R-:W-:-:S03]  /*14060*/  MOV R57, R125 ;  /* 0x0000007d00397202 */ /* 0x000fc60000000f00 */
[----:B------:R-:W3:Y:S04]  /*14070*/  LDL.LU R121, [R1+0x144] ;  /* 0x0001440001797983 */ /* 0x000ee80000300800 */
[----:B------:R-:W4:Y:S01]  /*14080*/  LDL.LU R122, [R1+0x148] ;  /* 0x00014800017a7983 */ /* 0x000f220000300800 */
[----:B------:R-:W-:-:S03]  /*14090*/  MOV R58, R126 ;  /* 0x0000007e003a7202 */ /* 0x000fc60000000f00 */
[----:B------:R-:W4:Y:S04]  /*140a0*/  LDL.LU R123, [R1+0x14c] ;  /* 0x00014c00017b7983 */ /* 0x000f280000300800 */
[----:B------:R-:W3:Y:S01]  /*140b0*/  LDL.LU R124, [R1+0x150] ;  /* 0x00015000017c7983 */ /* 0x000ee20000300800 */
[----:B------:R-:W-:-:S03]  /*140c0*/  IMAD.MOV.U32 R59, RZ, RZ, R127 ;  /* 0x000000ffff3b7224 */ /* 0x000fc600078e007f */
[----:B------:R-:W3:Y:S04]  /*140d0*/  LDL.LU R125, [R1+0x154] ;  /* 0x00015400017d7983 */ /* 0x000ee80000300800 */
[----:B--2---:R-:W2:Y:S01]  /*140e0*/  LDL.LU R216, [R1+0xc30] ;  /* 0x000c300001d87983 */ /* 0x004ea20000300800 */
[----:B------:R-:W-:-:S03]  /*140f0*/  MOV R60, R128 ;  /* 0x00000080003c7202 */ /* 0x000fc60000000f00 */
[----:B------:R-:W4:Y:S04]  /*14100*/  LDL.LU R126, [R1+0x158] ;  /* 0x00015800017e7983 */ /* 0x000f280000300800 */
[----:B------:R-:W2:Y:S01]  /*14110*/  LDL.LU R215, [R1+0xc2c] ;  /* 0x000c2c0001d77983 */ /* 0x000ea20000300800 */
[----:B------:R-:W-:-:S03]  /*14120*/  MOV R61, R129 ;  /* 0x00000081003d7202 */ /* 0x000fc60000000f00 */
[----:B------:R-:W4:Y:S04]  /*14130*/  LDL.LU R127, [R1+0x15c] ;  /* 0x00015c00017f7983 */ /* 0x000f280000300800 */
[----:B------:R-:W2:Y:S01]  /*14140*/  LDL.LU R212, [R1+0xc28] ;  /* 0x000c280001d47983 */ /* 0x000ea20000300800 */
[----:B------:R-:W-:-:S03]  /*14150*/  IMAD.MOV.U32 R62, RZ, RZ, R130 ;  /* 0x000000ffff3e7224 */ /* 0x000fc600078e0082 */
[----:B------:R-:W3:Y:S04]  /*14160*/  LDL.LU R128, [R1+0x160] ;  /* 0x0001600001807983 */ /* 0x000ee80000300800 */
[----:B------:R-:W2:Y:S01]  /*14170*/  LDL.LU R213, [R1+0xc24] ;  /* 0x000c240001d57983 */ /* 0x000ea20000300800 */
[----:B------:R-:W-:-:S03]  /*14180*/  MOV R63, R131 ;  /* 0x00000083003f7202 */ /* 0x000fc60000000f00 */
[----:B------:R-:W3:Y:S04]  /*14190*/  LDL.LU R129, [R1+0x164] ;  /* 0x0001640001817983 */ /* 0x000ee80000300800 */
[----:B------:R-:W2:Y:S01]  /*141a0*/  LDL.LU R210, [R1+0xc20] ;  /* 0x000c200001d27983 */ /* 0x000ea20000300800 */
[----:B------:R-:W-:-:S03]  /*141b0*/  MOV R64, R132 ;  /* 0x0000008400407202 */ /* 0x000fc60000000f00 */
[----:B------:R-:W4:Y:S04]  /*141c0*/  LDL.LU R130, [R1+0x168] ;  /* 0x0001680001827983 */ /* 0x000f280000300800 */
[----:B------:R-:W2:Y:S04]  /*141d0*/  LDL.LU R211, [R1+0xc1c] ;  /* 0x000c1c0001d37983 */ /* 0x000ea80000300800 */
[----:B------:R-:W4:Y:S04]  /*141e0*/  LDL.LU R131, [R1+0x16c] ;  /* 0x00016c0001837983 */ /* 0x000f280000300800 */
[----:B------:R-:W2:Y:S04]  /*141f0*/  LDL.LU R208, [R1+0xc18] ;  /* 0x000c180001d07983 */ /* 0x000ea80000300800 */
[----:B------:R-:W3:Y:S04]  /*14200*/  LDL.LU R132, [R1+0x170] ;  /* 0x0001700001847983 */ /* 0x000ee80000300800 */
[----:B------:R-:W2:Y:S04]  /*14210*/  LDL.LU R209, [R1+0xc14] ;  /* 0x000c140001d17983 */ /* 0x000ea80000300800 */
[----:B------:R-:W4:Y:S04]  /*14220*/  LDL.LU R35, [R1+0x174] ;  /* 0x0001740001237983 */ /* 0x000f280000300800 */
[----:B------:R-:W2:Y:S04]  /*14230*/  LDL.LU R206, [R1+0xc10] ;  /* 0x000c100001ce7983 */ /* 0x000ea80000300800 */
[----:B------:R-:W3:Y:S04]  /*14240*/  LDL.LU R34, [R1+0x178] ;  /* 0x0001780001227983 */ /* 0x000ee80000300800 */
[----:B------:R-:W2:Y:S04]  /*14250*/  LDL.LU R207, [R1+0xc0c] ;  /* 0x000c0c0001cf7983 */ /* 0x000ea80000300800 */
[----:B------:R-:W4:Y:S04]  /*14260*/  LDL.LU R33, [R1+0x17c] ;  /* 0x00017c0001217983 */ /* 0x000f280000300800 */
        /* <DEDUP_REMOVED lines=54> */
[----:B------:R-:W2:Y:S04]  /*145d0*/  LDL.LU R178, [R1+0xba0] ;  /* 0x000ba00001b27983 */ /* 0x000ea80000300800 */
[----:B------:R-:W2:Y:S04]  /*145e0*/  LDL.LU R6, [R1+0x1e8] ;  /* 0x0001e80001067983 */ /* 0x000ea80000300800 */
[----:B------:R-:W2:Y:S04]  /*145f0*/  LDL.LU R179, [R1+0xb9c] ;  /* 0x000b9c0001b37983 */ /* 0x000ea80000300800 */
[----:B------:R-:W2:Y:S01]  /*14600*/  LDL.LU R5, [R1+0x1ec] ;  /* 0x0001ec0001057983 */ /* 0x000ea20000300800 */
[----:B------:R-:W-:-:S03]  /*14610*/  IMAD.MOV.U32 R104, RZ, RZ, R172 ;  /* 0x000000ffff687224 */ /* 0x000fc600078e00ac */
[----:B------:R-:W2:Y:S04]  /*14620*/  LDL.LU R176, [R1+0xb98] ;  /* 0x000b980001b07983 */ /* 0x000ea80000300800 */
[----:B------:R-:W2:Y:S01]  /*14630*/  LDL.LU R4, [R1+0x1f0] ;  /* 0x0001f00001047983 */ /* 0x000ea20000300800 */
[----:B------:R-:W-:-:S03]  /*14640*/  MOV R103, R171 ;  /* 0x000000ab00677202 */ /* 0x000fc60000000f00 */
        /* <DEDUP_REMOVED lines=9> */
[----:B------:R-:W-:-:S02]  /*146e0*/  MOV R96, R164 ;  /* 0x000000a400607202 */ /* 0x000fc40000000f00 */
[----:B------:R-:W-:Y:S01]  /*146f0*/  MOV R97, R165 ;  /* 0x000000a500617202 */ /* 0x000fe20000000f00 */
[----:B------:R-:W-:Y:S01]  /*14700*/  IMAD.MOV.U32 R92, RZ, RZ, R160 ;  /* 0x000000ffff5c7224 */ /* 0x000fe200078e00a0 */
[----:B------:R-:W-:Y:S01]  /*14710*/  MOV R94, R162 ;  /* 0x000000a2005e7202 */ /* 0x000fe20000000f00 */
[----:B------:R-:W-:Y:S01]  /*14720*/  IMAD.MOV.U32 R101, RZ, RZ, R169 ;  /* 0x000000ffff657224 */ /* 0x000fe200078e00a9 */
[----:B------:R-:W-:Y:S01]  /*14730*/  MOV R93, R161 ;  /* 0x000000a1005d7202 */ /* 0x000fe20000000f00 */
[----:B------:R-:W-:Y:S01]  /*14740*/  IMAD.MOV.U32 R89, RZ, RZ, R157 ;  /* 0x000000ffff597224 */ /* 0x000fe200078e009d */
[----:B------:R-:W-:Y:S01]  /*14750*/  MOV R90, R158 ;  /* 0x0000009e005a7202 */ /* 0x000fe20000000f00 */
[----:B------:R-:W2:Y:S01]  /*14760*/  LDL.LU R169, [R1+0xb88] ;  /* 0x000b880001a97983 */ /* 0x000ea20000300800 */
[----:B------:R-:W-:Y:S01]  /*14770*/  MOV R91, R159 ;  /* 0x0000009f005b7202 */ /* 0x000fe20000000f00 */
[----:B------:R-:W-:Y:S01]  /*14780*/  IMAD.MOV.U32 R86, RZ, RZ, R154 ;  /* 0x000000ffff567224 */ /* 0x000fe200078e009a */
[----:B------:R-:W-:-:S02]  /*14790*/  MOV R88, R156 ;  /* 0x0000009c00587202 */ /* 0x000fc40000000f00 */
[----:B------:R-:W-:Y:S01]  /*147a0*/  MOV R87, R155 ;  /* 0x0000009b00577202 */ /* 0x000fe20000000f00 */
[----:B------:R-:W-:Y:S01]  /*147b0*/  IMAD.MOV.U32 R83, RZ, RZ, R151 ;  /* 0x000000ffff537224 */ /* 0x000fe200078e0097 */
[----:B------:R-:W-:Y:S02]  /*147c0*/  MOV R84, R152 ;  /* 0x0000009800547202 */ /* 0x000fe40000000f00 */
[----:B------:R-:W-:Y:S01]  /*147d0*/  MOV R85, R153 ;  /* 0x0000009900557202 */ /* 0x000fe20000000f00 */
[----:B------:R-:W-:Y:S01]  /*147e0*/  IMAD.MOV.U32 R80, RZ, RZ, R148 ;  /* 0x000000ffff507224 */ /* 0x000fe200078e0094 */
[----:B------:R-:W-:Y:S02]  /*147f0*/  MOV R82, R150 ;  /* 0x0000009600527202 */ /* 0x000fe40000000f00 */
        /* <DEDUP_REMOVED lines=14> */
[----:B------:R-:W-:Y:S01]  /*148e0*/  MOV R66, R134 ;  /* 0x0000008600427202 */ /* 0x000fe20000000f00 */
[----:B---3--:R-:W-:Y:S01]  /*148f0*/  IMAD.MOV.U32 R134, RZ, RZ, R34 ;  /* 0x000000ffff867224 */ /* 0x008fe200078e0022 */
[----:B------:R-:W-:Y:S02]  /*14900*/  MOV R67, R135 ;  /* 0x0000008700437202 */ /* 0x000fe40000000f00 */
[----:B----4-:R-:W-:Y:S02]  /*14910*/  MOV R135, R33 ;  /* 0x0000002100877202 */ /* 0x010fe40000000f00 */
[----:B------:R-:W-:Y:S02]  /*14920*/  MOV R133, R35 ;  /* 0x0000002300857202 */ /* 0x000fe40000000f00 */
[----:B--2---:R-:W-:Y:S01]  /*14930*/  MOV R136, R32 ;  /* 0x0000002000887202 */ /* 0x004fe20000000f00 */
        /* <DEDUP_REMOVED lines=30> */
[----:B------:R-:W-:-:S05]  /*14b20*/  IMAD.MOV.U32 R167, RZ, RZ, R0 ;  /* 0x000000ffffa77224 */ /* 0x000fca00078e0000 */
        /* <DEDUP_REMOVED lines=26> */
[----:B------:R-:W-:-:S03]  /*14cd0*/  MOV R105, R173 ;  /* 0x000000ad00697202 */ /* 0x000fc60000000f00 */
[----:B------:R-:W-:Y:S01]  /*14ce0*/  STL.64 [R1+0xac0], R118 ;  /* 0x000ac07601007387 */ /* 0x000fe20000100a00 */
[----:B------:R-:W-:-:S03]  /*14cf0*/  MOV R102, R170 ;  /* 0x000000aa00667202 */ /* 0x000fc60000000f00 */
[----:B------:R-:W-:Y:S01]  /*14d00*/  STL.64 [R1+0xab8], R116 ;  /* 0x000ab87401007387 */ /* 0x000fe20000100a00 */
[----:B------:R-:W-:-:S03]  /*14d10*/  MOV R100, R168 ;  /* 0x000000a800647202 */ /* 0x000fc60000000f00 */
        /* <DEDUP_REMOVED lines=138> */
[----:B------:R-:W-:Y:S04]  /*155c0*/  STL [R1+0x2f4], R101 ;  /* 0x0002f46501007387 */ /* 0x000fe80000100800 */
[----:B------:R-:W-:Y:S01]  /*155d0*/  STL [R1+0x2fc], R103 ;  /* 0x0002fc6701007387 */ /* 0x000fe20000100800 */
[----:B------:R-:W-:-:S03]  /*155e0*/  MOV R2, R166 ;  /* 0x000000a600027202 */ /* 0x000fc60000000f00 */
[----:B------:R-:W-:Y:S01]  /*155f0*/  STL [R1+0x300], R104 ;  /* 0x0003006801007387 */ /* 0x000fe20000100800 */
[----:B------:R-:W-:-:S03]  /*15600*/  MOV R0, R167 ;  /* 0x000000a700007202 */ /* 0x000fc60000000f00 */
[----:B------:R-:W-:Y:S01]  /*15610*/  STL.64 [R1+0x310], R108 ;  /* 0x0003106c01007387 */ /* 0x000fe20000100a00 */
[----:B------:R-:W-:Y:S01]  /*15620*/  MOV R4, R164 ;  /* 0x000000a400047202 */ /* 0x000fe20000000f00 */
[----:B------:R-:W-:Y:S02]  /*15630*/  IMAD.MOV.U32 R3, RZ, RZ, R165 ;  /* 0x000000ffff037224 */ /* 0x000fe400078e00a5 */
[----:B------:R-:W-:Y:S01]  /*15640*/  STL.64 [R1+0x318], R110 ;  /* 0x0003186e01007387 */ /* 0x000fe20000100a00 */
[----:B------:R-:W-:Y:S01]  /*15650*/  IMAD.MOV.U32 R6, RZ, RZ, R162 ;  /* 0x000000ffff067224 */ /* 0x000fe200078e00a2 */
[----:B------:R-:W-:Y:S02]  /*15660*/  MOV R5, R163 ;  /* 0x000000a300057202 */ /* 0x000fe40000000f00 */
[----:B------:R1:W-:Y:S01]  /*15670*/  STL.64 [R1+0x320], R112 ;  /* 0x0003207001007387 */ /* 0x0003e20000100a00 */
        /* <DEDUP_REMOVED lines=72> */
[----:B------:R-:W2:Y:S04]  /*15b00*/  LDL.LU.64 R118, [R1+0xac0] ;  /* 0x000ac00001767983 */ /* 0x000ea80000300a00 */
[----:B------:R-:W2:Y:S01]  /*15b10*/  LDL.LU.64 R116, [R1+0xab8] ;  /* 0x000ab80001747983 */ /* 0x000ea20000300a00 */
[----:B------:R-:W-:-:S03]  /*15b20*/  MOV R174, R106 ;  /* 0x0000006a00ae7202 */ /* 0x000fc60000000f00 */
[----:B------:R-:W2:Y:S01]  /*15b30*/  LDL.LU.64 R114, [R1+0xab0] ;  /* 0x000ab00001727983 */ /* 0x000ea20000300a00 */
[----:B------:R-:W-:-:S03]  /*15b40*/  MOV R175, R107 ;  /* 0x0000006b00af7202 */ /* 0x000fc60000000f00 */
[----:B-1----:R-:W2:Y:S01]  /*15b50*/  LDL.LU.64 R112, [R1+0xaa8] ;  /* 0x000aa80001707983 */ /* 0x002ea20000300a00 */
[----:B------:R-:W-:-:S03]  /*15b60*/  IMAD.MOV.U32 R173, RZ, RZ, R105 ;  /* 0x000000ffffad7224 */ /* 0x000fc600078e0069 */
[----:B------:R-:W2:Y:S01]  /*15b70*/  LDL.LU.64 R110, [R1+0xaa0] ;  /* 0x000aa000016e7983 */ /* 0x000ea20000300a00 */
[----:B------:R-:W-:-:S03]  /*15b80*/  MOV R170, R102 ;  /* 0x0000006600aa7202 */ /* 0x000fc60000000f00 */
[----:B------:R-:W2:Y:S01]  /*15b90*/  LDL.LU.64 R108, [R1+0xa98] ;  /* 0x000a9800016c7983 */ /* 0x000ea20000300a00 */
[----:B------:R-:W-:-:S03]  /*15ba0*/  MOV R168, R100 ;  /* 0x0000006400a87202 */ /* 0x000fc60000000f00 */
        /* <DEDUP_REMOVED lines=55> */
[----:B------:R-:W-:Y:S04]  /*15f20*/  STL.64 [R1+0x8d0], R180 ;  /* 0x0008d0b401007387 */ /* 0x000fe80000100a00 */
[----:B------:R-:W-:Y:S04]  /*15f30*/  STL.64 [R1+0x8c8], R178 ;  /* 0x0008c8b201007387 */ /* 0x000fe80000100a00 */
[----:B------:R-:W-:Y:S04]  /*15f40*/  STL.64 [R1+0x8c0], R176 ;  /* 0x0008c0b001007387 */ /* 0x000fe80000100a00 */
[----:B------:R-:W-:Y:S04]  /*15f50*/  STL [R1+0x8b8], R172 ;  /* 0x0008b8ac01007387 */ /* 0x000fe80000100800 */
[----:B------:R-:W-:Y:S04]  /*15f60*/  STL [R1+0x8b4], R171 ;  /* 0x0008b4ab01007387 */ /* 0x000fe80000100800 */
[----:B------:R-:W-:Y:S01]  /*15f70*/  STL [R1+0x8b0], R169 ;  /* 0x0008b0a901007387 */ /* 0x000fe20000100800 */
[----:B--2---:R-:W-:-:S06]  /*15f80*/  WARPGROUP.ARRIVE ;  /* 0x00000000000079c5 */ /* 0x004fcc0000000000 */
[----:B------:R-:W-:Y:S01]  /*15f90*/  HGMMA.64x256x16.F32.BF16 R40, R36, gdesc[UR8].tnspB, R40, gsb0 ;  /* 0x43e0000824287df0 */ /* 0x000fe20008001828 */
[----:B-1----:R-:W-:Y:S01]  /*15fa0*/  IMAD.MOV.U32 R182, RZ, RZ, R32 ;  /* 0x000000ffffb67224 */ /* 0x002fe200078e0020 */
[----:B------:R-:W-:Y:S01]  /*15fb0*/  MOV R183, R33 ;  /* 0x0000002100b77202 */ /* 0x000fe20000000f00 */
[----:B------:R-:W-:Y:S01]  /*15fc0*/  IMAD.MOV.U32 R185, RZ, RZ, R35 ;  /* 0x000000ffffb97224 */ /* 0x000fe200078e0023 */
[----:B------:R-:W-:Y:S01]  /*15fd0*/  MOV R184, R34 ;  /* 0x0000002200b87202 */ /* 0x000fe20000000f00 */
        /* <DEDUP_REMOVED lines=136> */
[----:B------:R-:W-:-:S02]  /*16860*/  MOV R210, R26 ;  /* 0x0000001a00d27202 */ /* 0x000fc40000000f00 */
[----:B------:R-:W-:Y:S02]  /*16870*/  MOV R211, R25 ;  /* 0x0000001900d37202 */ /* 0x000fe40000000f00 */
[----:B------:R-:W-:Y:S02]  /*16880*/  MOV R213, R23 ;  /* 0x0000001700d57202 */ /* 0x000fe40000000f00 */
[----:B------:R-:W-:Y:S02]  /*16890*/  MOV R214, R22 ;  /* 0x0000001600d67202 */ /* 0x000fe40000000f00 */
        /* <DEDUP_REMOVED lines=88> */
[----:B-1----:R-:W2:Y:S04]  /*16e20*/  LDL.LU R216, [R1+0x960] ;  /* 0x0009600001d87983 */ /* 0x002ea80000300800 */
[----:B------:R-:W4:Y:S04]  /*16e30*/  LDL.LU.64 R214, [R1+0x958] ;  /* 0x0009580001d67983 */ /* 0x000f280000300a00 */
        /* <DEDUP_REMOVED lines=19> */
[----:B------:R-:W4:Y:S04]  /*16f70*/  LDL.LU R172, [R1+0x8b8] ;  /* 0x0008b80001ac7983 */ /* 0x000f280000300800 */
[----:B------:R-:W4:Y:S04]  /*16f80*/  LDL.LU R171, [R1+0x8b4] ;  /* 0x0008b40001ab7983 */ /* 0x000f280000300800 */
[----:B------:R-:W4:Y:S04]  /*16f90*/  LDL.LU R169, [R1+0x8b0] ;  /* 0x0008b00001a97983 */ /* 0x000f280000300800 */
        /* <DEDUP_REMOVED lines=202> */
[----:B------:R-:W-:-:S03]  /*17c40*/  IMAD.MOV.U32 R3, RZ, RZ, R166 ;  /* 0x000000ffff037224 */ /* 0x000fc600078e00a6 */
[----:B------:R-:W-:Y:S01]  /*17c50*/  STL [R1+0x300], R104 ;  /* 0x0003006801007387 */ /* 0x000fe20000100800 */
[----:B------:R-:W-:-:S03]  /*17c60*/  MOV R2, R167 ;  /* 0x000000a700027202 */ /* 0x000fc60000000f00 */
[----:B------:R-:W-:Y:S01]  /*17c70*/  STL.64 [R1+0x310], R108 ;  /* 0x0003106c01007387 */ /* 0x000fe20000100a00 */
[----:B------:R-:W-:-:S03]  /*17c80*/  MOV R5, R164 ;  /* 0x000000a400057202 */ /* 0x000fc60000000f00 */
[----:B------:R-:W-:Y:S01]  /*17c90*/  STL.64 [R1+0x318], R110 ;  /* 0x0003186e01007387 */ /* 0x000fe20000100a00 */
[----:B------:R-:W-:Y:S01]  /*17ca0*/  MOV R4, R165 ;  /* 0x000000a500047202 */ /* 0x000fe20000000f00 */
[----:B------:R-:W-:Y:S02]  /*17cb0*/  IMAD.MOV.U32 R6, RZ, RZ, R163 ;  /* 0x000000ffff067224 */ /* 0x000fe400078e00a3 */
[----:B------:R1:W-:Y:S01]  /*17cc0*/  STL.64 [R1+0x320], R112 ;  /* 0x0003207001007387 */ /* 0x0003e20000100a00 */
[----:B------:R-:W-:Y:S01]  /*17cd0*/  MOV R7, R162 ;  /* 0x000000a200077202 */ /* 0x000fe20000000f00 */
[----:B------:R-:W-:Y:S02]  /*17ce0*/  IMAD.MOV.U32 R9, RZ, RZ, R160 ;  /* 0x000000ffff097224 */ /* 0x000fe400078e00a0 */
[----:B------:R-:W3:Y:S01]  /*17cf0*/  LDL.LU.64 R166, [R1+0x7b8] ;  /* 0x0007b80001a67983 */ /* 0x000ee20000300a00 */
[----:B------:R-:W-:-:S03]  /*17d00*/  MOV R8, R161 ;  /* 0x000000a100087202 */ /* 0x000fc60000000f00 */
[----:B------:R-:W3:Y:S01]  /*17d10*/  LDL.LU.64 R164, [R1+0x7b0] ;  /* 0x0007b00001a47983 */ /* 0x000ee20000300a00 */
[----:B------:R-:W-:Y:S01]  /*17d20*/  MOV R11, R158 ;  /* 0x0000009e000b7202 */ /* 0x000fe20000000f00 */
[----:B------:R-:W-:Y:S01]  /*17d30*/  IMAD.MOV.U32 R12, RZ, RZ, R157 ;  /* 0x000000ffff0c7224 */ /* 0x000fe200078e009d */
[----:B------:R-:W-:Y:S01]  /*17d40*/  MOV R10, R159 ;  /* 0x0000009f000a7202 */ /* 0x000fe20000000f00 */
[----:B------:R-:W3:Y:S01]  /*17d50*/  LDL.LU.64 R162, [R1+0x7a8] ;  /* 0x0007a80001a27983 */ /* 0x000ee20000300a00 */
        /* <DEDUP_REMOVED lines=63> */
[----:B------:R-:W-:-:S03]  /*18150*/  MOV R27, R114 ;  /* 0x00000072001b7202 */ /* 0x000fc60000000f00 */
[----:B------:R-:W3:Y:S04]  /*18160*/  LDL.LU.64 R118, [R1+0x6f8] ;  /* 0x0006f80001767983 */ /* 0x000ee80000300a00 */
[----:B------:R-:W3:Y:S01]  /*18170*/  LDL.LU.64 R116, [R1+0x6f0] ;  /* 0x0006f00001747983 */ /* 0x000ee20000300a00 */
[----:B------:R-:W-:-:S03]  /*18180*/  IMAD.MOV.U32 R174, RZ, RZ, R106 ;  /* 0x000000ffffae7224 */ /* 0x000fc600078e006a */
[----:B------:R-:W3:Y:S01]  /*18190*/  LDL.LU.64 R114, [R1+0x6e8] ;  /* 0x0006e80001727983 */ /* 0x000ee20000300a00 */
[----:B------:R-:W-:-:S03]  /*181a0*/  MOV R175, R107 ;  /* 0x0000006b00af7202 */ /* 0x000fc60000000f00 */
[----:B-1----:R-:W3:Y:S01]  /*181b0*/  LDL.LU.64 R112, [R1+0x6e0] ;  /* 0x0006e00001707983 */ /* 0x002ee20000300a00 */
[----:B------:R-:W-:-:S03]  /*181c0*/  MOV R173, R105 ;  /* 0x0000006900ad7202 */ /* 0x000fc60000000f00 */
[----:B------:R-:W3:Y:S01]  /*181d0*/  LDL.LU.64 R110, [R1+0x6d8] ;  /* 0x0006d800016e7983 */ /* 0x000ee20000300a00 */
[----:B------:R-:W-:-:S03]  /*181e0*/  MOV R170, R102 ;  /* 0x0000006600aa7202 */ /* 0x000fc60000000f00 */
[----:B------:R-:W3:Y:S01]  /*181f0*/  LDL.LU.64 R108, [R1+0x6d0] ;  /* 0x0006d000016c7983 */ /* 0x000ee20000300a00 */
[----:B------:R-:W-:-:S03]  /*18200*/  IMAD.MOV.U32 R168, RZ, RZ, R100 ;  /* 0x000000ffffa87224 */ /* 0x000fc600078e0064 */
        /* <DEDUP_REMOVED lines=37> */
[----:B--2---:R-:W-:Y:S04]  /*18460*/  STL [R1+0x5a8], R216 ;  /* 0x0005a8d801007387 */ /* 0x004fe80000100800 */
[----:B----4-:R-:W-:Y:S04]  /*18470*/  STL.64 [R1+0x5a0], R214 ;  /* 0x0005a0d601007387 */ /* 0x010fe80000100a00 */
        /* <DEDUP_REMOVED lines=22> */
[----:B---3--:R-:W-:-:S06]  /*185e0*/  WARPGROUP.ARRIVE ;  /* 0x00000000000079c5 */ /* 0x008fcc0000000000 */
[----:B------:R-:W-:Y:S01]  /*185f0*/  HGMMA.64x256x16.F32.BF16 R40, R28, gdesc[UR8].tnspB, R40, gsb0 ;  /* 0x43e000081c287df0 */ /* 0x000fe20008001828 */
[----:B-1----:R-:W-:Y:S01]  /*18600*/  MOV R182, R27 ;  /* 0x0000001b00b67202 */ /* 0x002fe20000000f00 */
[----:B------:R-:W-:Y:S01]  /*18610*/  IMAD.MOV.U32 R183, RZ, RZ, R0 ;  /* 0x000000ffffb77224 */ /* 0x000fe200078e0000 */
        /* <DEDUP_REMOVED lines=103> */
[----:B------:R-:W3:Y:S04]  /*18c90*/  LDL.LU R27, [R1+0x5bc] ;  /* 0x0005bc00011b7983 */ /* 0x000ee80000300800 */
[----:B------:R-:W3:Y:S04]  /*18ca0*/  LDL.LU R0, [R1+0x5b8] ;  /* 0x0005b80001007983 */ /* 0x000ee80000300800 */
        /* <DEDUP_REMOVED lines=52> */
[----:B------:R-:W-:Y:S01]  /*18ff0*/  UIADD3 UR6, UR14, 0x4780, URZ ;  /* 0x000047800e067890 */ /* 0x000fe2000fffe03f */
[----:B------:R-:W-:-:S06]  /*19000*/  UMOV UR11, 0x40000040 ;  /* 0x40000040000b7882 */ /* 0x000fcc0000000000 */
[----:B------:R-:W-:Y:S01]  /*19010*/  UMOV UR10, UR6 ;  /* 0x00000006000a7c82 */ /* 0x000fe20008000000 */
[----:B---3--:R-:W-:-:S04]  /*19020*/  F2FP.BF16.F32.PACK_AB R27, R27, R0 ;  /* 0x000000001b1b723e */ /* 0x008fc800000010ff */
        /* <DEDUP_REMOVED lines=67> */
[----:B-1----:R2:W5:Y:S04]  /*19460*/  LDL.LU R216, [R1+0x5a8] ;  /* 0x0005a80001d87983 */ /* 0x0025680000300800 */
[----:B------:R2:W5:Y:S04]  /*19470*/  LDL.LU.64 R214, [R1+0x5a0] ;  /* 0x0005a00001d67983 */ /* 0x0005680000300a00 */
        /* <DEDUP_REMOVED lines=19> */
[----:B------:R2:W5:Y:S04]  /*195b0*/  LDL.LU R172, [R1+0x500] ;  /* 0x0005000001ac7983 */ /* 0x0005680000300800 */
[----:B------:R2:W5:Y:S04]  /*195c0*/  LDL.LU R171, [R1+0x4fc] ;  /* 0x0004fc0001ab7983 */ /* 0x0005680000300800 */
[----:B------:R2:W5:Y:S04]  /*195d0*/  LDL.LU R169, [R1+0x4f8] ;  /* 0x0004f80001a97983 */ /* 0x0005680000300800 */
        /* <DEDUP_REMOVED lines=36> */
[----:B------:R2:W-:Y:S04]  /*19820*/  STL.64 [R1], R40 ;  /* 0x0000002801007387 */ /* 0x0005e80000100a00 */
        /* <DEDUP_REMOVED lines=62> */
[----:B------:R2:W-:Y:S01]  /*19c10*/  STL.64 [R1+0x1f8], R166 ;  /* 0x0001f8a601007387 */ /* 0x0005e20000100a00 */
[----:B------:R-:W-:Y:S05]  /*19c20*/  @!P0 BRA `(.L_x_21) ;  /* 0x0000000000048947 */ /* 0x000fea0003800000 */
[----:B------:R-:W-:Y:S01]  /*19c30*/  BPT.TRAP 0x1 ;  /* 0x000000040000795c */ /* 0x000fe20000300000 */
.L_x_21:
[----:B-----5:R-:W-:Y:S01]  /*19c40*/  R2UR UR6, R172 ;  /* 0x00000000ac0672ca */ /* 0x020fe200000e0000 */
[----:B------:R-:W-:-:S06]  /*19c50*/  UISETP.GT.U32.AND UP0, UPT, UR7, 0x1, UPT ;  /* 0x000000010700788c */ /* 0x000fcc000bf04070 */
[----:B------:R-:W-:-:S06]  /*19c60*/  PLOP3.LUT P1, PT, PT, PT, UP0, 0x80, 0x0 ;  /* 0x000000000000781c */ /* 0x000fcc0003f2f008 */
[----:B------:R-:W-:-:S04]  /*19c70*/  UIADD3 UR6, UR6, 0x160028, URZ ;  /* 0x0016002806067890 */ /* 0x000fc8000fffe03f */
[----:B------:R-:W-:-:S09]  /*19c80*/  UPRMT UR6, URZ, 0x654, UR6 ;  /* 0x000006543f067896 */ /* 0x000fd20008000006 */
[----:B------:R-:W-:Y:S01]  /*19c90*/  SYNCS.ARRIVE.TRANS64.RED.A1T0 RZ, [UR6], RZ ;  /* 0x000000ffffff79a7 */ /* 0x000fe20008100406 */
[----:B------:R-:W-:Y:S05]  /*19ca0*/  @P1 BRA `(.L_x_22) ;  /* 0x0000000000041947 */ /* 0x000fea0003800000 */
[----:B------:R-:W-:Y:S01]  /*19cb0*/  BPT.TRAP 0x1 ;  /* 0x000000040000795c */ /* 0x000fe20000300000 */
.L_x_22:
[----:B------:R-:W1:Y:S02]  /*19cc0*/  LDC R173, c[0x0][0x28c] ;  /* 0x0000a300ffad7b82 */ /* 0x000e640000000800 */
[----:B-1----:R-:W-:-:S13]  /*19cd0*/  ISETP.GE.AND P2, PT, R173, 0x101, PT ;  /* 0x00000101ad00780c */ /* 0x002fda0003f46270 */
[----:B------:R-:W-:Y:S05]  /*19ce0*/  @!P2 BRA `(.L_x_23) ;  /* 0x000001e000f0a947 */ /* 0x000fea0003800000 */
[----:B------:R-:W-:Y:S01]  /*19cf0*/  IADD3 R173, R173, 0xff, RZ ;  /* 0x000000ffadad7810 */ /* 0x000fe20007ffe0ff */
[----:B------:R-:W-:Y:S01]  /*19d00*/  UMOV UR6, 0x1 ;  /* 0x0000000100067882 */ /* 0x000fe20000000000 */
[----:B------:R-:W-:Y:S01]  /*19d10*/  IMAD.MOV.U32 R2, RZ, RZ, R171 ;  /* 0x000000ffff027224 */ /* 0x000fe200078e00ab */
[----:B------:R-:W-:Y:S01]  /*19d20*/  MOV R170, R169 ;  /* 0x000000a900aa7202 */ /* 0x000fe20000000f00 */
[----:B------:R-:W-:Y:S01]  /*19d30*/  IMAD.U32 R174, RZ, RZ, UR6 ;  /* 0x00000006ffae7e24 */ /* 0x000fe2000f8e00ff */
[----:B------:R-:W-:Y:S01]  /*19d40*/  SHF.R.S32.HI R0, RZ, 0x1f, R173 ;  /* 0x0000001fff007819 */ /* 0x000fe200000114ad */
[----:B------:R-:W-:Y:S01]  /*19d50*/  UMOV UR61, 0x2 ;  /* 0x00000002003d7882 */ /* 0x000fe20000000000 */
[----:B------:R-:W-:Y:S02]  /*19d60*/  ULDC UR60, c[0x0][0x604] ;  /* 0x00018100003c7ab9 */ /* 0x000fe40000000800 */
[----:B------:R-:W-:Y:S02]  /*19d70*/  LEA.HI R173, R0, R173, RZ, 0x8 ;  /* 0x000000ad00ad7211 */ /* 0x000fe400078f40ff */
[----:B------:R-:W-:-:S02]  /*19d80*/  MOV R0, RZ ;  /* 0x000000ff00007202 */ /* 0x000fc40000000f00 */
[----:B------:R-:W-:-:S07]  /*19d90*/  SHF.R.S32.HI R173, RZ, 0x8, R173 ;  /* 0x00000008ffad7819 */ /* 0x000fce00000114ad */
.L_x_34:
[----:B------:R-:W-:-:S13]  /*19da0*/  PLOP3.LUT P3, PT, PT, PT, UP1, 0x80, 0x0 ;  /* 0x000000000000781c */ /* 0x000fda0003f6f018 */
[----:B-1----:R-:W-:Y:S05]  /*19db0*/  @!P3 BRA `(.L_x_24) ;  /* 0x000000000004b947 */ /* 0x002fea0003800000 */
[----:B------:R-:W-:Y:S01]  /*19dc0*/  BPT.TRAP 0x1 ;  /* 0x000000040000795c */ /* 0x000fe20000300000 */
.L_x_24:
[----:B------:R-:W-:Y:S02]  /*19dd0*/  R2UR UR6, R172 ;  /* 0x00000000ac0672ca */ /* 0x000fe400000e0000 */
[----:B------:R-:W-:-:S11]  /*19de0*/  SHF.L.U32 R3, R0, 0x1f, RZ ;  /* 0x0000001f00037819 */ /* 0x000fd600000006ff */
[----:B------:R-:W-:-:S09]  /*19df0*/  ULEA UR6, UR61, UR6, 0x3 ;  /* 0x000000063d067291 */ /* 0x000fd2000f8e183f */
[----:B------:R-:W1:Y:S02]  /*19e00*/  SYNCS.PHASECHK.TRANS64.TRYWAIT P2, [UR6+0x160000], R3 ;  /* 0x16000003ff0075a7 */ /* 0x000e640008040146 */
[----:B-1----:R-:W-:Y:S05]  /*19e10*/  @!P2 BRA `(.L_x_25) ;  /* 0x0000026400a8a947 */ /* 0x002fea0003800000 */
.L_x_121:
[----:B------:R-:W-:Y:S01]  /*19e20*/  R2UR UR6, R215 ;  /* 0x00000000d70672ca */ /* 0x000fe200000e0000 */
[----:B--2---:R-:W-:Y:S01]  /*19e30*/  WARPGROUP.ARRIVE ;  /* 0x00000000000079c5 */ /* 0x004fe20000000000 */
[----:B------:R-:W-:Y:S01]  /*19e40*/  MOV R8, UR45 ;  /* 0x0000002d00087c02 */ /* 0x000fe20008000f00 */
[----:B------:R-:W-:Y:S01]  /*19e50*/  UMOV UR47, 0x40000040 ;  /* 0x40000040002f7882 */ /* 0x000fe20000000000 */
[----:B------:R-:W-:Y:S01]  /*19e60*/  MOV R7, UR44 ;  /* 0x0000002c00077c02 */ /* 0x000fe20008000f00 */
[----:B------:R-:W-:Y:S01]  /*19e70*/  UMOV UR51, 0x40000040 ;  /* 0x4000004000337882 */ /* 0x000fe20000000000 */
[----:B------:R-:W-:Y:S01]  /*19e80*/  R2UR UR44, R212 ;  /* 0x00000000d42c72ca */ /* 0x000fe200000e0000 */
[----:B------:R-:W-:Y:S01]  /*19e90*/  UMOV UR39, 0x40000040 ;  /* 0x4000004000277882 */ /* 0x000fe20000000000 */
[----:B------:R-:W-:Y:S01]  /*19ea0*/  R2UR UR45, R213 ;  /* 0x00000000d52d72ca */ /* 0x000fe200000e0000 */
[----:B------:R-:W-:Y:S01]  /*19eb0*/  UMOV UR35, 0x40000040 ;  /* 0x4000004000237882 */ /* 0x000fe20000000000 */
[----:B------:R-:W-:Y:S01]  /*19ec0*/  MOV R6, UR49 ;  /* 0x0000003100067c02 */ /* 0x000fe20008000f00 */
[----:B------:R-:W-:Y:S01]  /*19ed0*/  UMOV UR43, 0x40000040 ;  /* 0x40000040002b7882 */ /* 0x000fe20000000000 */
[----:B------:R-:W-:Y:S01]  /*19ee0*/  MOV R5, UR48 ;  /* 0x0000003000057c02 */ /* 0x000fe20008000f00 */
[----:B------:R-:W-:Y:S01]  /*19ef0*/  ULEA UR58, UR61, UR6, 0xe ;  /* 0x000000063d3a7291 */ /* 0x000fe2000f8e703f */
[----:B------:R-:W-:Y:S01]  /*19f00*/  R2UR UR48, R210 ;  /* 0x00000000d23072ca */ /* 0x000fe200000e0000 */
[----:B------:R-:W-:Y:S01]  /*19f10*/  UMOV UR55, 0x40000040 ;  /* 0x4000004000377882 */ /* 0x000fe20000000000 */
[----:B------:R-:W-:Y:S01]  /*19f20*/  R2UR UR49, R211 ;  /* 0x00000000d33172ca */ /* 0x000fe200000e0000 */
[----:B------:R-:W-:Y:S01]  /*19f30*/  UIADD3 UR6, UR58, 0x2, URZ ;  /* 0x000000023a067890 */ /* 0x000fe2000fffe03f */
[----:B------:R-:W-:Y:S01]  /*19f40*/  MOV R12, UR37 ;  /* 0x00000025000c7c02 */ /* 0x000fe20008000f00 */
[----:B------:R-:W-:Y:S01]  /*19f50*/  UMOV UR7, 0x40000040 ;  /* 0x4000004000077882 */ /* 0x000fe20000000000 */
[----:B------:R-:W-:Y:S01]  /*19f60*/  UMOV UR46, UR58 ;  /* 0x0000003a002e7c82 */ /* 0x000fe20008000000 */
[----:B------:R-:W-:Y:S01]  /*19f70*/  MOV R11, UR36 ;  /* 0x00000024000b7c02 */ /* 0x000fe20008000f00 */
[----:B------:R-:W-:Y:S01]  /*19f80*/  HGMMA.64x256x16.F32.BF16 R24, gdesc[UR44], RZ, !UPT, gsb0 ;  /* 0x03e000002c1879f0 */ /* 0x000fe2000c0018ff */
[----:B------:R-:W-:Y:S01]  /*19f90*/  R2UR UR36, R208 ;  /* 0x00000000d02472ca */ /* 0x000fe200000e0000 */
[----:B------:R-:W-:Y:S01]  /*19fa0*/  UMOV UR50, UR6 ;  /* 0x0000000600327c82 */ /* 0x000fe20008000000 */
[----:B------:R-:W-:Y:S01]  /*19fb0*/  R2UR UR37, R209 ;  /* 0x00000000d12572ca */ /* 0x000fe200000e0000 */
[----:B------:R-:W-:Y:S01]  /*19fc0*/  UIADD3 UR6, UR58, 0x4, URZ ;  /* 0x000000043a067890 */ /* 0x000fe2000fffe03f */
[----:B------:R-:W-:Y:S01]  /*19fd0*/  MOV R14, UR33 ;  /* 0x00000021000e7c02 */ /* 0x000fe20008000f00 */
[----:B------:R-:W-:Y:S01]  /*19fe0*/  UMOV UR47, 0x40000040 ;  /* 0x40000040002f7882 */ /* 0x000fe20000000000 */
[----:B------:R-:W-:Y:S01]  /*19ff0*/  MOV R13, UR32 ;  /* 0x00000020000d7c02 */ /* 0x000fe20008000f00 */
[----:B------:R-:W-:Y:S01]  /*1a000*/  UMOV UR11, 0x40000040 ;  /* 0x40000040000b7882 */ /* 0x000fe20000000000 */
[----:B------:R-:W-:Y:S01]  /*1a010*/  R2UR UR32, R206 ;  /* 0x00000000ce2072ca */ /* 0x000fe200000e0000 */
[----:B------:R-:W-:Y:S01]  /*1a020*/  UMOV UR15, 0x40000040 ;  /* 0x40000040000f7882 */ /* 0x000fe20000000000 */
        /* <DEDUP_REMOVED lines=12> */
[----:B------:R-:W-:Y:S01]  /*1a0f0*/  R2UR UR44, R202 ;  /* 0x00000000ca2c72ca */ /* 0x000fe200000e0000 */
[----:B------:R-:W-:Y:S01]  /*1a100*/  UMOV UR31, 0x40000040 ;  /* 0x40000040001f7882 */ /* 0x000fe20000000000 */
[----:B------:R-:W-:Y:S01]  /*1a110*/  R2UR UR45, R203 ;  /* 0x00000000cb2d72ca */ /* 0x000fe200000e0000 */
[----:B------:R-:W-:Y:S01]  /*1a120*/  UMOV UR59, 0x40000040 ;  /* 0x40000040003b7882 */ /* 0x000fe20000000000 */
[----:B-1----:R-:W-:-:S02]  /*1a130*/  MOV R4, UR53 ;  /* 0x0000003500047c02 */ /* 0x002fc40008000f00 */
[----:B------:R-:W-:Y:S01]  /*1a140*/  UMOV UR42, UR6 ;  /* 0x00000006002a7c82 */ /* 0x000fe20008000000 */
[----:B------:R-:W-:Y:S01]  /*1a150*/  UIADD3 UR6, UR58, 0x802, URZ ;  /* 0x000008023a067890 */ /* 0x000fe2000fffe03f */
[----:B------:R-:W-:Y:S02]  /*1a160*/  MOV R3, UR52 ;  /* 0x0000003400037c02 */ /* 0x000fe40008000f00 */
[----:B------:R-:W-:Y:S02]  /*1a170*/  R2UR UR52, R190 ;  /* 0x00000000be3472ca */ /* 0x000fe400000e0000 */
[----:B------:R-:W-:Y:S02]  /*1a180*/  R2UR UR53, R191 ;  /* 0x00000000bf3572ca */ /* 0x000fe400000e0000 */
[----:B------:R-:W-:Y:S01]  /*1a190*/  UMOV UR46, UR6 ;  /* 0x00000006002e7c82 */ /* 0x000fe20008000000 */
[----:B------:R-:W-:Y:S01]  /*1a1a0*/  UIADD3 UR6, UR58, 0x804, URZ ;  /* 0x000008043a067890 */ /* 0x000fe2000fffe03f */
[----:B------:R-:W-:-:S02]  /*1a1b0*/  WARPGROUP.DEPBAR.LE gsb0, 0x0 ;  /* 0x00008000000079c5 */ /* 0x000fc40000010000 */
[----:B------:R-:W-:-:S06]  /*1a1c0*/  WARPGROUP.ARRIVE ;  /* 0x00000000000079c5 */ /* 0x000fcc0000000000 */
[----:B------:R-:W-:Y:S01]  /*1a1d0*/  HGMMA.64x256x16.F32.BF16 R24, gdesc[UR48], R24, gsb0 ;  /* 0x03e00000301879f0 */ /* 0x000fe20008001818 */
[----:B------:R-:W-:Y:S01]  /*1a1e0*/  R2UR UR48, R200 ;  /* 0x00000000c83072ca */ /* 0x000fe200000e0000 */
[----:B------:R-:W-:Y:S01]  /*1a1f0*/  UMOV UR50, UR6 ;  /* 0x0000000600327c82 */ /* 0x000fe20008000000 */
[----:B------:R-:W-:Y:S01]  /*1a200*/  R2UR UR49, R201 ;  /* 0x00000000c93172ca */ /* 0x000fe200000e0000 */
[----:B------:R-:W-:Y:S01]  /*1a210*/  UMOV UR51, 0x40000040 ;  /* 0x4000004000337882 */ /* 0x000fe20000000000 */
[----:B------:R-:W-:Y:S01]  /*1a220*/  UIADD3 UR6, UR58, 0x806, URZ ;  /* 0x000008063a067890 */ /* 0x000fe2000fffe03f */
[----:B------:R-:W-:Y:S02]  /*1a230*/  WARPGROUP.DEPBAR.LE gsb0, 0x0 ;  /* 0x00008000000079c5 */ /* 0x000fe40000010000 */
[----:B------:R-:W-:-:S15]  /*1a240*/  WARPGROUP.ARRIVE ;  /* 0x00000000000079c5 */ /* 0x000fde0000000000 */
[----:B------:R-:W-:-:S05]  /*1a250*/  NOP ;  /* 0x0000000000007918 */ /* 0x000fca0000000000 */
        /* <DEDUP_REMOVED lines=32> */
[----:B------:R-:W-:-:S07]  /*1a460*/  UIADD3 UR6, UR58, 0x1006, URZ ;  /* 0x000010063a067890 */ /* 0x000fce000fffe03f */
[----:B------:R-:W-:Y:S01]  /*1a470*/  UMOV UR54, UR6 ;  /* 0x0000000600367c82 */ /* 0x000fe20008000000 */
[----:B------:R-:W-:Y:S01]  /*1a480*/  UIADD3 UR6, UR58, 0x1800, URZ ;  /* 0x000018003a067890 */ /* 0x000fe2000fffe03f */
[----:B------:R-:W-:Y:S02]  /*1a490*/  WARPGROUP.DEPBAR.LE gsb0, 0x0 ;  /* 0x00008000000079c5 */ /* 0x000fe40000010000 */
[----:B------:R-:W-:-:S12]  /*1a4a0*/  WARPGROUP.ARRIVE ;  /* 0x00000000000079c5 */ /* 0x000fd80000000000 */
[----:B------:R-:W-:Y:S01]  /*1a4b0*/  HGMMA.64x256x16.F32.BF16 R24, gdesc[UR48], R24, gsb0 ;  /* 0x03e00000301879f0 */ /* 0x000fe20008001818 */
[----:B------:R-:W-:Y:S01]  /*1a4c0*/  R2UR UR48, R180 ;  /* 0x00000000b43072ca */ /* 0x000fe200000e0000 */
[----:B------:R-:W-:Y:S01]  /*1a4d0*/  UMOV UR51, 0x40000040 ;  /* 0x4000004000337882 */ /* 0x000fe20000000000 */
[----:B------:R-:W-:Y:S01]  /*1a4e0*/  R2UR UR49, R181 ;  /* 0x00000000b53172ca */ /* 0x000fe200000e0000 */
[----:B------:R-:W-:Y:S02]  /*1a4f0*/  WARPGROUP.DEPBAR.LE gsb0, 0x0 ;  /* 0x00008000000079c5 */ /* 0x000fe40000010000 */
[----:B------:R-:W-:-:S15]  /*1a500*/  WARPGROUP.ARRIVE ;  /* 0x00000000000079c5 */ /* 0x000fde0000000000 */
[----:B------:R-:W-:-:S07]  /*1a510*/  NOP ;  /* 0x0000000000007918 */ /* 0x000fce0000000000 */
        /* <DEDUP_REMOVED lines=88> */
[----:B------:R-:W-:-:S07]  /*1aaa0*/  UIADD3 UR6, UR58, 0x2006, URZ ;  /* 0x000020063a067890 */ /* 0x000fce000fffe03f */
[----:B------:R-:W-:Y:S01]  /*1aab0*/  UMOV UR10, UR6 ;  /* 0x00000006000a7c82 */ /* 0x000fe20008000000 */
        /* <DEDUP_REMOVED lines=24> */
[----:B------:R-:W-:-:S04]  /*1ac40*/  UIADD3 UR6, UR61, 0x1, URZ ;  /* 0x000000013d067890 */ /* 0x000fc8000fffe03f */
[----:B------:R-:W-:-:S04]  /*1ac50*/  UISETP.NE.AND UP0, UPT, UR6, 0x5, UPT ;  /* 0x000000050600788c */ /* 0x000fc8000bf05270 */
[----:B------:R-:W-:Y:S02]  /*1ac60*/  USEL UR7, URZ, 0x1, UP0 ;  /* 0x000000013f077887 */ /* 0x000fe40008000000 */
[----:B------:R-:W-:-:S04]  /*1ac70*/  USEL UR6, UR6, URZ, UP0 ;  /* 0x0000003f06067287 */ /* 0x000fc80008000000 */
[----:B------:R-:W-:Y:S01]  /*1ac80*/  LOP3.LUT R175, R0, UR7, RZ, 0x3c, !PT ;  /* 0x0000000700af7c12 */ /* 0x000fe2000f8e3cff */
        /* <DEDUP_REMOVED lines=52> */
[----:B------:R-:W-:Y:S05]  /*1afd0*/  @!P3 BRA `(.L_x_26) ;  /* 0x000000000004b947 */ /* 0x000fea0003800000 */
[----:B------:R-:W-:Y:S01]  /*1afe0*/  BPT.TRAP 0x1 ;  /* 0x000000040000795c */ /* 0x000fe20000300000 */
.L_x_26:
[----:B------:R-:W-:Y:S01]  /*1aff0*/  FMNMX R0, R24, R2, !PT ;  /* 0x0000000218007209 */ /* 0x000fe20007800000 */
[----:B------:R-:W2:Y:S03]  /*1b000*/  LDL.LU R235, [R1+0x364] ;  /* 0x0003640001eb7983 */ /* 0x000ea60000300800 */
[----:B------:R-:W-:Y:S01]  /*1b010*/  FMNMX R0, R25, R0, !PT ;  /* 0x0000000019007209 */ /* 0x000fe20007800000 */
[----:B------:R-:W3:Y:S03]  /*1b020*/  LDL.LU R234, [R1+0x370] ;  /* 0x0003700001ea7983 */ /* 0x000ee60000300800 */
[----:B------:R-:W-:Y:S01]  /*1b030*/  FMNMX R0, R28, R0, !PT ;  /* 0x000000001c007209 */ /* 0x000fe20007800000 */
[----:B------:R-:W4:Y:S03]  /*1b040*/  LDL.LU R233, [R1+0x374] ;  /* 0x0003740001e97983 */ /* 0x000f260000300800 */
        /* <DEDUP_REMOVED lines=33> */
[----:B------:R1:W-:Y:S03]  /*1b260*/  STL [R1+0x41c], R182 ;  /* 0x00041cb601007387 */ /* 0x0003e60000100800 */
[----:B------:R-:W-:-:S04]  /*1b270*/  FMNMX R0, R64, R0, !PT ;  /* 0x0000000040007209 */ /* 0x000fc80007800000 */
[----:B------:R-:W-:Y:S01]  /*1b280*/  FMNMX R0, R65, R0, !PT ;  /* 0x0000000041007209 */ /* 0x000fe20007800000 */
[----:B-1----:R-:W2:Y:S03]  /*1b290*/  LDL.LU R182, [R1+0x360] ;  /* 0x0003600001b67983 */ /* 0x002ea60000300800 */
[----:B------:R-:W-:Y:S01]  /*1b2a0*/  FMNMX R0, R68, R0, !PT ;  /* 0x0000000044007209 */ /* 0x000fe20007800000 */
[----:B------:R1:W-:Y:S03]  /*1b2b0*/  STL [R1+0x418], R181 ;  /* 0x000418b501007387 */ /* 0x0003e60000100800 */
[----:B------:R-:W-:-:S04]  /*1b2c0*/  FMNMX R0, R69, R0, !PT ;  /* 0x0000000045007209 */ /* 0x000fc80007800000 */
[----:B------:R-:W-:-:S04]  /*1b2d0*/  FMNMX R0, R72, R0, !PT ;  /* 0x0000000048007209 */ /* 0x000fc80007800000 */
[----:B------:R-:W-:Y:S01]  /*1b2e0*/  FMNMX R0, R73, R0, !PT ;  /* 0x0000000049007209 */ /* 0x000fe20007800000 */
[----:B-1----:R-:W3:Y:S03]  /*1b2f0*/  LDL.LU R181, [R1+0x354] ;  /* 0x0003540001b57983 */ /* 0x002ee60000300800 */
[----:B------:R-:W-:Y:S01]  /*1b300*/  FMNMX R0, R76, R0, !PT ;  /* 0x000000004c007209 */ /* 0x000fe20007800000 */
[----:B------:R1:W-:Y:S03]  /*1b310*/  STL [R1+0x414], R180 ;  /* 0x000414b401007387 */ /* 0x0003e60000100800 */
[----:B------:R-:W-:-:S04]  /*1b320*/  FMNMX R0, R77, R0, !PT ;  /* 0x000000004d007209 */ /* 0x000fc80007800000 */
[----:B------:R-:W-:Y:S01]  /*1b330*/  FMNMX R0, R80, R0, !PT ;  /* 0x0000000050007209 */ /* 0x000fe20007800000 */
[----:B-1----:R-:W4:Y:S03]  /*1b340*/  LDL.LU R180, [R1+0x350] ;  /* 0x0003500001b47983 */ /* 0x002f260000300800 */
[----:B------:R-:W-:Y:S01]  /*1b350*/  FMNMX R0, R81, R0, !PT ;  /* 0x0000000051007209 */ /* 0x000fe20007800000 */
[----:B------:R1:W-:Y:S03]  /*1b360*/  STL [R1+0x410], R179 ;  /* 0x000410b301007387 */ /* 0x0003e60000100800 */
[----:B------:R-:W-:-:S04]  /*1b370*/  FMNMX R0, R84, R0, !PT ;  /* 0x0000000054007209 */ /* 0x000fc80007800000 */
[----:B------:R-:W-:-:S04]  /*1b380*/  FMNMX R0, R85, R0, !PT ;  /* 0x0000000055007209 */ /* 0x000fc80007800000 */
[----:B------:R-:W-:Y:S01]  /*1b390*/  FMNMX R0, R88, R0, !PT ;  /* 0x0000000058007209 */ /* 0x000fe20007800000 */
[----:B-1----:R-:W2:Y:S03]  /*1b3a0*/  LDL.LU R179, [R1+0x344] ;  /* 0x0003440001b37983 */ /* 0x002ea60000300800 */
[----:B------:R-:W-:Y:S01]  /*1b3b0*/  FMNMX R0, R89, R0, !PT ;  /* 0x0000000059007209 */ /* 0x000fe20007800000 */
[----:B------:R1:W-:Y:S03]  /*1b3c0*/  STL [R1+0x40c], R178 ;  /* 0x00040cb201007387 */ /* 0x0003e60000100800 */
[----:B------:R-:W-:-:S04]  /*1b3d0*/  FMNMX R0, R92, R0, !PT ;  /* 0x000000005c007209 */ /* 0x000fc80007800000 */
[----:B------:R-:W-:Y:S01]  /*1b3e0*/  FMNMX R0, R93, R0, !PT ;  /* 0x000000005d007209 */ /* 0x000fe20007800000 */
[----:B-1----:R-:W3:Y:S03]  /*1b3f0*/  LDL.LU R178, [R1+0x340] ;  /* 0x0003400001b27983 */ /* 0x002ee60000300800 */
[----:B------:R-:W-:Y:S01]  /*1b400*/  FMNMX R0, R96, R0, !PT ;  /* 0x0000000060007209 */ /* 0x000fe20007800000 */
[----:B------:R1:W-:Y:S03]  /*1b410*/  STL [R1+0x408], R174 ;  /* 0x000408ae01007387 */ /* 0x0003e60000100800 */
[----:B------:R-:W-:-:S04]  /*1b420*/  FMNMX R0, R97, R0, !PT ;  /* 0x0000000061007209 */ /* 0x000fc80007800000 */
[----:B------:R-:W-:-:S04]  /*1b430*/  FMNMX R0, R100, R0, !PT ;  /* 0x0000000064007209 */ /* 0x000fc80007800000 */
[----:B------:R-:W-:Y:S01]  /*1b440*/  FMNMX R0, R101, R0, !PT ;  /* 0x0000000065007209 */ /* 0x000fe20007800000 */
[----:B-1----:R-:W4:Y:S03]  /*1b450*/  LDL.LU R174, [R1+0x334] ;  /* 0x0003340001ae7983 */ /* 0x002f260000300800 */
[----:B------:R-:W-:Y:S01]  /*1b460*/  FMNMX R0, R104, R0, !PT ;  /* 0x0000000068007209 */ /* 0x000fe20007800000 */
[----:B------:R1:W-:Y:S03]  /*1b470*/  STL [R1+0x404], R173 ;  /* 0x000404ad01007387 */ /* 0x0003e60000100800 */
[----:B------:R-:W-:-:S04]  /*1b480*/  FMNMX R0, R105, R0, !PT ;  /* 0x0000000069007209 */ /* 0x000fc80007800000 */
[----:B------:R-:W-:Y:S01]  /*1b490*/  FMNMX R0, R108, R0, !PT ;  /* 0x000000006c007209 */ /* 0x000fe20007800000 */
[----:B-1----:R-:W2:Y:S03]  /*1b4a0*/  LDL.LU R173, [R1+0x330] ;  /* 0x0003300001ad7983 */ /* 0x002ea60000300800 */
[----:B------:R-:W-:Y:S02]  /*1b4b0*/  FMNMX R0, R109, R0, !PT ;  /* 0x000000006d007209 */ /* 0x000fe40007800000 */
[----:B------:R-:W-:Y:S02]  /*1b4c0*/  R2UR UR7, R172 ;  /* 0x00000000ac0772ca */ /* 0x000fe400000e0000 */
        /* <DEDUP_REMOVED lines=26> */
[C---:B------:R-:W-:Y:S01]  /*1b670*/  FMUL R0, R3.reuse, UR60 ;  /* 0x0000003c03007c20 */ /* 0x040fe20008400000 */
[----:B------:R-:W-:-:S03]  /*1b680*/  FADD R169, -R3, R2 ;  /* 0x0000000203a97221 */ /* 0x000fc60000000100 */
[--C-:B------:R-:W-:Y:S01]  /*1b690*/  FFMA R24, R24, UR60, -R0.reuse ;  /* 0x0000003c18187c23 */ /* 0x100fe20008000800 */
[--C-:B------:R-:W-:Y:S01]  /*1b6a0*/  FFMA R25, R25, UR60, -R0.reuse ;  /* 0x0000003c19197c23 */ /* 0x100fe20008000800 */
[--C-:B------:R-:W-:Y:S01]  /*1b6b0*/  FFMA R28, R28, UR60, -R0.reuse ;  /* 0x0000003c1c1c7c23 */ /* 0x100fe20008000800 */
[--C-:B------:R-:W-:Y:S01]  /*1b6c0*/  FFMA R29, R29, UR60, -R0.reuse ;  /* 0x0000003c1d1d7c23 */ /* 0x100fe20008000800 */
[--C-:B------:R-:W-:Y:S01]  /*1b6d0*/  FFMA R32, R32, UR60, -R0.reuse ;  /* 0x0000003c20207c23 */ /* 0x100fe20008000800 */
[----:B------:R-:W-:Y:S01]  /*1b6e0*/  FSETP.GEU.AND P5, PT, R24, -126, PT ;  /* 0xc2fc00001800780b */ /* 0x000fe20003fae000 */
[--C-:B------:R-:W-:Y:S01]  /*1b6f0*/  FFMA R33, R33, UR60, -R0.reuse ;  /* 0x0000003c21217c23 */ /* 0x100fe20008000800 */
[----:B------:R-:W-:Y:S02]  /*1b700*/  FSETP.GEU.AND P2, PT, R25, -126, PT ;  /* 0xc2fc00001900780b */ /* 0x000fe40003f4e000 */
[----:B------:R-:W-:Y:S02]  /*1b710*/  FSETP.GEU.AND P4, PT, R28, -126, PT ;  /* 0xc2fc00001c00780b */ /* 0x000fe40003f8e000 */
[----:B------:R-:W-:Y:S01]  /*1b720*/  FSETP.GEU.AND P3, PT, R29, -126, PT ;  /* 0xc2fc00001d00780b */ /* 0x000fe20003f6e000 */
[--C-:B------:R-:W-:Y:S01]  /*1b730*/  FFMA R36, R36, UR60, -R0.reuse ;  /* 0x0000003c24247c23 */ /* 0x100fe20008000800 */
[----:B------:R-:W-:Y:S01]  /*1b740*/  FFMA R37, R37, UR60, -R0 ;  /* 0x0000003c25257c23 */ /* 0x000fe20008000800 */
[----:B------:R-:W-:-:S04]  /*1b750*/  FSETP.GEU.AND P6, PT, R32, -126, PT ;  /* 0xc2fc00002000780b */ /* 0x000fc80003fce000 */
[----:B------:R-:W-:Y:S02]  /*1b760*/  @!P5 FMUL R24, R24, 0.5 ;  /* 0x3f0000001818d820 */ /* 0x000fe40000400000 */
[----:B------:R-:W-:Y:S02]  /*1b770*/  @!P2 FMUL R25, R25, 0.5 ;  /* 0x3f0000001919a820 */ /* 0x000fe40000400000 */
[----:B------:R-:W-:Y:S01]  /*1b780*/  @!P4 FMUL R28, R28, 0.5 ;  /* 0x3f0000001c1cc820 */ /* 0x000fe20000400000 */
[----:B------:R-:W1:Y:S01]  /*1b790*/  MUFU.EX2 R168, R24 ;  /* 0x0000001800a87308 */ /* 0x000e620000000800 */
[----:B------:R-:W-:-:S07]  /*1b7a0*/  @!P3 FMUL R29, R29, 0.5 ;  /* 0x3f0000001d1db820 */ /* 0x000fce0000400000 */
[----:B------:R-:W1:Y:S08]  /*1b7b0*/  MUFU.EX2 R167, R25 ;  /* 0x0000001900a77308 */ /* 0x000e700000000800 */
[----:B------:R-:W1:Y:S02]  /*1b7c0*/  MUFU.EX2 R166, R28 ;  /* 0x0000001c00a67308 */ /* 0x000e640000000800 */
[----:B-1----:R-:W-:Y:S01]  /*1b7d0*/  @!P5 FMUL R168, R168, R168 ;  /* 0x000000a8a8a8d220 */ /* 0x002fe20000400000 */
[----:B------:R-:W-:-:S05]  /*1b7e0*/  FSETP.GEU.AND P5, PT, R33, -126, PT ;  /* 0xc2fc00002100780b */ /* 0x000fca0003fae000 */
[----:B------:R-:W1:Y:S01]  /*1b7f0*/  MUFU.EX2 R164, R29 ;  /* 0x0000001d00a47308 */ /* 0x000e620000000800 */
[--C-:B------:R-:W-:Y:S01]  /*1b800*/  FFMA R40, R40, UR60, -R0.reuse ;  /* 0x0000003c28287c23 */ /* 0x100fe20008000800 */
[----:B------:R-:W-:Y:S01]  /*1b810*/  @!P2 FMUL R167, R167, R167 ;  /* 0x000000a7a7a7a220 */ /* 0x000fe20000400000 */
[----:B------:R-:W-:Y:S01]  /*1b820*/  FSETP.GEU.AND P2, PT, R36, -126, PT ;  /* 0xc2fc00002400780b */ /* 0x000fe20003f4e000 */
[----:B------:R-:W-:Y:S01]  /*1b830*/  @!P4 FMUL R166, R166, R166 ;  /* 0x000000a6a6a6c220 */ /* 0x000fe20000400000 */
[----:B------:R-:W-:Y:S01]  /*1b840*/  FSETP.GEU.AND P4, PT, R37, -126, PT ;  /* 0xc2fc00002500780b */ /* 0x000fe20003f8e000 */
[----:B------:R-:W-:Y:S02]  /*1b850*/  @!P6 FMUL R32, R32, 0.5 ;  /* 0x3f0000002020e820 */ /* 0x000fe40000400000 */
[----:B------:R-:W-:Y:S01]  /*1b860*/  @!P5 FMUL R33, R33, 0.5 ;  /* 0x3f0000002121d820 */ /* 0x000fe20000400000 */
[--C-:B------:R-:W-:Y:S01]  /*1b870*/  FFMA R41, R41, UR60, -R0.reuse ;  /* 0x0000003c29297c23 */ /* 0x100fe20008000800 */
[--C-:B------:R-:W-:Y:S01]  /*1b880*/  FFMA R44, R44, UR60, -R0.reuse ;  /* 0x0000003c2c2c7c23 */ /* 0x100fe20008000800 */
[--C-:B------:R-:W-:Y:S01]  /*1b890*/  FFMA R45, R45, UR60, -R0.reuse ;  /* 0x0000003c2d2d7c23 */ /* 0x100fe20008000800 */
[--C-:B------:R-:W-:Y:S01]  /*1b8a0*/  FFMA R48, R48, UR60, -R0.reuse ;  /* 0x0000003c30307c23 */ /* 0x100fe20008000800 */
[----:B-1----:R-:W-:Y:S01]  /*1b8b0*/  @!P3 FMUL R164, R164, R164 ;  /* 0x000000a4a4a4b220 */ /* 0x002fe20000400000 */
[----:B------:R-:W-:Y:S01]  /*1b8c0*/  FSETP.GEU.AND P3, PT, R40, -126, PT ;  /* 0xc2fc00002800780b */ /* 0x000fe20003f6e000 */
[----:B------:R-:W1:Y:S01]  /*1b8d0*/  MUFU.EX2 R165, R32 ;  /* 0x0000002000a57308 */ /* 0x000e620000000800 */
[----:B------:R-:W-:Y:S01]  /*1b8e0*/  @!P2 FMUL R36, R36, 0.5 ;  /* 0x3f0000002424a820 */ /* 0x000fe20000400000 */
[--C-:B------:R-:W-:Y:S01]  /*1b8f0*/  FFMA R49, R49, UR60, -R0.reuse ;  /* 0x0000003c31317c23 */ /* 0x100fe20008000800 */
[--C-:B------:R-:W-:Y:S01]  /*1b900*/  FFMA R52, R52, UR60, -R0.reuse ;  /* 0x0000003c34347c23 */ /* 0x100fe20008000800 */
[----:B------:R-:W-:Y:S01]  /*1b910*/  @!P4 FMUL R37, R37, 0.5 ;  /* 0x3f0000002525c820 */ /* 0x000fe20000400000 */
[--C-:B------:R-:W-:Y:S01]  /*1b920*/  FFMA R53, R53, UR60, -R0.reuse ;  /* 0x0000003c35357c23 */ /* 0x100fe20008000800 */
[--C-:B------:R-:W-:Y:S01]  /*1b930*/  FFMA R56, R56, UR60, -R0.reuse ;  /* 0x0000003c38387c23 */ /* 0x100fe20008000800 */
[--C-:B------:R-:W-:Y:S01]  /*1b940*/  FFMA R57, R57, UR60, -R0.reuse ;  /* 0x0000003c39397c23 */ /* 0x100fe20008000800 */
[----:B------:R-:W1:Y:S01]  /*1b950*/  MUFU.EX2 R163, R33 ;  /* 0x0000002100a37308 */ /* 0x000e620000000800 */
[--C-:B------:R-:W-:Y:S01]  /*1b960*/  FFMA R60, R60, UR60, -R0.reuse ;  /* 0x0000003c3c3c7c23 */ /* 0x100fe20008000800 */
        /* <DEDUP_REMOVED lines=10> */
[--C-:B------:R-:W-:Y:S01]  /*1ba10*/  FFMA R73, R73, UR60, -R0.reuse ;  /* 0x0000003c49497c23 */ /* 0x100fe20008000800 */
        /* <DEDUP_REMOVED lines=11> */
[----:B------:R-:W3:Y:S01]  /*1bad0*/  MUFU.EX2 R160, R40 ;  /* 0x0000002800a07308 */ /* 0x000ee20000000800 */
[----:B-1----:R-:W-:Y:S01]  /*1bae0*/  @!P6 FMUL R165, R165, R165 ;  /* 0x000000a5a5a5e220 */ /* 0x002fe20000400000 */
[----:B------:R-:W-:Y:S01]  /*1baf0*/  FSETP.GEU.AND P6, PT, R41, -126, PT ;  /* 0xc2fc00002900780b */ /* 0x000fe20003fce000 */
[----:B------:R-:W-:Y:S01]  /*1bb00*/  @!P5 FMUL R163, R163, R163 ;  /* 0x000000a3a3a3d220 */ /* 0x000fe20000400000 */
[----:B------:R-:W-:Y:S01]  /*1bb10*/  FSETP.GEU.AND P5, PT, R44, -126, PT ;  /* 0xc2fc00002c00780b */ /* 0x000fe20003fae000 */
[----:B------:R-:W-:Y:S01]  /*1bb20*/  @!P2 FMUL R162, R162, R162 ;  /* 0x000000a2a2a2a220 */ /* 0x000fe20000400000 */
[----:B------:R-:W-:Y:S01]  /*1bb30*/  FSETP.GEU.AND P2, PT, R45, -126, PT ;  /* 0xc2fc00002d00780b */ /* 0x000fe20003f4e000 */
[--C-:B------:R-:W-:Y:S01]  /*1bb40*/  FFMA R120, R120, UR60, -R0.reuse ;  /* 0x0000003c78787c23 */ /* 0x100fe20008000800 */
[--C-:B------:R-:W-:Y:S01]  /*1bb50*/  FFMA R100, R100, UR60, -R0.reuse ;  /* 0x0000003c64647c23 */ /* 0x100fe20008000800 */
[----:B------:R-:W-:Y:S01]  /*1bb60*/  @!P4 FMUL R161, R161, R161 ;  /* 0x000000a1a1a1c220 */ /* 0x000fe20000400000 */
[----:B------:R-:W-:Y:S01]  /*1bb70*/  FSETP.GEU.AND P4, PT, R48, -126, PT ;  /* 0xc2fc00003000780b */ /* 0x000fe20003f8e000 */
[--C-:B------:R-:W-:Y:S01]  /*1bb80*/  FFMA R105, R105, UR60, -R0.reuse ;  /* 0x0000003c69697c23 */ /* 0x100fe20008000800 */
[--C-:B------:R-:W-:Y:S01]  /*1bb90*/  FFMA R121, R121, UR60, -R0.reuse ;  /* 0x0000003c79797c23 */ /* 0x100fe20008000800 */
[--C-:B------:R-:W-:Y:S01]  /*1bba0*/  FFMA R136, R136, UR60, -R0.reuse ;  /* 0x0000003c88887c23 */ /* 0x100fe20008000800 */
[--C-:B------:R-:W-:Y:S01]  /*1bbb0*/  FFMA R137, R137, UR60, -R0.reuse ;  /* 0x0000003c89897c23 */ /* 0x100fe20008000800 */
[--C-:B------:R-:W-:Y:S01]  /*1bbc0*/  FFMA R124, R124, UR60, -R0.reuse ;  /* 0x0000003c7c7c7c23 */ /* 0x100fe20008000800 */
[--C-:B------:R-:W-:Y:S01]  /*1bbd0*/  FFMA R109, R109, UR60, -R0.reuse ;  /* 0x0000003c6d6d7c23 */ /* 0x100fe20008000800 */
[----:B---3--:R-:W-:Y:S01]  /*1bbe0*/  @!P3 FMUL R160, R160, R160 ;  /* 0x000000a0a0a0b220 */ /* 0x008fe20000400000 */
[----:B------:R-:W-:Y:S01]  /*1bbf0*/  FSETP.GEU.AND P3, PT, R49, -126, PT ;  /* 0xc2fc00003100780b */ /* 0x000fe20003f6e000 */
[----:B------:R-:W-:Y:S01]  /*1bc00*/  @!P6 FMUL R41, R41, 0.5 ;  /* 0x3f0000002929e820 */ /* 0x000fe20000400000 */
[----:B------:R-:W-:Y:S01]  /*1bc10*/  @!P5 FMUL R44, R44, 0.5 ;  /* 0x3f0000002c2cd820 */ /* 0x000fe20000400000 */
[----:B------:R-:W-:Y:S01]  /*1bc20*/  @!P2 FMUL R45, R45, 0.5 ;  /* 0x3f0000002d2da820 */ /* 0x000fe20000400000 */
[--C-:B------:R-:W-:Y:S01]  /*1bc30*/  FFMA R140, R140, UR60, -R0.reuse ;  /* 0x0000003c8c8c7c23 */ /* 0x100fe20008000800 */
[----:B------:R-:W1:Y:S01]  /*1bc40*/  MUFU.EX2 R159, R41 ;  /* 0x00000029009f7308 */ /* 0x000e620000000800 */
[----:B------:R-:W-:Y:S01]  /*1bc50*/  @!P4 FMUL R48, R48, 0.5 ;  /* 0x3f0000003030c820 */ /* 0x000fe20000400000 */
[--C-:B------:R-:W-:Y:S01]  /*1bc60*/  FFMA R108, R108, UR60, -R0.reuse ;  /* 0x0000003c6c6c7c23 */ /* 0x100fe20008000800 */
[--C-:B------:R-:W-:Y:S01]  /*1bc70*/  FFMA R112, R112, UR60, -R0.reuse ;  /* 0x0000003c70707c23 */ /* 0x100fe20008000800 */
[--C-:B------:R-:W-:Y:S01]  /*1bc80*/  FFMA R125, R125, UR60, -R0.reuse ;  /* 0x0000003c7d7d7c23 */ /* 0x100fe20008000800 */
[--C-:B------:R-:W-:Y:S01]  /*1bc90*/  FFMA R128, R128, UR60, -R0.reuse ;  /* 0x0000003c80807c23 */ /* 0x100fe20008000800 */
[--C-:B------:R-:W-:Y:S01]  /*1bca0*/  FFMA R141, R141, UR60, -R0.reuse ;  /* 0x0000003c8d8d7c23 */ /* 0x100fe20008000800 */
[--C-:B------:R-:W-:Y:S01]  /*1bcb0*/  FFMA R113, R113, UR60, -R0.reuse ;  /* 0x0000003c71717c23 */ /* 0x100fe20008000800 */
[----:B------:R-:W3:Y:S01]  /*1bcc0*/  MUFU.EX2 R158, R44 ;  /* 0x0000002c009e7308 */ /* 0x000ee20000000800 */
[----:B------:R-:W-:Y:S01]  /*1bcd0*/  @!P3 FMUL R49, R49, 0.5 ;  /* 0x3f0000003131b820 */ /* 0x000fe20000400000 */
[--C-:B------:R-:W-:Y:S01]  /*1bce0*/  FFMA R116, R116, UR60, -R0.reuse ;  /* 0x0000003c74747c23 */ /* 0x100fe20008000800 */
[--C-:B------:R-:W-:Y:S01]  /*1bcf0*/  FFMA R144, R144, UR60, -R0.reuse ;  /* 0x0000003c90907c23 */ /* 0x100fe20008000800 */
[--C-:B------:R-:W-:Y:S01]  /*1bd00*/  FFMA R129, R129, UR60, -R0.reuse ;  /* 0x0000003c81817c23 */ /* 0x100fe20008000800 */
[--C-:B------:R-:W-:Y:S01]  /*1bd10*/  FFMA R145, R145, UR60, -R0.reuse ;  /* 0x0000003c91917c23 */ /* 0x100fe20008000800 */
[--C-:B------:R-:W-:Y:S01]  /*1bd20*/  FFMA R132, R132, UR60, -R0.reuse ;  /* 0x0000003c84847c23 */ /* 0x100fe20008000800 */
[--C-:B------:R-:W-:Y:S01]  /*1bd30*/  FFMA R148, R148, UR60, -R0.reuse ;  /* 0x0000003c94947c23 */ /* 0x100fe20008000800 */
[----:B------:R-:W4:Y:S01]  /*1bd40*/  MUFU.EX2 R157, R45 ;  /* 0x0000002d009d7308 */ /* 0x000f220000000800 */
[--C-:B------:R-:W-:Y:S01]  /*1bd50*/  FFMA R101, R101, UR60, -R0.reuse ;  /* 0x0000003c65657c23 */ /* 0x100fe20008000800 */
[--C-:B------:R-:W-:Y:S01]  /*1bd60*/  FFMA R133, R133, UR60, -R0.reuse ;  /* 0x0000003c85857c23 */ /* 0x100fe20008000800 */
[--C-:B------:R-:W-:Y:S01]  /*1bd70*/  FFMA R117, R117, UR60, -R0.reuse ;  /* 0x0000003c75757c23 */ /* 0x100fe20008000800 */
[--C-:B------:R-:W-:Y:S01]  /*1bd80*/  FFMA R85, R85, UR60, -R0.reuse ;  /* 0x0000003c55557c23 */ /* 0x100fe20008000800 */
[----:B------:R-:W2:Y:S03]  /*1bd90*/  LDL.LU R29, [R1+0x324] ;  /* 0x00032400011d7983 */ /* 0x000ea60000300800 */
[----:B------:R-:W4:Y:S08]  /*1bda0*/  MUFU.EX2 R156, R48 ;  /* 0x00000030009c7308 */ /* 0x000f300000000800 */
[----:B------:R-:W4:Y:S01]  /*1bdb0*/  MUFU.EX2 R155, R49 ;  /* 0x00000031009b7308 */ /* 0x000f220000000800 */
[----:B-1----:R-:W-:Y:S01]  /*1bdc0*/  @!P6 FMUL R159, R159, R159 ;  /* 0x0000009f9f9fe220 */ /* 0x002fe20000400000 */
[----:B------:R-:W-:Y:S01]  /*1bdd0*/  FSETP.GEU.AND P6, PT, R52, -126, PT ;  /* 0xc2fc00003400780b */ /* 0x000fe20003fce000 */
[----:B---3--:R-:W-:Y:S01]  /*1bde0*/  @!P5 FMUL R158, R158, R158 ;  /* 0x0000009e9e9ed220 */ /* 0x008fe20000400000 */
[----:B------:R-:W-:Y:S01]  /*1bdf0*/  FSETP.GEU.AND P5, PT, R53, -126, PT ;  /* 0xc2fc00003500780b */ /* 0x000fe20003fae000 */
[----:B----4-:R-:W-:Y:S01]  /*1be00*/  @!P2 FMUL R157, R157, R157 ;  /* 0x0000009d9d9da220 */ /* 0x010fe20000400000 */
[----:B------:R-:W-:Y:S01]  /*1be10*/  FSETP.GEU.AND P2, PT, R56, -126, PT ;  /* 0xc2fc00003800780b */ /* 0x000fe20003f4e000 */
[----:B------:R-:W-:Y:S01]  /*1be20*/  FFMA R0, R149, UR60, -R0 ;  /* 0x0000003c95007c23 */ /* 0x000fe20008000800 */
[----:B------:R-:W3:Y:S01]  /*1be30*/  LDL.LU R33, [R1+0x320] ;  /* 0x0003200001217983 */ /* 0x000ee20000300800 */
[----:B------:R-:W-:Y:S01]  /*1be40*/  @!P4 FMUL R156, R156, R156 ;  /* 0x0000009c9c9cc220 */ /* 0x000fe20000400000 */
[----:B------:R-:W-:-:S02]  /*1be50*/  FSETP.GEU.AND P4, PT, R57, -126, PT ;  /* 0xc2fc00003900780b */ /* 0x000fc40003f8e000 */
[----:B------:R-:W4:Y:S01]  /*1be60*/  LDL.LU R37, [R1+0x314] ;  /* 0x0003140001257983 */ /* 0x000f220000300800 */
[----:B------:R-:W-:Y:S01]  /*1be70*/  @!P3 FMUL R155, R155, R155 ;  /* 0x0000009b9b9bb220 */ /* 0x000fe20000400000 */
[----:B------:R-:W-:Y:S01]  /*1be80*/  FSETP.GEU.AND P3, PT, R60, -126, PT ;  /* 0xc2fc00003c00780b */ /* 0x000fe20003f6e000 */
[----:B------:R-:W-:Y:S02]  /*1be90*/  @!P6 FMUL R52, R52, 0.5 ;  /* 0x3f0000003434e820 */ /* 0x000fe40000400000 */
[----:B------:R-:W-:Y:S02]  /*1bea0*/  @!P5 FMUL R53, R53, 0.5 ;  /* 0x3f0000003535d820 */ /* 0x000fe40000400000 */
[----:B------:R-:W-:Y:S01]  /*1beb0*/  @!P2 FMUL R56, R56, 0.5 ;  /* 0x3f0000003838a820 */ /* 0x000fe20000400000 */
[----:B------:R-:W2:Y:S01]  /*1bec0*/  LDL.LU R41, [R1+0x310] ;  /* 0x0003100001297983 */ /* 0x000ea20000300800 */
[----:B------:R-:W1:Y:S02]  /*1bed0*/  MUFU.EX2 R154, R52 ;  /* 0x00000034009a7308 */ /* 0x000e640000000800 */
[----:B------:R-:W-:Y:S01]  /*1bee0*/  @!P4 FMUL R57, R57, 0.5 ;  /* 0x3f0000003939c820 */ /* 0x000fe20000400000 */
[----:B------:R-:W3:Y:S04]  /*1bef0*/  LDL.LU R45, [R1+0x304] ;  /* 0x00030400012d7983 */ /* 0x000ee80000300800 */
[----:B------:R-:W4:Y:S01]  /*1bf00*/  LDL.LU R49, [R1+0x300] ;  /* 0x0003000001317983 */ /* 0x000f220000300800 */
[----:B------:R1:W1:Y:S01]  /*1bf10*/  MUFU.EX2 R153, R53 ;  /* 0x0000003500997308 */ /* 0x0002620000000800 */
[----:B------:R-:W-:-:S07]  /*1bf20*/  @!P3 FMUL R60, R60, 0.5 ;  /* 0x3f0000003c3cb820 */ /* 0x000fce0000400000 */
[----:B------:R-:W1:Y:S02]  /*1bf30*/  MUFU.EX2 R152, R56 ;  /* 0x0000003800987308 */ /* 0x000e640000000800 */
[----:B-1----:R-:W-:Y:S01]  /*1bf40*/  @!P6 FMUL R154, R154, R154 ;  /* 0x0000009a9a9ae220 */ /* 0x002fe20000400000 */
[----:B------:R-:W2:Y:S01]  /*1bf50*/  LDL.LU R53, [R1+0x2f4] ;  /* 0x0002f40001357983 */ /* 0x000ea20000300800 */
[----:B------:R-:W-:-:S04]  /*1bf60*/  FSETP.GEU.AND P6, PT, R61, -126, PT ;  /* 0xc2fc00003d00780b */ /* 0x000fc80003fce000 */
[----:B------:R1:W1:Y:S08]  /*1bf70*/  MUFU.EX2 R23, R57 ;  /* 0x0000003900177308 */ /* 0x0002700000000800 */
[----:B------:R-:W1:Y:S01]  /*1bf80*/  MUFU.EX2 R22, R60 ;  /* 0x0000003c00167308 */ /* 0x000e620000000800 */
[----:B------:R-:W-:Y:S01]  /*1bf90*/  @!P5 FMUL R153, R153, R153 ;  /* 0x000000999999d220 */ /* 0x000fe20000400000 */
[----:B------:R-:W-:Y:S01]  /*1bfa0*/  FSETP.GEU.AND P5, PT, R64, -126, PT ;  /* 0xc2fc00004000780b */ /* 0x000fe20003fae000 */
[----:B------:R-:W-:Y:S01]  /*1bfb0*/  @!P2 FMUL R152, R152, R152 ;  /* 0x000000989898a220 */ /* 0x000fe20000400000 */
[----:B------:R-:W-:Y:S01]  /*1bfc0*/  FSETP.GEU.AND P2, PT, R65, -126, PT ;  /* 0xc2fc00004100780b */ /* 0x000fe20003f4e000 */
[----:B------:R-:W-:Y:S01]  /*1bfd0*/  @!P6 FMUL R61, R61, 0.5 ;  /* 0x3f0000003d3de820 */ /* 0x000fe20000400000 */
[----:B-1----:R-:W3:Y:S01]  /*1bfe0*/  LDL.LU R57, [R1+0x2f0] ;  /* 0x0002f00001397983 */ /* 0x002ee20000300800 */
[----:B------:R-:W-:Y:S01]  /*1bff0*/  @!P4 FMUL R23, R23, R23 ;  /* 0x000000171717c220 */ /* 0x000fe20000400000 */
[----:B------:R-:W-:Y:S01]  /*1c000*/  FSETP.GEU.AND P4, PT, R68, -126, PT ;  /* 0xc2fc00004400780b */ /* 0x000fe20003f8e000 */
[----:B------:R1:W1:Y:S01]  /*1c010*/  MUFU.EX2 R21, R61 ;  /* 0x0000003d00157308 */ /* 0x0002620000000800 */
[----:B------:R-:W-:Y:S01]  /*1c020*/  @!P3 FMUL R22, R22, R22 ;  /* 0x000000161616b220 */ /* 0x000fe20000400000 */
[----:B------:R-:W-:-:S04]  /*1c030*/  FSETP.GEU.AND P3, PT, R69, -126, PT ;  /* 0xc2fc00004500780b */ /* 0x000fc80003f6e000 */
[----:B------:R-:W-:Y:S02]  /*1c040*/  @!P5 FMUL R64, R64, 0.5 ;  /* 0x3f0000004040d820 */ /* 0x000fe40000400000 */
[----:B------:R-:W-:Y:S01]  /*1c050*/  @!P2 FMUL R65, R65, 0.5 ;  /* 0x3f0000004141a820 */ /* 0x000fe20000400000 */
[----:B-1----:R-:W4:Y:S03]  /*1c060*/  LDL.LU R61, [R1+0x2e4] ;  /* 0x0002e400013d7983 */ /* 0x002f260000300800 */
[----:B------:R-:W-:Y:S01]  /*1c070*/  @!P4 FMUL R68, R68, 0.5 ;  /* 0x3f0000004444c820 */ /* 0x000fe20000400000 */
[----:B------:R-:W-:Y:S02]  /*1c080*/  MUFU.EX2 R20, R64 ;  /* 0x0000004000147308 */ /* 0x000fe40000000800 */
[----:B------:R-:W-:-:S06]  /*1c090*/  @!P3 FMUL R69, R69, 0.5 ;  /* 0x3f0000004545b820 */ /* 0x000fcc0000400000 */
[----:B------:R-:W1:Y:S08]  /*1c0a0*/  MUFU.EX2 R64, R65 ;  /* 0x0000004100407308 */ /* 0x000e700000000800 */
[----:B------:R-:W1:Y:S01]  /*1c0b0*/  MUFU.EX2 R19, R68 ;  /* 0x0000004400137308 */ /* 0x000e620000000800 */
[----:B------:R-:W-:-:S07]  /*1c0c0*/  @!P6 FMUL R21, R21, R21 ;  /* 0x000000151515e220 */ /* 0x000fce0000400000 */
[----:B------:R-:W1:Y:S01]  /*1c0d0*/  MUFU.EX2 R18, R69 ;  /* 0x0000004500127308 */ /* 0x000e620000000800 */
[----:B------:R-:W-:Y:S01]  /*1c0e0*/  FSETP.GEU.AND P6, PT, R72, -126, PT ;  /* 0xc2fc00004800780b */ /* 0x000fe20003fce000 */
[----:B-1----:R-:W-:Y:S01]  /*1c0f0*/  @!P2 FMUL R64, R64, R64 ;  /* 0x000000404040a220 */ /* 0x002fe20000400000 */
[----:B------:R-:W-:Y:S01]  /*1c100*/  FSETP.GEU.AND P2, PT, R76, -126, PT ;  /* 0xc2fc00004c00780b */ /* 0x000fe20003f4e000 */
[----:B------:R-:W-:Y:S01]  /*1c110*/  @!P5 FMUL R20, R20, R20 ;  /* 0x000000141414d220 */ /* 0x000fe20000400000 */
[----:B------:R-:W-:Y:S01]  /*1c120*/  FSETP.GEU.AND P5, PT, R73, -126, PT ;  /* 0xc2fc00004900780b */ /* 0x000fe20003fae000 */
[----:B------:R-:W2:Y:S01]  /*1c130*/  LDL.LU R65, [R1+0x2e0] ;  /* 0x0002e00001417983 */ /* 0x000ea20000300800 */
[----:B------:R-:W-:Y:S01]  /*1c140*/  @!P4 FMUL R19, R19, R19 ;  /* 0x000000131313c220 */ /* 0x000fe20000400000 */
[----:B------:R-:W-:Y:S02]  /*1c150*/  FSETP.GEU.AND P4, PT, R77, -126, PT ;  /* 0xc2fc00004d00780b */ /* 0x000fe40003f8e000 */
[----:B------:R-:W3:Y:S01]  /*1c160*/  LDL.LU R68, [R1+0x2d4] ;  /* 0x0002d40001447983 */ /* 0x000ee20000300800 */
[----:B------:R-:W-:Y:S01]  /*1c170*/  @!P3 FMUL R18, R18, R18 ;  /* 0x000000121212b220 */ /* 0x000fe20000400000 */
[----:B------:R-:W-:-:S02]  /*1c180*/  FSETP.GEU.AND P3, PT, R80, -126, PT ;  /* 0xc2fc00005000780b */ /* 0x000fc40003f6e000 */
[----:B------:R-:W-:Y:S02]  /*1c190*/  @!P6 FMUL R72, R72, 0.5 ;  /* 0x3f0000004848e820 */ /* 0x000fe40000400000 */
[----:B------:R-:W-:Y:S02]  /*1c1a0*/  @!P2 FMUL R76, R76, 0.5 ;  /* 0x3f0000004c4ca820 */ /* 0x000fe40000400000 */
[----:B------:R-:W-:Y:S01]  /*1c1b0*/  @!P5 FMUL R73, R73, 0.5 ;  /* 0x3f0000004949d820 */ /* 0x000fe20000400000 */
[----:B------:R-:W4:Y:S01]  /*1c1c0*/  LDL.LU R69, [R1+0x2d0] ;  /* 0x0002d00001457983 */ /* 0x000f220000300800 */
[----:B------:R1:W1:Y:S01]  /*1c1d0*/  MUFU.EX2 R17, R72 ;  /* 0x0000004800117308 */ /* 0x0002620000000800 */
[----:B------:R-:W-:-:S04]  /*1c1e0*/  @!P4 FMUL R77, R77, 0.5 ;  /* 0x3f0000004d4dc820 */ /* 0x000fc80000400000 */
[----:B------:R-:W-:-:S03]  /*1c1f0*/  @!P3 FMUL R80, R80, 0.5 ;  /* 0x3f0000005050b820 */ /* 0x000fc60000400000 */
[----:B------:R-:W1:Y:S02]  /*1c200*/  MUFU.EX2 R16, R76 ;  /* 0x0000004c00107308 */ /* 0x000e640000000800 */
[----:B-1----:R-:W2:Y:S06]  /*1c210*/  LDL.LU R72, [R1+0x2c4] ;  /* 0x0002c40001487983 */ /* 0x002eac0000300800 */
[----:B------:R-:W1:Y:S08]  /*1c220*/  MUFU.EX2 R15, R77 ;  /* 0x0000004d000f7308 */ /* 0x000e700000000800 */
[----:B------:R1:W1:Y:S08]  /*1c230*/  MUFU.EX2 R60, R73 ;  /* 0x00000049003c7308 */ /* 0x0002700000000800 */
[----:B------:R-:W1:Y:S01]  /*1c240*/  MUFU.EX2 R14, R80 ;  /* 0x00000050000e7308 */ /* 0x000e620000000800 */
[----:B------:R-:W-:Y:S01]  /*1c250*/  @!P6 FMUL R17, R17, R17 ;  /* 0x000000111111e220 */ /* 0x000fe20000400000 */
[----:B------:R-:W-:Y:S01]  /*1c260*/  FSETP.GEU.AND P6, PT, R81, -126, PT ;  /* 0xc2fc00005100780b */ /* 0x000fe20003fce000 */
[----:B------:R-:W-:Y:S01]  /*1c270*/  @!P2 FMUL R16, R16, R16 ;  /* 0x000000101010a220 */ /* 0x000fe20000400000 */
[----:B-1----:R-:W-:Y:S01]  /*1c280*/  @!P4 FMUL R15, R15, R15 ;  /* 0x0000000f0f0fc220 */ /* 0x002fe20000400000 */
[----:B------:R-:W-:Y:S01]  /*1c290*/  FSETP.GEU.AND P2, PT, R88, -126, PT ;  /* 0xc2fc00005800780b */ /* 0x000fe20003f4e000 */
[----:B------:R-:W3:Y:S01]  /*1c2a0*/  LDL.LU R73, [R1+0x2c0] ;  /* 0x0002c00001497983 */ /* 0x000ee20000300800 */
[----:B------:R-:W-:Y:S01]  /*1c2b0*/  FSETP.GEU.AND P4, PT, R89, -126, PT ;  /* 0xc2fc00005900780b */ /* 0x000fe20003f8e000 */
[----:B------:R-:W-:Y:S01]  /*1c2c0*/  @!P5 FMUL R60, R60, R60 ;  /* 0x0000003c3c3cd220 */ /* 0x000fe20000400000 */
[----:B------:R-:W-:Y:S01]  /*1c2d0*/  FSETP.GEU.AND P5, PT, R84, -126, PT ;  /* 0xc2fc00005400780b */ /* 0x000fe20003fae000 */
[----:B------:R-:W4:Y:S01]  /*1c2e0*/  LDL.LU R76, [R1+0x2b4] ;  /* 0x0002b400014c7983 */ /* 0x000f220000300800 */
[----:B------:R-:W-:Y:S01]  /*1c2f0*/  @!P3 FMUL R14, R14, R14 ;  /* 0x0000000e0e0eb220 */ /* 0x000fe20000400000 */
[----:B------:R-:W-:-:S03]  /*1c300*/  FSETP.GEU.AND P3, PT, R92, -126, PT ;  /* 0xc2fc00005c00780b */ /* 0x000fc60003f6e000 */
[----:B------:R-:W-:-:S03]  /*1c310*/  @!P6 FMUL R81, R81, 0.5 ;  /* 0x3f0000005151e820 */ /* 0x000fc60000400000 */
[----:B------:R-:W-:Y:S02]  /*1c320*/  @!P2 FMUL R88, R88, 0.5 ;  /* 0x3f0000005858a820 */ /* 0x000fe40000400000 */
[----:B------:R-:W-:Y:S01]  /*1c330*/  @!P4 FMUL R89, R89, 0.5 ;  /* 0x3f0000005959c820 */ /* 0x000fe20000400000 */
[----:B------:R-:W2:Y:S01]  /*1c340*/  LDL.LU R77, [R1+0x2b0] ;  /* 0x0002b000014d7983 */ /* 0x000ea20000300800 */
[----:B------:R1:W1:Y:S01]  /*1c350*/  MUFU.EX2 R56, R81 ;  /* 0x0000005100387308 */ /* 0x0002620000000800 */
[----:B------:R-:W-:Y:S02]  /*1c360*/  @!P5 FMUL R84, R84, 0.5 ;  /* 0x3f0000005454d820 */ /* 0x000fe40000400000 */
[----:B------:R-:W3:Y:S01]  /*1c370*/  LDL.LU R80, [R1+0x2a4] ;  /* 0x0002a40001507983 */ /* 0x000ee20000300800 */
[----:B------:R-:W-:-:S04]  /*1c380*/  @!P3 FMUL R92, R92, 0.5 ;  /* 0x3f0000005c5cb820 */ /* 0x000fc80000400000 */
[----:B------:R-:W1:Y:S02]  /*1c390*/  MUFU.EX2 R52, R89 ;  /* 0x0000005900347308 */ /* 0x000e640000000800 */
[----:B-1----:R-:W4:Y:S06]  /*1c3a0*/  LDL.LU R81, [R1+0x2a0] ;  /* 0x0002a00001517983 */ /* 0x002f2c0000300800 */
[----:B------:R-:W1:Y:S08]  /*1c3b0*/  MUFU.EX2 R88, R88 ;  /* 0x0000005800587308 */ /* 0x000e700000000800 */
[----:B------:R1:W1:Y:S08]  /*1c3c0*/  MUFU.EX2 R13, R84 ;  /* 0x00000054000d7308 */ /* 0x0002700000000800 */
[----:B------:R-:W1:Y:S01]  /*1c3d0*/  MUFU.EX2 R92, R92 ;  /* 0x0000005c005c7308 */ /* 0x000e620000000800 */
[----:B------:R-:W-:Y:S01]  /*1c3e0*/  @!P6 FMUL R56, R56, R56 ;  /* 0x000000383838e220 */ /* 0x000fe20000400000 */
[----:B------:R-:W-:Y:S01]  /*1c3f0*/  FSETP.GEU.AND P6, PT, R93, -126, PT ;  /* 0xc2fc00005d00780b */ /* 0x000fe20003fce000 */
[----:B------:R-:W-:Y:S01]  /*1c400*/  @!P4 FMUL R52, R52, R52 ;  /* 0x000000343434c220 */ /* 0x000fe20000400000 */
[----:B------:R-:W-:Y:S01]  /*1c410*/  FSETP.GEU.AND P4, PT, R104, -126, PT ;  /* 0xc2fc00006800780b */ /* 0x000fe20003f8e000 */
[----:B-1----:R-:W-:Y:S01]  /*1c420*/  @!P2 FMUL R88, R88, R88 ;  /* 0x000000585858a220 */ /* 0x002fe20000400000 */
[----:B------:R-:W-:Y:S01]  /*1c430*/  FSETP.GEU.AND P2, PT, R97, -126, PT ;  /* 0xc2fc00006100780b */ /* 0x000fe20003f4e000 */
[----:B------:R-:W2:Y:S01]  /*1c440*/  LDL.LU R84, [R1+0x294] ;  /* 0x0002940001547983 */ /* 0x000ea20000300800 */
[----:B------:R-:W-:Y:S01]  /*1c450*/  @!P5 FMUL R13, R13, R13 ;  /* 0x0000000d0d0dd220 */ /* 0x000fe20000400000 */
[----:B------:R-:W-:Y:S01]  /*1c460*/  FSETP.GEU.AND P5, PT, R96, -126, PT ;  /* 0xc2fc00006000780b */ /* 0x000fe20003fae000 */
[----:B------:R-:W-:Y:S01]  /*1c470*/  @!P3 FMUL R92, R92, R92 ;  /* 0x0000005c5c5cb220 */ /* 0x000fe20000400000 */
[----:B------:R-:W-:-:S04]  /*1c480*/  FSETP.GEU.AND P3, PT, R120, -126, PT ;  /* 0xc2fc00007800780b */ /* 0x000fc80003f6e000 */
[----:B------:R-:W-:Y:S02]  /*1c490*/  @!P6 FMUL R93, R93, 0.5 ;  /* 0x3f0000005d5de820 */ /* 0x000fe40000400000 */
[----:B------:R-:W-:Y:S02]  /*1c4a0*/  @!P4 FMUL R104, R104, 0.5 ;  /* 0x3f0000006868c820 */ /* 0x000fe40000400000 */
[----:B------:R-:W-:Y:S01]  /*1c4b0*/  @!P2 FMUL R97, R97, 0.5 ;  /* 0x3f0000006161a820 */ /* 0x000fe20000400000 */
[----:B------:R-:W-:Y:S02]  /*1c4c0*/  FADD R3, R168, R88 ;  /* 0x00000058a8037221 */ /* 0x000fe40000000000 */
[----:B------:R-:W-:Y:S01]  /*1c4d0*/  @!P5 FMUL R96, R96, 0.5 ;  /* 0x3f0000006060d820 */ /* 0x000fe20000400000 */
[----:B------:R-:W3:Y:S01]  /*1c4e0*/  LDL.LU R89, [R1+0x290] ;  /* 0x0002900001597983 */ /* 0x000ee20000300800 */
[----:B------:R-:W1:Y:S01]  /*1c4f0*/  MUFU.EX2 R93, R93 ;  /* 0x0000005d005d7308 */ /* 0x000e620000000800 */
[----:B------:R-:W-:-:S07]  /*1c500*/  @!P3 FMUL R120, R120, 0.5 ;  /* 0x3f0000007878b820 */ /* 0x000fce0000400000 */
[----:B------:R-:W1:Y:S08]  /*1c510*/  MUFU.EX2 R48, R97 ;  /* 0x0000006100307308 */ /* 0x000e700000000800 */
[----:B------:R-:W1:Y:S08]  /*1c520*/  MUFU.EX2 R104, R104 ;  /* 0x0000006800687308 */ /* 0x000e700000000800 */
[----:B------:R-:W1:Y:S08]  /*1c530*/  MUFU.EX2 R96, R96 ;  /* 0x0000006000607308 */ /* 0x000e700000000800 */
[----:B------:R-:W1:Y:S02]  /*1c540*/  MUFU.EX2 R120, R120 ;  /* 0x0000007800787308 */ /* 0x000e640000000800 */
[----:B-1----:R-:W-:Y:S01]  /*1c550*/  @!P6 FMUL R93, R93, R93 ;  /* 0x0000005d5d5de220 */ /* 0x002fe20000400000 */
[----:B------:R-:W-:Y:S01]  /*1c560*/  FSETP.GEU.AND P6, PT, R100, -126, PT ;  /* 0xc2fc00006400780b */ /* 0x000fe20003fce000 */
[----:B------:R-:W-:Y:S01]  /*1c570*/  @!P2 FMUL R48, R48, R48 ;  /* 0x000000303030a220 */ /* 0x000fe20000400000 */
[----:B------:R-:W-:Y:S01]  /*1c580*/  @!P4 FMUL R104, R104, R104 ;  /* 0x000000686868c220 */ /* 0x000fe20000400000 */
[----:B------:R-:W-:Y:S01]  /*1c590*/  FSETP.GEU.AND P2, PT, R121, -126, PT ;  /* 0xc2fc00007900780b */ /* 0x000fe20003f4e000 */
[----:B------:R-:W4:Y:S01]  /*1c5a0*/  LDL.LU R97, [R1+0x284] ;  /* 0x0002840001617983 */ /* 0x000f220000300800 */
[----:B------:R-:W-:Y:S01]  /*1c5b0*/  FSETP.GEU.AND P4, PT, R105, -126, PT ;  /* 0xc2fc00006900780b */ /* 0x000fe20003f8e000 */
[----:B------:R-:W-:Y:S01]  /*1c5c0*/  @!P5 FMUL R96, R96, R96 ;  /* 0x000000606060d220 */ /* 0x000fe20000400000 */
[----:B------:R-:W-:Y:S01]  /*1c5d0*/  FSETP.GEU.AND P5, PT, R136, -126, PT ;  /* 0xc2fc00008800780b */ /* 0x000fe20003fae000 */
[----:B------:R-:W2:Y:S05]  /*1c5e0*/  LDL.LU R149, [R1+0x280] ;  /* 0x0002800001957983 */ /* 0x000eaa0000300800 */
[----:B------:R-:W-:Y:S01]  /*1c5f0*/  @!P6 FMUL R100, R100, 0.5 ;  /* 0x3f0000006464e820 */ /* 0x000fe20000400000 */
[----:B------:R-:W-:Y:S01]  /*1c600*/  @!P3 FMUL R120, R120, R120 ;  /* 0x000000787878b220 */ /* 0x000fe20000400000 */
[----:B------:R-:W-:Y:S01]  /*1c610*/  FSETP.GEU.AND P3, PT, R137, -126, PT ;  /* 0xc2fc00008900780b */ /* 0x000fe20003f6e000 */
[----:B------:R-:W-:-:S02]  /*1c620*/  @!P2 FMUL R121, R121, 0.5 ;  /* 0x3f0000007979a820 */ /* 0x000fc40000400000 */
[----:B------:R-:W-:Y:S01]  /*1c630*/  @!P4 FMUL R105, R105, 0.5 ;  /* 0x3f0000006969c820 */ /* 0x000fe20000400000 */
[----:B------:R-:W1:Y:S01]  /*1c640*/  MUFU.EX2 R100, R100 ;  /* 0x0000006400647308 */ /* 0x000e620000000800 */
[----:B------:R-:W-:-:S07]  /*1c650*/  @!P5 FMUL R136, R136, 0.5 ;  /* 0x3f0000008888d820 */ /* 0x000fce0000400000 */
[----:B------:R1:W1:Y:S01]  /*1c660*/  MUFU.EX2 R36, R121 ;  /* 0x0000007900247308 */ /* 0x0002620000000800 */
[----:B------:R-:W-:-:S07]  /*1c670*/  @!P3 FMUL R137, R137, 0.5 ;  /* 0x3f0000008989b820 */ /* 0x000fce0000400000 */
[----:B------:R-:W1:Y:S02]  /*1c680*/  MUFU.EX2 R44, R105 ;  /* 0x00000069002c7308 */ /* 0x000e640000000800 */
[----:B-1----:R-:W-:Y:S01]  /*1c690*/  @!P6 FMUL R100, R100, R100 ;  /* 0x000000646464e220 */ /* 0x002fe20000400000 */
[----:B------:R-:W-:Y:S01]  /*1c6a0*/  FADD R2, R152, R120 ;  /* 0x0000007898027221 */ /* 0x000fe20000000000 */
[----:B------:R-:W3:Y:S04]  /*1c6b0*/  LDL.LU R121, [R1+0x274] ;  /* 0x0002740001797983 */ /* 0x000ee80000300800 */
[----:B------:R-:W1:Y:S08]  /*1c6c0*/  MUFU.EX2 R136, R136 ;  /* 0x0000008800887308 */ /* 0x000e700000000800 */
[----:B------:R-:W1:Y:S01]  /*1c6d0*/  MUFU.EX2 R28, R137 ;  /* 0x00000089001c7308 */ /* 0x000e620000000800 */
[----:B------:R-:W-:Y:S01]  /*1c6e0*/  FSETP.GEU.AND P6, PT, R124, -126, PT ;  /* 0xc2fc00007c00780b */ /* 0x000fe20003fce000 */
[----:B------:R-:W-:Y:S01]  /*1c6f0*/  @!P2 FMUL R36, R36, R36 ;  /* 0x000000242424a220 */ /* 0x000fe20000400000 */
[----:B------:R-:W-:Y:S01]  /*1c700*/  @!P4 FMUL R44, R44, R44 ;  /* 0x0000002c2c2cc220 */ /* 0x000fe20000400000 */
[----:B------:R-:W-:Y:S01]  /*1c710*/  FSETP.GEU.AND P2, PT, R109, -126, PT ;  /* 0xc2fc00006d00780b */ /* 0x000fe20003f4e000 */
[----:B------:R-:W-:Y:S01]  /*1c720*/  FADD R6, R3, R2 ;  /* 0x0000000203067221 */ /* 0x000fe20000000000 */
[----:B------:R-:W-:Y:S01]  /*1c730*/  FSETP.GEU.AND P4, PT, R140, -126, PT ;  /* 0xc2fc00008c00780b */ /* 0x000fe20003f8e000 */
[----:B------:R-:W4:Y:S01]  /*1c740*/  LDL.LU R105, [R1+0x270] ;  /* 0x0002700001697983 */ /* 0x000f220000300800 */
[----:B-1----:R-:W-:Y:S01]  /*1c750*/  @!P5 FMUL R136, R136, R136 ;  /* 0x000000888888d220 */ /* 0x002fe20000400000 */
[----:B------:R-:W-:Y:S01]  /*1c760*/  FSETP.GEU.AND P5, PT, R108, -126, PT ;  /* 0xc2fc00006c00780b */ /* 0x000fe20003fae000 */
[----:B------:R-:W-:Y:S01]  /*1c770*/  @!P3 FMUL R28, R28, R28 ;  /* 0x0000001c1c1cb220 */ /* 0x000fe20000400000 */
[----:B------:R-:W-:-:S03]  /*1c780*/  FSETP.GEU.AND P3, PT, R112, -126, PT ;  /* 0xc2fc00007000780b */ /* 0x000fc60003f6e000 */
[----:B------:R-:W-:-:S03]  /*1c790*/  @!P6 FMUL R124, R124, 0.5 ;  /* 0x3f0000007c7ce820 */ /* 0x000fc60000400000 */
[----:B------:R-:W-:Y:S02]  /*1c7a0*/  @!P2 FMUL R109, R109, 0.5 ;  /* 0x3f0000006d6da820 */ /* 0x000fe40000400000 */
[----:B------:R-:W-:Y:S01]  /*1c7b0*/  @!P4 FMUL R140, R140, 0.5 ;  /* 0x3f0000008c8cc820 */ /* 0x000fe20000400000 */
[----:B------:R-:W-:Y:S02]  /*1c7c0*/  FADD R3, R160, R104 ;  /* 0x00000068a0037221 */ /* 0x000fe40000000000 */
[----:B------:R-:W-:Y:S01]  /*1c7d0*/  @!P5 FMUL R108, R108, 0.5 ;  /* 0x3f0000006c6cd820 */ /* 0x000fe20000400000 */
[----:B------:R-:W2:Y:S01]  /*1c7e0*/  LDL.LU R137, [R1+0x264] ;  /* 0x0002640001897983 */ /* 0x000ea20000300800 */
        /* <DEDUP_REMOVED lines=10> */
[----:B------:R-:W-:-:S02]  /*1c890*/  FSETP.GEU.AND P2, PT, R141, -126, PT ;  /* 0xc2fc00008d00780b */ /* 0x000fc40003f4e000 */
[----:B------:R-:W-:Y:S01]  /*1c8a0*/  FSETP.GEU.AND P4, PT, R128, -126, PT ;  /* 0xc2fc00008000780b */ /* 0x000fe20003f8e000 */
[----:B------:R-:W-:Y:S01]  /*1c8b0*/  @!P5 FMUL R108, R108, R108 ;  /* 0x0000006c6c6cd220 */ /* 0x000fe20000400000 */
[----:B------:R-:W-:Y:S01]  /*1c8c0*/  FSETP.GEU.AND P5, PT, R113, -126, PT ;  /* 0xc2fc00007100780b */ /* 0x000fe20003fae000 */
[----:B------:R-:W-:Y:S01]  /*1c8d0*/  @!P3 FMUL R112, R112, R112 ;  /* 0x000000707070b220 */ /* 0x000fe20000400000 */
[----:B------:R-:W-:-:S04]  /*1c8e0*/  FSETP.GEU.AND P3, PT, R116, -126, PT ;  /* 0xc2fc00007400780b */ /* 0x000fc80003f6e000 */
[----:B------:R-:W-:-:S03]  /*1c8f0*/  @!P6 FMUL R125, R125, 0.5 ;  /* 0x3f0000007d7de820 */ /* 0x000fc60000400000 */
[----:B------:R-:W-:Y:S02]  /*1c900*/  @!P2 FMUL R141, R141, 0.5 ;  /* 0x3f0000008d8da820 */ /* 0x000fe40000400000 */
[----:B------:R-:W-:Y:S02]  /*1c910*/  @!P4 FMUL R128, R128, 0.5 ;  /* 0x3f0000008080c820 */ /* 0x000fe40000400000 */
[----:B------:R-:W-:Y:S01]  /*1c920*/  @!P5 FMUL R113, R113, 0.5 ;  /* 0x3f0000007171d820 */ /* 0x000fe20000400000 */
[----:B------:R-:W1:Y:S01]  /*1c930*/  MUFU.EX2 R125, R125 ;  /* 0x0000007d007d7308 */ /* 0x000e620000000800 */
[----:B------:R-:W-:-:S07]  /*1c940*/  @!P3 FMUL R116, R116, 0.5 ;  /* 0x3f0000007474b820 */ /* 0x000fce0000400000 */
[----:B------:R-:W1:Y:S08]  /*1c950*/  MUFU.EX2 R141, R141 ;  /* 0x0000008d008d7308 */ /* 0x000e700000000800 */
[----:B------:R-:W1:Y:S01]  /*1c960*/  MUFU.EX2 R128, R128 ;  /* 0x0000008000807308 */ /* 0x000e620000000800 */
[----:B------:R-:W-:-:S07]  /*1c970*/  FADD R2, R17, R136 ;  /* 0x0000008811027221 */ /* 0x000fce0000000000 */
[----:B------:R1:W1:Y:S01]  /*1c980*/  MUFU.EX2 R40, R113 ;  /* 0x0000007100287308 */ /* 0x0002620000000800 */
[----:B------:R-:W-:-:S07]  /*1c990*/  FADD R5, R3, R2 ;  /* 0x0000000203057221 */ /* 0x000fce0000000000 */
[----:B------:R-:W1:Y:S01]  /*1c9a0*/  MUFU.EX2 R116, R116 ;  /* 0x0000007400747308 */ /* 0x000e620000000800 */
[----:B------:R-:W-:Y:S01]  /*1c9b0*/  FADD R3, R167, R52 ;  /* 0x00000034a7037221 */ /* 0x000fe20000000000 */
[----:B------:R-:W-:Y:S01]  /*1c9c0*/  FADD R2, R23, R36 ;  /* 0x0000002417027221 */ /* 0x000fe20000000000 */
[----:B-1----:R-:W-:Y:S01]  /*1c9d0*/  @!P6 FMUL R125, R125, R125 ;  /* 0x0000007d7d7de220 */ /* 0x002fe20000400000 */
[----:B------:R-:W-:Y:S01]  /*1c9e0*/  FSETP.GEU.AND P6, PT, R144, -126, PT ;  /* 0xc2fc00009000780b */ /* 0x000fe20003fce000 */
[----:B------:R-:W-:Y:S01]  /*1c9f0*/  @!P2 FMUL R141, R141, R141 ;  /* 0x0000008d8d8da220 */ /* 0x000fe20000400000 */
[----:B------:R-:W-:Y:S01]  /*1ca00*/  FADD R4, R3, R2 ;  /* 0x0000000203047221 */ /* 0x000fe20000000000 */
[----:B------:R-:W-:Y:S01]  /*1ca10*/  @!P4 FMUL R128, R128, R128 ;  /* 0x000000808080c220 */ /* 0x000fe20000400000 */
[----:B------:R-:W-:Y:S01]  /*1ca20*/  FADD R3, R159, R44 ;  /* 0x0000002c9f037221 */ /* 0x000fe20000000000 */
[----:B------:R-:W-:Y:S01]  /*1ca30*/  FADD R2, R60, R28 ;  /* 0x0000001c3c027221 */ /* 0x000fe20000000000 */
[----:B------:R-:W-:Y:S01]  /*1ca40*/  FSETP.GEU.AND P2, PT, R129, -126, PT ;  /* 0xc2fc00008100780b */ /* 0x000fe20003f4e000 */
[----:B------:R-:W3:Y:S01]  /*1ca50*/  LDL.LU R113, [R1+0x260] ;  /* 0x0002600001717983 */ /* 0x000ee20000300800 */
[----:B------:R-:W-:Y:S01]  /*1ca60*/  FSETP.GEU.AND P4, PT, R145, -126, PT ;  /* 0xc2fc00009100780b */ /* 0x000fe20003f8e000 */
[----:B------:R-:W-:Y:S01]  /*1ca70*/  @!P5 FMUL R40, R40, R40 ;  /* 0x000000282828d220 */ /* 0x000fe20000400000 */
[----:B------:R-:W-:Y:S01]  /*1ca80*/  FSETP.GEU.AND P5, PT, R132, -126, PT ;  /* 0xc2fc00008400780b */ /* 0x000fe20003fae000 */
[----:B------:R-:W-:Y:S01]  /*1ca90*/  FADD R2, R3, R2 ;  /* 0x0000000203027221 */ /* 0x000fe20000000000 */
[----:B------:R-:W-:Y:S01]  /*1caa0*/  @!P3 FMUL R116, R116, R116 ;  /* 0x000000747474b220 */ /* 0x000fe20000400000 */
[----:B------:R-:W-:-:S02]  /*1cab0*/  FSETP.GEU.AND P3, PT, R148, -126, PT ;  /* 0xc2fc00009400780b */ /* 0x000fc40003f6e000 */
[----:B------:R-:W-:Y:S01]  /*1cac0*/  FADD R10, R4, R2 ;  /* 0x00000002040a7221 */ /* 0x000fe20000000000 */
[----:B------:R-:W-:Y:S01]  /*1cad0*/  FADD R3, R166, R92 ;  /* 0x0000005ca6037221 */ /* 0x000fe20000000000 */
[----:B------:R-:W-:Y:S01]  /*1cae0*/  FADD R2, R22, R124 ;  /* 0x0000007c16027221 */ /* 0x000fe20000000000 */
[----:B------:R-:W-:Y:S01]  /*1caf0*/  @!P6 FMUL R144, R144, 0.5 ;  /* 0x3f0000009090e820 */ /* 0x000fe20000400000 */
[----:B------:R-:W-:Y:S02]  /*1cb00*/  @!P2 FMUL R129, R129, 0.5 ;  /* 0x3f0000008181a820 */ /* 0x000fe40000400000 */
[----:B------:R-:W-:Y:S01]  /*1cb10*/  FADD R4, R3, R2 ;  /* 0x0000000203047221 */ /* 0x000fe20000000000 */
[----:B------:R-:W-:Y:S01]  /*1cb20*/  @!P4 FMUL R145, R145, 0.5 ;  /* 0x3f0000009191c820 */ /* 0x000fe20000400000 */
[----:B------:R-:W-:Y:S01]  /*1cb30*/  FADD R3, R158, R108 ;  /* 0x0000006c9e037221 */ /* 0x000fe20000000000 */
[----:B------:R-:W-:Y:S01]  /*1cb40*/  FADD R2, R16, R140 ;  /* 0x0000008c10027221 */ /* 0x000fe20000000000 */
[----:B------:R-:W-:Y:S01]  /*1cb50*/  @!P5 FMUL R132, R132, 0.5 ;  /* 0x3f0000008484d820 */ /* 0x000fe20000400000 */
[----:B------:R-:W1:Y:S01]  /*1cb60*/  MUFU.EX2 R144, R144 ;  /* 0x0000009000907308 */ /* 0x000e620000000800 */
[----:B------:R-:W-:Y:S01]  /*1cb70*/  @!P3 FMUL R148, R148, 0.5 ;  /* 0x3f0000009494b820 */ /* 0x000fe20000400000 */
[----:B------:R-:W-:-:S06]  /*1cb80*/  FADD R2, R3, R2 ;  /* 0x0000000203027221 */ /* 0x000fcc0000000000 */
[----:B------:R-:W1:Y:S01]  /*1cb90*/  MUFU.EX2 R32, R129 ;  /* 0x0000008100207308 */ /* 0x000e620000000800 */
[----:B------:R-:W-:Y:S01]  /*1cba0*/  FADD R9, R4, R2 ;  /* 0x0000000204097221 */ /* 0x000fe20000000000 */
[----:B------:R-:W-:-:S06]  /*1cbb0*/  FADD R3, R164, R93 ;  /* 0x0000005da4037221 */ /* 0x000fcc0000000000 */
[----:B------:R-:W1:Y:S01]  /*1cbc0*/  MUFU.EX2 R24, R145 ;  /* 0x0000009100187308 */ /* 0x000e620000000800 */
[----:B------:R-:W-:Y:S01]  /*1cbd0*/  FADD R2, R21, R125 ;  /* 0x0000007d15027221 */ /* 0x000fe20000000000 */
[----:B------:R-:W-:-:S06]  /*1cbe0*/  FADD R25, R6, R5 ;  /* 0x0000000506197221 */ /* 0x000fcc0000000000 */
[----:B------:R-:W1:Y:S01]  /*1cbf0*/  MUFU.EX2 R132, R132 ;  /* 0x0000008400847308 */ /* 0x000e620000000800 */
[----:B------:R-:W-:Y:S01]  /*1cc00*/  FADD R6, R3, R2 ;  /* 0x0000000203067221 */ /* 0x000fe20000000000 */
[----:B------:R-:W-:Y:S01]  /*1cc10*/  FADD R3, R157, R109 ;  /* 0x0000006d9d037221 */ /* 0x000fe20000000000 */
[----:B------:R-:W-:-:S05]  /*1cc20*/  FADD R2, R15, R141 ;  /* 0x0000008d0f027221 */ /* 0x000fca0000000000 */
[----:B------:R-:W1:Y:S01]  /*1cc30*/  MUFU.EX2 R148, R148 ;  /* 0x0000009400947308 */ /* 0x000e620000000800 */
[----:B------:R-:W-:Y:S01]  /*1cc40*/  FADD R5, R3, R2 ;  /* 0x0000000203057221 */ /* 0x000fe20000000000 */
[----:B------:R-:W-:Y:S01]  /*1cc50*/  FADD R3, R165, R96 ;  /* 0x00000060a5037221 */ /* 0x000fe20000000000 */
[----:B------:R-:W-:Y:S01]  /*1cc60*/  FADD R2, R20, R128 ;  /* 0x0000008014027221 */ /* 0x000fe20000000000 */
[----:B-1----:R-:W-:Y:S01]  /*1cc70*/  @!P6 FMUL R144, R144, R144 ;  /* 0x000000909090e220 */ /* 0x002fe20000400000 */
[----:B------:R-:W-:Y:S01]  /*1cc80*/  @!P2 FMUL R32, R32, R32 ;  /* 0x000000202020a220 */ /* 0x000fe20000400000 */
[----:B------:R-:W-:Y:S01]  /*1cc90*/  @!P4 FMUL R24, R24, R24 ;  /* 0x000000181818c220 */ /* 0x000fe20000400000 */
[----:B------:R-:W-:Y:S01]  /*1cca0*/  FSETP.GEU.AND P2, PT, R101, -126, PT ;  /* 0xc2fc00006500780b */ /* 0x000fe20003f4e000 */
[----:B------:R-:W4:Y:S01]  /*1ccb0*/  LDL.LU R129, [R1+0x254] ;  /* 0x0002540001817983 */ /* 0x000f220000300800 */
[----:B------:R-:W-:Y:S01]  /*1ccc0*/  FSETP.GEU.AND P4, PT, R133, -126, PT ;  /* 0xc2fc00008500780b */ /* 0x000fe20003f8e000 */
[----:B------:R-:W-:Y:S01]  /*1ccd0*/  FADD R4, R3, R2 ;  /* 0x0000000203047221 */ /* 0x000fe20000000000 */
[----:B------:R-:W-:Y:S01]  /*1cce0*/  FADD R3, R156, R112 ;  /* 0x000000709c037221 */ /* 0x000fe20000000000 */
[----:B------:R-:W-:Y:S01]  /*1ccf0*/  FADD R2, R14, R144 ;  /* 0x000000900e027221 */ /* 0x000fe20000000000 */
[----:B------:R-:W-:Y:S01]  /*1cd00*/  @!P5 FMUL R132, R132, R132 ;  /* 0x000000848484d220 */ /* 0x000fe20000400000 */
[----:B------:R-:W-:Y:S01]  /*1cd10*/  FSETP.GEU.AND P5, PT, R117, -126, PT ;  /* 0xc2fc00007500780b */ /* 0x000fe20003fae000 */
[----:B------:R-:W-:Y:S01]  /*1cd20*/  @!P3 FMUL R148, R148, R148 ;  /* 0x000000949494b220 */ /* 0x000fe20000400000 */
[----:B------:R-:W-:Y:S01]  /*1cd30*/  FSETP.GEU.AND P6, PT, R85, -126, PT ;  /* 0xc2fc00005500780b */ /* 0x000fe20003fce000 */
[----:B------:R-:W-:Y:S01]  /*1cd40*/  FADD R2, R3, R2 ;  /* 0x0000000203027221 */ /* 0x000fe20000000000 */
[----:B------:R-:W-:Y:S01]  /*1cd50*/  FSETP.GEU.AND P3, PT, R0, -126, PT ;  /* 0xc2fc00000000780b */ /* 0x000fe20003f6e000 */
[----:B------:R-:W-:Y:S01]  /*1cd60*/  FADD R8, R6, R5 ;  /* 0x0000000506087221 */ /* 0x000fe20000000000 */
[----:B------:R-:W-:Y:S01]  /*1cd70*/  FADD R3, R163, R48 ;  /* 0x00000030a3037221 */ /* 0x000fe20000000000 */
[----:B------:R-:W-:Y:S01]  /*1cd80*/  FADD R6, R4, R2 ;  /* 0x0000000204067221 */ /* 0x000fe20000000000 */
[----:B------:R-:W-:Y:S01]  /*1cd90*/  FADD R2, R64, R32 ;  /* 0x0000002040027221 */ /* 0x000fe20000000000 */
[----:B------:R-:W-:Y:S01]  /*1cda0*/  @!P2 FMUL R101, R101, 0.5 ;  /* 0x3f0000006565a820 */ /* 0x000fe20000400000 */
[----:B------:R-:W-:Y:S01]  /*1cdb0*/  @!P4 FMUL R133, R133, 0.5 ;  /* 0x3f0000008585c820 */ /* 0x000fe20000400000 */
[----:B------:R-:W2:Y:S01]  /*1cdc0*/  LDL.LU R145, [R1+0x250] ;  /* 0x0002500001917983 */ /* 0x000ea20000300800 */
[----:B------:R-:W-:Y:S01]  /*1cdd0*/  FADD R4, R3, R2 ;  /* 0x0000000203047221 */ /* 0x000fe20000000000 */
[----:B------:R-:W-:Y:S01]  /*1cde0*/  FADD R3, R155, R40 ;  /* 0x000000289b037221 */ /* 0x000fe20000000000 */
[----:B------:R-:W-:Y:S01]  /*1cdf0*/  FADD R2, R56, R24 ;  /* 0x0000001838027221 */ /* 0x000fe20000000000 */
[----:B------:R-:W-:Y:S01]  /*1ce00*/  @!P5 FMUL R117, R117, 0.5 ;  /* 0x3f0000007575d820 */ /* 0x000fe20000400000 */
[----:B------:R-:W1:Y:S01]  /*1ce10*/  MUFU.EX2 R101, R101 ;  /* 0x0000006500657308 */ /* 0x000e620000000800 */
[----:B------:R-:W-:Y:S01]  /*1ce20*/  @!P6 FMUL R85, R85, 0.5 ;  /* 0x3f0000005555e820 */ /* 0x000fe20000400000 */
[----:B------:R-:W-:Y:S01]  /*1ce30*/  @!P3 FMUL R0, R0, 0.5 ;  /* 0x3f0000000000b820 */ /* 0x000fe20000400000 */
[----:B------:R-:W-:-:S05]  /*1ce40*/  FADD R2, R3, R2 ;  /* 0x0000000203027221 */ /* 0x000fca0000000000 */
[----:B------:R-:W1:Y:S01]  /*1ce50*/  MUFU.EX2 R133, R133 ;  /* 0x0000008500857308 */ /* 0x000e620000000800 */
[----:B------:R-:W-:Y:S01]  /*1ce60*/  FADD R4, R4, R2 ;  /* 0x0000000204047221 */ /* 0x000fe20000000000 */
[----:B------:R-:W-:Y:S01]  /*1ce70*/  FADD R3, R162, R100 ;  /* 0x00000064a2037221 */ /* 0x000fe20000000000 */
[----:B------:R-:W-:-:S05]  /*1ce80*/  FADD R2, R19, R132 ;  /* 0x0000008413027221 */ /* 0x000fca0000000000 */
[----:B------:R1:W1:Y:S01]  /*1ce90*/  MUFU.EX2 R11, R85 ;  /* 0x00000055000b7308 */ /* 0x0002620000000800 */
[----:B------:R-:W-:-:S07]  /*1cea0*/  FADD R3, R3, R2 ;  /* 0x0000000203037221 */ /* 0x000fce0000000000 */
[----:B------:R-:W1:Y:S01]  /*1ceb0*/  MUFU.EX2 R117, R117 ;  /* 0x0000007500757308 */ /* 0x000e620000000800 */
[----:B------:R-:W-:-:S07]  /*1cec0*/  FADD R2, R154, R116 ;  /* 0x000000749a027221 */ /* 0x000fce0000000000 */
[----:B------:R1:W1:Y:S02]  /*1ced0*/  MUFU.EX2 R12, R0 ;  /* 0x00000000000c7308 */ /* 0x0002640000000800 */
[----:B-1----:R-:W-:Y:S01]  /*1cee0*/  @!P2 FMUL R101, R101, R101 ;  /* 0x000000656565a220 */ /* 0x002fe20000400000 */
[----:B------:R-:W-:Y:S01]  /*1cef0*/  @!P4 FMUL R133, R133, R133 ;  /* 0x000000858585c220 */ /* 0x000fe20000400000 */
[----:B------:R-:W-:Y:S01]  /*1cf00*/  FADD R4, R10, R4 ;  /* 0x000000040a047221 */ /* 0x000fe20000000000 */
[----:B------:R-:W-:Y:S01]  /*1cf10*/  FADD R6, R25, R6 ;  /* 0x0000000619067221 */ /* 0x000fe20000000000 */
[----:B------:R-:W3:Y:S01]  /*1cf20*/  LDL.LU R85, [R1+0x244] ;  /* 0x0002440001557983 */ /* 0x000ee20000300800 */
[----:B------:R-:W-:Y:S01]  /*1cf30*/  FADD R0, R13, R148 ;  /* 0x000000940d007221 */ /* 0x000fe20000000000 */
[----:B------:R-:W-:Y:S01]  /*1cf40*/  @!P6 FMUL R11, R11, R11 ;  /* 0x0000000b0b0be220 */ /* 0x000fe20000400000 */
[----:B------:R-:W-:Y:S01]  /*1cf50*/  @!P5 FMUL R117, R117, R117 ;  /* 0x000000757575d220 */ /* 0x000fe20000400000 */
[----:B------:R-:W4:Y:S01]  /*1cf60*/  LDL.LU R25, [R1+0x240] ;  /* 0x0002400001197983 */ /* 0x000f220000300800 */
[----:B------:R-:W-:Y:S01]  /*1cf70*/  FADD R0, R2, R0 ;  /* 0x0000000002007221 */ /* 0x000fe20000000000 */
[----:B------:R-:W-:-:S02]  /*1cf80*/  FADD R2, R161, R101 ;  /* 0x00000065a1027221 */ /* 0x000fc40000000000 */
[----:B------:R-:W2:Y:S01]  /*1cf90*/  LDL.LU R10, [R1+0x234] ;  /* 0x00023400010a7983 */ /* 0x000ea20000300800 */
[----:B------:R-:W-:Y:S01]  /*1cfa0*/  FADD R7, R3, R0 ;  /* 0x0000000003077221 */ /* 0x000fe20000000000 */
[----:B------:R-:W-:Y:S01]  /*1cfb0*/  FADD R0, R18, R133 ;  /* 0x0000008512007221 */ /* 0x000fe20000000000 */
[----:B------:R-:W-:-:S03]  /*1cfc0*/  @!P3 FMUL R12, R12, R12 ;  /* 0x0000000c0c0cb220 */ /* 0x000fc60000400000 */
[----:B------:R-:W-:Y:S01]  /*1cfd0*/  FADD R3, R2, R0 ;  /* 0x0000000002037221 */ /* 0x000fe20000000000 */
[----:B------:R-:W-:Y:S01]  /*1cfe0*/  FADD R2, R153, R117 ;  /* 0x0000007599027221 */ /* 0x000fe20000000000 */
[----:B------:R-:W-:-:S04]  /*1cff0*/  FADD R0, R11, R12 ;  /* 0x0000000c0b007221 */ /* 0x000fc80000000000 */
[----:B------:R-:W-:Y:S01]  /*1d000*/  FADD R0, R2, R0 ;  /* 0x0000000002007221 */ /* 0x000fe20000000000 */
        /* <DEDUP_REMOVED lines=63> */
[----:B------:R-:W-:Y:S01]  /*1d400*/  FMNMX R2, R151, R2, !PT ;  /* 0x0000000297027209 */ /* 0x000fe20007800000 */
[----:B------:R-:W-:-:S04]  /*1d410*/  FADD R5, R3, R0 ;  /* 0x0000000003057221 */ /* 0x000fc80000000000 */
[----:B------:R-:W1:Y:S01]  /*1d420*/  SHFL.BFLY PT, R3, R2, 0x1, 0x1f ;  /* 0x0c201f0002037f89 */ /* 0x000e6200000e0000 */
[----:B------:R-:W-:Y:S01]  /*1d430*/  FMUL R0, R169, UR60 ;  /* 0x0000003ca9007c20 */ /* 0x000fe20008400000 */
[----:B-1----:R-:W-:-:S05]  /*1d440*/  FMNMX R2, R2, R3, !PT ;  /* 0x0000000302027209 */ /* 0x002fca0007800000 */
[----:B------:R-:W1:Y:S01]  /*1d450*/  SHFL.BFLY PT, R169, R2, 0x2, 0x1f ;  /* 0x0c401f0002a97f89 */ /* 0x000e6200000e0000 */
[----:B------:R-:W-:Y:S01]  /*1d460*/  FADD R3, R8, R5 ;  /* 0x0000000508037221 */ /* 0x000fe20000000000 */
[----:B------:R-:W-:Y:S02]  /*1d470*/  FADD R5, R9, R7 ;  /* 0x0000000709057221 */ /* 0x000fe40000000000 */
[----:B------:R-:W3:Y:S01]  /*1d480*/  LDL.LU R8, [R1+0x230] ;  /* 0x0002300001087983 */ /* 0x000ee20000300800 */
[----:B------:R-:W-:Y:S01]  /*1d490*/  FADD R3, R4, R3 ;  /* 0x0000000304037221 */ /* 0x000fe20000000000 */
[----:B------:R-:W-:Y:S02]  /*1d4a0*/  FADD R4, R6, R5 ;  /* 0x0000000506047221 */ /* 0x000fe40000000000 */
[----:B------:R-:W3:Y:S02]  /*1d4b0*/  LDL.LU R9, [R1+0x220] ;  /* 0x0002200001097983 */ /* 0x000ee40000300800 */
[----:B------:R-:W-:-:S02]  /*1d4c0*/  FADD R3, R4, R3 ;  /* 0x0000000304037221 */ /* 0x000fc40000000000 */
[----:B------:R-:W3:Y:S04]  /*1d4d0*/  LDL.LU R7, [R1+0x224] ;  /* 0x0002240001077983 */ /* 0x000ee80000300800 */
[----:B------:R-:W3:Y:S04]  /*1d4e0*/  LDL.LU R6, [R1+0x210] ;  /* 0x0002100001067983 */ /* 0x000ee80000300800 */
[----:B------:R-:W3:Y:S04]  /*1d4f0*/  LDL.LU R5, [R1+0x214] ;  /* 0x0002140001057983 */ /* 0x000ee80000300800 */
[----:B------:R-:W3:Y:S01]  /*1d500*/  LDL.LU R4, [R1+0x204] ;  /* 0x0002040001047983 */ /* 0x000ee20000300800 */
[----:B-1----:R-:W-:-:S03]  /*1d510*/  FMNMX R169, R2, R169, !PT ;  /* 0x000000a902a97209 */ /* 0x002fc60007800000 */
[----:B------:R-:W3:Y:S01]  /*1d520*/  LDL.LU R2, [R1+0x200] ;  /* 0x0002000001027983 */ /* 0x000ee20000300800 */
[----:B------:R-:W-:-:S13]  /*1d530*/  FSETP.GEU.AND P2, PT, R0, -126, PT ;  /* 0xc2fc00000000780b */ /* 0x000fda0003f4e000 */
[----:B------:R-:W-:-:S06]  /*1d540*/  @!P2 FMUL R0, R0, 0.5 ;  /* 0x3f0000000000a820 */ /* 0x000fcc0000400000 */
[----:B------:R-:W1:Y:S02]  /*1d550*/  MUFU.EX2 R0, R0 ;  /* 0x0000000000007308 */ /* 0x000e640000000800 */
[----:B-1----:R-:W-:-:S04]  /*1d560*/  @!P2 FMUL R0, R0, R0 ;  /* 0x000000000000a220 */ /* 0x002fc80000400000 */
[-C--:B--2---:R-:W-:Y:S01]  /*1d570*/  FMUL R10, R10, R0.reuse ;  /* 0x000000000a0a7220 */ /* 0x084fe20000400000 */
[-C--:B----4-:R-:W-:Y:S01]  /*1d580*/  FMUL R25, R25, R0.reuse ;  /* 0x0000000019197220 */ /* 0x090fe20000400000 */
[-C--:B---3--:R-:W-:Y:S01]  /*1d590*/  FMUL R85, R85, R0.reuse ;  /* 0x0000000055557220 */ /* 0x088fe20000400000 */
[-C--:B------:R-:W-:Y:S01]  /*1d5a0*/  FMUL R145, R145, R0.reuse ;  /* 0x0000000091917220 */ /* 0x080fe20000400000 */
        /* <DEDUP_REMOVED lines=59> */
[----:B------:R-:W-:-:S05]  /*1d960*/  FMUL R2, R2, R0 ;  /* 0x0000000002027220 */ /* 0x000fca0000400000 */
        /* <DEDUP_REMOVED lines=44> */
[----:B------:R1:W-:Y:S04]  /*1dc30*/  STL [R1+0x360], R182 ;  /* 0x000360b601007387 */ /* 0x0003e80000100800 */
        /* <DEDUP_REMOVED lines=16> */
[----:B-1----:R-:W4:Y:S04]  /*1dd40*/  LDL.LU R182, [R1] ;  /* 0x0000000001b67983 */ /* 0x002f280000300800 */
[----:B------:R1:W-:Y:S04]  /*1dd50*/  STL [R1+0x3e4], R219 ;  /* 0x0003e4db01007387 */ /* 0x0003e80000100800 */
[----:B------:R-:W4:Y:S04]  /*1dd60*/  LDL.LU R181, [R1+0x4] ;  /* 0x0000040001b57983 */ /* 0x000f280000300800 */
[----:B------:R1:W-:Y:S04]  /*1dd70*/  STL [R1+0x3f0], R218 ;  /* 0x0003f0da01007387 */ /* 0x0003e80000100800 */
[----:B------:R-:W4:Y:S04]  /*1dd80*/  LDL.LU R180, [R1+0x10] ;  /* 0x0000100001b47983 */ /* 0x000f280000300800 */
[----:B------:R1:W-:Y:S04]  /*1dd90*/  STL [R1+0x3f4], R217 ;  /* 0x0003f4d901007387 */ /* 0x0003e80000100800 */
[----:B------:R-:W4:Y:S04]  /*1dda0*/  LDL.LU R179, [R1+0x14] ;  /* 0x0000140001b37983 */ /* 0x000f280000300800 */
[----:B--2---:R-:W2:Y:S04]  /*1ddb0*/  LDL.LU R235, [R1+0x20] ;  /* 0x0000200001eb7983 */ /* 0x004ea80000300800 */
[----:B---3--:R-:W3:Y:S04]  /*1ddc0*/  LDL.LU R234, [R1+0x24] ;  /* 0x0000240001ea7983 */ /* 0x008ee80000300800 */
[----:B----4-:R-:W4:Y:S04]  /*1ddd0*/  LDL.LU R233, [R1+0x30] ;  /* 0x0000300001e97983 */ /* 0x010f280000300800 */
[----:B------:R-:W4:Y:S04]  /*1dde0*/  LDL.LU R232, [R1+0x34] ;  /* 0x0000340001e87983 */ /* 0x000f280000300800 */
        /* <DEDUP_REMOVED lines=12> */
[----:B-1----:R-:W4:Y:S04]  /*1deb0*/  LDL.LU R219, [R1+0xa0] ;  /* 0x0000a00001db7983 */ /* 0x002f280000300800 */
        /* <DEDUP_REMOVED lines=42> */
[----:B------:R-:W4:Y:S01]  /*1e160*/  LDL.LU R2, [R1+0x1f4] ;  /* 0x0001f40001027983 */ /* 0x000f220000300800 */
[----:B------:R-:W-:-:S05]  /*1e170*/  FMUL R182, R182, R0 ;  /* 0x00000000b6b67220 */ /* 0x000fca0000400000 */
[----:B------:R1:W-:Y:S01]  /*1e180*/  STL [R1], R182 ;  /* 0x000000b601007387 */ /* 0x0003e20000100800 */
[----:B------:R-:W-:-:S03]  /*1e190*/  FMUL R181, R181, R0 ;  /* 0x00000000b5b57220 */ /* 0x000fc60000400000 */
[----:B-1----:R1:W5:Y:S01]  /*1e1a0*/  LDL.LU R182, [R1+0x41c] ;  /* 0x00041c0001b67983 */ /* 0x0023620000300800 */
[----:B------:R-:W-:-:S03]  /*1e1b0*/  FMUL R180, R180, R0 ;  /* 0x00000000b4b47220 */ /* 0x000fc60000400000 */
[----:B------:R1:W-:Y:S01]  /*1e1c0*/  STL [R1+0x4], R181 ;  /* 0x000004b501007387 */ /* 0x0003e20000100800 */
[-C--:B------:R-:W-:Y:S01]  /*1e1d0*/  FMUL R179, R179, R0.reuse ;  /* 0x00000000b3b37220 */ /* 0x080fe20000400000 */
[-C--:B--2---:R-:W-:Y:S02]  /*1e1e0*/  FMUL R235, R235, R0.reuse ;  /* 0x00000000ebeb7220 */ /* 0x084fe40000400000 */
[----:B-1----:R1:W5:Y:S01]  /*1e1f0*/  LDL.LU R181, [R1+0x418] ;  /* 0x0004180001b57983 */ /* 0x0023620000300800 */
[----:B---3--:R-:W-:-:S03]  /*1e200*/  FMUL R234, R234, R0 ;  /* 0x00000000eaea7220 */ /* 0x008fc60000400000 */
[----:B------:R2:W-:Y:S01]  /*1e210*/  STL [R1+0x10], R180 ;  /* 0x000010b401007387 */ /* 0x0005e20000100800 */
[-C--:B----4-:R-:W-:Y:S01]  /*1e220*/  FMUL R233, R233, R0.reuse ;  /* 0x00000000e9e97220 */ /* 0x090fe20000400000 */
[-C--:B------:R-:W-:Y:S02]  /*1e230*/  FMUL R232, R232, R0.reuse ;  /* 0x00000000e8e87220 */ /* 0x080fe40000400000 */
[----:B--2---:R1:W5:Y:S01]  /*1e240*/  LDL.LU R180, [R1+0x414] ;  /* 0x0004140001b47983 */ /* 0x0043620000300800 */
[----:B------:R-:W-:-:S03]  /*1e250*/  FMUL R231, R231, R0 ;  /* 0x00000000e7e77220 */ /* 0x000fc60000400000 */
[----:B------:R2:W-:Y:S01]  /*1e260*/  STL [R1+0x14], R179 ;  /* 0x000014b301007387 */ /* 0x0005e20000100800 */
[-C--:B------:R-:W-:Y:S01]  /*1e270*/  FMUL R230, R230, R0.reuse ;  /* 0x00000000e6e67220 */ /* 0x080fe20000400000 */
[-C--:B------:R-:W-:Y:S02]  /*1e280*/  FMUL R229, R229, R0.reuse ;  /* 0x00000000e5e57220 */ /* 0x080fe40000400000 */
[----:B--2---:R1:W5:Y:S01]  /*1e290*/  LDL.LU R179, [R1+0x410] ;  /* 0x0004100001b37983 */ /* 0x0043620000300800 */
[----:B------:R-:W-:-:S03]  /*1e2a0*/  FMUL R228, R228, R0 ;  /* 0x00000000e4e47220 */ /* 0x000fc60000400000 */
[----:B------:R2:W-:Y:S01]  /*1e2b0*/  STL [R1+0x20], R235 ;  /* 0x000020eb01007387 */ /* 0x0005e20000100800 */
        /* <DEDUP_REMOVED lines=9> */
[----:B------:R-:W-:Y:S01]  /*1e350*/  STL [R1+0x44], R230 ;  /* 0x000044e601007387 */ /* 0x000fe20000100800 */
        /* <DEDUP_REMOVED lines=89> */
[----:B------:R-:W-:Y:S04]  /*1e8f0*/  STL [R1+0x1b0], R29 ;  /* 0x0001b01d01007387 */ /* 0x000fe80000100800 */
[----:B------:R-:W-:Y:S01]  /*1e900*/  STL [R1+0x1b4], R25 ;  /* 0x0001b41901007387 */ /* 0x000fe20000100800 */
[----:B------:R-:W-:-:S03]  /*1e910*/  FMUL R4, R4, R0 ;  /* 0x0000000004047220 */ /* 0x000fc60000400000 */
[----:B------:R-:W-:Y:S04]  /*1e920*/  STL [R1+0x1c0], R10 ;  /* 0x0001c00a01007387 */ /* 0x000fe80000100800 */
[----:B------:R-:W-:Y:S01]  /*1e930*/  STL [R1+0x1c4], R9 ;  /* 0x0001c40901007387 */ /* 0x000fe20000100800 */
[----:B------:R-:W-:-:S03]  /*1e940*/  FMUL R2, R2, R0 ;  /* 0x0000000002027220 */ /* 0x000fc60000400000 */
[----:B------:R-:W-:Y:S04]  /*1e950*/  STL [R1+0x1d0], R8 ;  /* 0x0001d00801007387 */ /* 0x000fe80000100800 */
[----:B------:R-:W-:Y:S01]  /*1e960*/  STL [R1+0x1d4], R7 ;  /* 0x0001d40701007387 */ /* 0x000fe20000100800 */
[----:B------:R-:W-:-:S03]  /*1e970*/  FSETP.NEU.AND P2, PT, R169, -INF , PT ;  /* 0xff800000a900780b */ /* 0x000fc60003f4d000 */
[----:B------:R-:W-:Y:S04]  /*1e980*/  STL [R1+0x1e0], R6 ;  /* 0x0001e00601007387 */ /* 0x000fe80000100800 */
[----:B--2---:R-:W2:Y:S04]  /*1e990*/  LDL.LU R235, [R1+0x30c] ;  /* 0x00030c0001eb7983 */ /* 0x004ea80000300800 */
[----:B------:R-:W-:Y:S04]  /*1e9a0*/  STL [R1+0x1e4], R5 ;  /* 0x0001e40501007387 */ /* 0x000fe80000100800 */
[----:B---3--:R-:W3:Y:S04]  /*1e9b0*/  LDL.LU R234, [R1+0x318] ;  /* 0x0003180001ea7983 */ /* 0x008ee80000300800 */
[----:B------:R-:W-:Y:S04]  /*1e9c0*/  STL [R1+0x1f0], R4 ;  /* 0x0001f00401007387 */ /* 0x000fe80000100800 */
[----:B----4-:R-:W4:Y:S04]  /*1e9d0*/  LDL.LU R233, [R1+0x31c] ;  /* 0x00031c0001e97983 */ /* 0x010f280000300800 */
[----:B------:R1:W-:Y:S01]  /*1e9e0*/  STL [R1+0x1f4], R2 ;  /* 0x0001f40201007387 */ /* 0x0003e20000100800 */
[----:B------:R-:W-:-:S03]  /*1e9f0*/  FFMA R177, R0, R177, R3 ;  /* 0x000000b100b17223 */ /* 0x000fc60000000003 */
[----:B-1----:R-:W4:Y:S04]  /*1ea00*/  LDL.LU R232, [R1+0x328] ;  /* 0x0003280001e87983 */ /* 0x002f280000300800 */
[----:B------:R-:W4:Y:S01]  /*1ea10*/  LDL.LU R231, [R1+0x32c] ;  /* 0x00032c0001e77983 */ /* 0x000f220000300800 */
[----:B------:R-:W-:-:S03]  /*1ea20*/  FSEL R2, R169, RZ, P2 ;  /* 0x000000ffa9027208 */ /* 0x000fc60001000000 */
[----:B------:R-:W4:Y:S02]  /*1ea30*/  LDL.LU R230, [R1+0x338] ;  /* 0x0003380001e67983 */ /* 0x000f240000300800 */
[C---:B------:R-:W-:Y:S01]  /*1ea40*/  FMUL R0, R2.reuse, UR60 ;  /* 0x0000003c02007c20 */ /* 0x040fe20008400000 */
[----:B------:R-:W-:Y:S01]  /*1ea50*/  FADD R68, -R2, R170 ;  /* 0x000000aa02447221 */ /* 0x000fe20000000100 */
[----:B------:R-:W4:Y:S02]  /*1ea60*/  LDL.LU R229, [R1+0x33c] ;  /* 0x00033c0001e57983 */ /* 0x000f240000300800 */
[--C-:B------:R-:W-:Y:S01]  /*1ea70*/  FFMA R26, R26, UR60, -R0.reuse ;  /* 0x0000003c1a1a7c23 */ /* 0x100fe20008000800 */
[--C-:B------:R-:W-:Y:S01]  /*1ea80*/  FFMA R30, R30, UR60, -R0.reuse ;  /* 0x0000003c1e1e7c23 */ /* 0x100fe20008000800 */
[--C-:B------:R-:W-:Y:S01]  /*1ea90*/  FFMA R31, R31, UR60, -R0.reuse ;  /* 0x0000003c1f1f7c23 */ /* 0x100fe20008000800 */
[--C-:B------:R-:W-:Y:S01]  /*1eaa0*/  FFMA R27, R27, UR60, -R0.reuse ;  /* 0x0000003c1b1b7c23 */ /* 0x100fe20008000800 */
[--C-:B------:R-:W-:Y:S01]  /*1eab0*/  FFMA R34, R34, UR60, -R0.reuse ;  /* 0x0000003c22227c23 */ /* 0x100fe20008000800 */
[----:B------:R-:W-:Y:S01]  /*1eac0*/  FSETP.GEU.AND P2, PT, R26, -126, PT ;  /* 0xc2fc00001a00780b */ /* 0x000fe20003f4e000 */
[--C-:B------:R-:W-:Y:S01]  /*1ead0*/  FFMA R35, R35, UR60, -R0.reuse ;  /* 0x0000003c23237c23 */ /* 0x100fe20008000800 */
[----:B------:R-:W-:Y:S01]  /*1eae0*/  FSETP.GEU.AND P4, PT, R30, -126, PT ;  /* 0xc2fc00001e00780b */ /* 0x000fe20003f8e000 */
[--C-:B------:R-:W-:Y:S01]  /*1eaf0*/  FFMA R39, R39, UR60, -R0.reuse ;  /* 0x0000003c27277c23 */ /* 0x100fe20008000800 */
[----:B------:R-:W-:Y:S01]  /*1eb00*/  FSETP.GEU.AND P5, PT, R31, -126, PT ;  /* 0xc2fc00001f00780b */ /* 0x000fe20003fae000 */
[--C-:B------:R-:W-:Y:S01]  /*1eb10*/  FFMA R42, R42, UR60, -R0.reuse ;  /* 0x0000003c2a2a7c23 */ /* 0x100fe20008000800 */
[----:B------:R-:W-:Y:S01]  /*1eb20*/  FSETP.GEU.AND P3, PT, R27, -126, PT ;  /* 0xc2fc00001b00780b */ /* 0x000fe20003f6e000 */
[--C-:B------:R-:W-:Y:S01]  /*1eb30*/  FFMA R38, R38, UR60, -R0.reuse ;  /* 0x0000003c26267c23 */ /* 0x100fe20008000800 */
[--C-:B------:R-:W-:Y:S01]  /*1eb40*/  FFMA R43, R43, UR60, -R0.reuse ;  /* 0x0000003c2b2b7c23 */ /* 0x100fe20008000800 */
[--C-:B------:R-:W-:Y:S01]  /*1eb50*/  FFMA R46, R46, UR60, -R0.reuse ;  /* 0x0000003c2e2e7c23 */ /* 0x100fe20008000800 */
[--C-:B------:R-:W-:Y:S01]  /*1eb60*/  FFMA R50, R50, UR60, -R0.reuse ;  /* 0x0000003c32327c23 */ /* 0x100fe20008000800 */
[--C-:B------:R-:W-:Y:S01]  /*1eb70*/  FFMA R51, R51, UR60, -R0.reuse ;  /* 0x0000003c33337c23 */ /* 0x100fe20008000800 */
[--C-:B------:R-:W-:Y:S01]  /*1eb80*/  FFMA R47, R47, UR60, -R0.reuse ;  /* 0x0000003c2f2f7c23 */ /* 0x100fe20008000800 */
[----:B------:R-:W-:Y:S01]  /*1eb90*/  @!P2 FMUL R26, R26, 0.5 ;  /* 0x3f0000001a1aa820 */ /* 0x000fe20000400000 */
[----:B------:R-:W-:Y:S01]  /*1eba0*/  FSETP.GEU.AND P6, PT, R34, -126, PT ;  /* 0xc2fc00002200780b */ /* 0x000fe20003fce000 */
[--C-:B------:R-:W-:Y:S01]  /*1ebb0*/  FFMA R54, R54, UR60, -R0.reuse ;  /* 0x0000003c36367c23 */ /* 0x100fe20008000800 */
[--C-:B------:R-:W-:Y:S01]  /*1ebc0*/  FFMA R58, R58, UR60, -R0.reuse ;  /* 0x0000003c3a3a7c23 */ /* 0x100fe20008000800 */
[--C-:B------:R-:W-:Y:S01]  /*1ebd0*/  FFMA R62, R62, UR60, -R0.reuse ;  /* 0x0000003c3e3e7c23 */ /* 0x100fe20008000800 */
[--C-:B------:R-:W-:Y:S01]  /*1ebe0*/  FFMA R63, R63, UR60, -R0.reuse ;  /* 0x0000003c3f3f7c23 */ /* 0x100fe20008000800 */
[----:B------:R-:W1:Y:S01]  /*1ebf0*/  MUFU.EX2 R26, R26 ;  /* 0x0000001a001a7308 */ /* 0x000e620000000800 */
[----:B------:R-:W-:Y:S01]  /*1ec00*/  @!P4 FMUL R30, R30, 0.5 ;  /* 0x3f0000001e1ec820 */ /* 0x000fe20000400000 */
[----:B------:R-:W-:Y:S01]  /*1ec10*/  @!P5 FMUL R31, R31, 0.5 ;  /* 0x3f0000001f1fd820 */ /* 0x000fe20000400000 */
[----:B------:R-:W-:Y:S01]  /*1ec20*/  @!P3 FMUL R27, R27, 0.5 ;  /* 0x3f0000001b1bb820 */ /* 0x000fe20000400000 */
[--C-:B------:R-:W-:Y:S01]  /*1ec30*/  FFMA R59, R59, UR60, -R0.reuse ;  /* 0x0000003c3b3b7c23 */ /* 0x100fe20008000800 */
[--C-:B------:R-:W-:Y:S01]  /*1ec40*/  FFMA R66, R66, UR60, -R0.reuse ;  /* 0x0000003c42427c23 */ /* 0x100fe20008000800 */
[--C-:B------:R-:W-:Y:S01]  /*1ec50*/  FFMA R67, R67, UR60, -R0.reuse ;  /* 0x0000003c43437c23 */ /* 0x100fe20008000800 */
        /* <DEDUP_REMOVED lines=9> */
[----:B------:R-:W1:Y:S02]  /*1ecf0*/  MUFU.EX2 R10, R31 ;  /* 0x0000001f000a7308 */ /* 0x000e640000000800 */
[----:B-1----:R-:W-:Y:S01]  /*1ed00*/  @!P2 FMUL R26, R26, R26 ;  /* 0x0000001a1a1aa220 */ /* 0x002fe20000400000 */
[----:B------:R-:W-:Y:S01]  /*1ed10*/  FSETP.GEU.AND P2, PT, R35, -126, PT ;  /* 0xc2fc00002300780b */ /* 0x000fe20003f4e000 */
[--C-:B------:R-:W-:Y:S01]  /*1ed20*/  FFMA R79, R79, UR60, -R0.reuse ;  /* 0x0000003c4f4f7c23 */ /* 0x100fe20008000800 */
[--C-:B------:R-:W-:Y:S01]  /*1ed30*/  FFMA R86, R86, UR60, -R0.reuse ;  /* 0x0000003c56567c23 */ /* 0x100fe20008000800 */
[--C-:B------:R-:W-:Y:S01]  /*1ed40*/  FFMA R90, R90, UR60, -R0.reuse ;  /* 0x0000003c5a5a7c23 */ /* 0x100fe20008000800 */
[--C-:B------:R-:W-:Y:S01]  /*1ed50*/  FFMA R95, R95, UR60, -R0.reuse ;  /* 0x0000003c5f5f7c23 */ /* 0x100fe20008000800 */
[--C-:B------:R-:W-:Y:S01]  /*1ed60*/  FFMA R94, R94, UR60, -R0.reuse ;  /* 0x0000003c5e5e7c23 */ /* 0x100fe20008000800 */
[----:B------:R-:W1:Y:S01]  /*1ed70*/  MUFU.EX2 R85, R27 ;  /* 0x0000001b00557308 */ /* 0x000e620000000800 */
[----:B------:R-:W-:Y:S01]  /*1ed80*/  @!P4 FMUL R30, R30, R30 ;  /* 0x0000001e1e1ec220 */ /* 0x000fe20000400000 */
[--C-:B------:R-:W-:Y:S01]  /*1ed90*/  FFMA R91, R91, UR60, -R0.reuse ;  /* 0x0000003c5b5b7c23 */ /* 0x100fe20008000800 */
[--C-:B------:R-:W-:Y:S01]  /*1eda0*/  FFMA R98, R98, UR60, -R0.reuse ;  /* 0x0000003c62627c23 */ /* 0x100fe20008000800 */
[--C-:B------:R-:W-:Y:S01]  /*1edb0*/  FFMA R99, R99, UR60, -R0.reuse ;  /* 0x0000003c63637c23 */ /* 0x100fe20008000800 */
[--C-:B------:R-:W-:Y:S01]  /*1edc0*/  FFMA R122, R122, UR60, -R0.reuse ;  /* 0x0000003c7a7a7c23 */ /* 0x100fe20008000800 */
[--C-:B------:R-:W-:Y:S01]  /*1edd0*/  FFMA R102, R102, UR60, -R0.reuse ;  /* 0x0000003c66667c23 */ /* 0x100fe20008000800 */
[--C-:B------:R-:W-:Y:S01]  /*1ede0*/  FFMA R106, R106, UR60, -R0.reuse ;  /* 0x0000003c6a6a7c23 */ /* 0x100fe20008000800 */
[----:B------:R-:W1:Y:S01]  /*1edf0*/  MUFU.EX2 R34, R34 ;  /* 0x0000002200227308 */ /* 0x000e620000000800 */
[----:B------:R-:W-:Y:S01]  /*1ee00*/  @!P5 FMUL R10, R10, R10 ;  /* 0x0000000a0a0ad220 */ /* 0x000fe20000400000 */
[----:B------:R-:W-:Y:S01]  /*1ee10*/  FSETP.GEU.AND P4, PT, R39, -126, PT ;  /* 0xc2fc00002700780b */ /* 0x000fe20003f8e000 */
[----:B------:R-:W-:Y:S01]  /*1ee20*/  @!P2 FMUL R35, R35, 0.5 ;  /* 0x3f0000002323a820 */ /* 0x000fe20000400000 */
[----:B------:R-:W-:Y:S01]  /*1ee30*/  FSETP.GEU.AND P5, PT, R42, -126, PT ;  /* 0xc2fc00002a00780b */ /* 0x000fe20003fae000 */
[--C-:B------:R-:W-:Y:S01]  /*1ee40*/  FFMA R103, R103, UR60, -R0.reuse ;  /* 0x0000003c67677c23 */ /* 0x100fe20008000800 */
[--C-:B------:R-:W-:Y:S01]  /*1ee50*/  FFMA R138, R138, UR60, -R0.reuse ;  /* 0x0000003c8a8a7c23 */ /* 0x100fe20008000800 */
[--C-:B------:R-:W-:Y:S01]  /*1ee60*/  FFMA R139, R139, UR60, -R0.reuse ;  /* 0x0000003c8b8b7c23 */ /* 0x100fe20008000800 */
[--C-:B------:R-:W-:Y:S01]  /*1ee70*/  FFMA R123, R123, UR60, -R0.reuse ;  /* 0x0000003c7b7b7c23 */ /* 0x100fe20008000800 */
[----:B-1----:R-:W-:Y:S01]  /*1ee80*/  @!P3 FMUL R85, R85, R85 ;  /* 0x000000555555b220 */ /* 0x002fe20000400000 */
[----:B------:R-:W-:Y:S01]  /*1ee90*/  FSETP.GEU.AND P3, PT, R38, -126, PT ;  /* 0xc2fc00002600780b */ /* 0x000fe20003f6e000 */
[----:B------:R-:W1:Y:S01]  /*1eea0*/  MUFU.EX2 R81, R35 ;  /* 0x0000002300517308 */ /* 0x000e620000000800 */
[--C-:B------:R-:W-:Y:S01]  /*1eeb0*/  FFMA R107, R107, UR60, -R0.reuse ;  /* 0x0000003c6b6b7c23 */ /* 0x100fe20008000800 */
[--C-:B------:R-:W-:Y:S01]  /*1eec0*/  FFMA R126, R126, UR60, -R0.reuse ;  /* 0x0000003c7e7e7c23 */ /* 0x100fe20008000800 */
[--C-:B------:R-:W-:Y:S01]  /*1eed0*/  FFMA R110, R110, UR60, -R0.reuse ;  /* 0x0000003c6e6e7c23 */ /* 0x100fe20008000800 */
[--C-:B------:R-:W-:Y:S01]  /*1eee0*/  FFMA R114, R114, UR60, -R0.reuse ;  /* 0x0000003c72727c23 */ /* 0x100fe20008000800 */
[--C-:B------:R-:W-:Y:S01]  /*1eef0*/  FFMA R111, R111, UR60, -R0.reuse ;  /* 0x0000003c6f6f7c23 */ /* 0x100fe20008000800 */
[----:B------:R-:W-:Y:S01]  /*1ef00*/  @!P6 FMUL R34, R34, R34 ;  /* 0x000000222222e220 */ /* 0x000fe20000400000 */
[----:B------:R-:W-:Y:S01]  /*1ef10*/  FSETP.GEU.AND P6, PT, R43, -126, PT ;  /* 0xc2fc00002b00780b */ /* 0x000fe20003fce000 */
[----:B------:R-:W-:Y:S01]  /*1ef20*/  @!P4 FMUL R39, R39, 0.5 ;  /* 0x3f0000002727c820 */ /* 0x000fe20000400000 */
[----:B------:R-:W-:Y:S01]  /*1ef30*/  @!P5 FMUL R42, R42, 0.5 ;  /* 0x3f0000002a2ad820 */ /* 0x000fe20000400000 */
[--C-:B------:R-:W-:Y:S01]  /*1ef40*/  FFMA R142, R142, UR60, -R0.reuse ;  /* 0x0000003c8e8e7c23 */ /* 0x100fe20008000800 */
[--C-:B------:R-:W-:Y:S01]  /*1ef50*/  FFMA R127, R127, UR60, -R0.reuse ;  /* 0x0000003c7f7f7c23 */ /* 0x100fe20008000800 */
[----:B------:R-:W-:Y:S01]  /*1ef60*/  @!P3 FMUL R38, R38, 0.5 ;  /* 0x3f0000002626b820 */ /* 0x000fe20000400000 */
[----:B------:R-:W1:Y:S01]  /*1ef70*/  MUFU.EX2 R9, R39 ;  /* 0x0000002700097308 */ /* 0x000e620000000800 */
[--C-:B------:R-:W-:Y:S01]  /*1ef80*/  FFMA R115, R115, UR60, -R0.reuse ;  /* 0x0000003c73737c23 */ /* 0x100fe20008000800 */
[--C-:B------:R-:W-:Y:S01]  /*1ef90*/  FFMA R143, R143, UR60, -R0.reuse ;  /* 0x0000003c8f8f7c23 */ /* 0x100fe20008000800 */
[--C-:B------:R-:W-:Y:S01]  /*1efa0*/  FFMA R118, R118, UR60, -R0.reuse ;  /* 0x0000003c76767c23 */ /* 0x100fe20008000800 */
[----:B-1----:R-:W-:Y:S01]  /*1efb0*/  @!P2 FMUL R81, R81, R81 ;  /* 0x000000515151a220 */ /* 0x002fe20000400000 */
[--C-:B------:R-:W-:Y:S01]  /*1efc0*/  FFMA R55, R55, UR60, -R0.reuse ;  /* 0x0000003c37377c23 */ /* 0x100fe20008000800 */
[--C-:B------:R-:W-:Y:S01]  /*1efd0*/  FFMA R119, R119, UR60, -R0.reuse ;  /* 0x0000003c77777c23 */ /* 0x100fe20008000800 */
[--C-:B------:R-:W-:Y:S01]  /*1efe0*/  FFMA R130, R130, UR60, -R0.reuse ;  /* 0x0000003c82827c23 */ /* 0x100fe20008000800 */
[----:B------:R-:W1:Y:S01]  /*1eff0*/  MUFU.EX2 R42, R42 ;  /* 0x0000002a002a7308 */ /* 0x000e620000000800 */
[----:B------:R-:W-:Y:S01]  /*1f000*/  FSETP.GEU.AND P2, PT, R46, -126, PT ;  /* 0xc2fc00002e00780b */ /* 0x000fe20003f4e000 */
[----:B------:R-:W-:Y:S01]  /*1f010*/  @!P6 FMUL R43, R43, 0.5 ;  /* 0x3f0000002b2be820 */ /* 0x000fe20000400000 */
        /* <DEDUP_REMOVED lines=8> */
[----:B------:R-:W-:Y:S01]  /*1f0a0*/  FFMA R151, R151, UR60, -R0 ;  /* 0x0000003c97977c23 */ /* 0x000fe20008000800 */
[----:B------:R-:W4:Y:S04]  /*1f0b0*/  LDL.LU R228, [R1+0x348] ;  /* 0x0003480001e47983 */ /* 0x000f280000300800 */
[----:B------:R-:W1:Y:S01]  /*1f0c0*/  MUFU.EX2 R77, R43 ;  /* 0x0000002b004d7308 */ /* 0x000e620000000800 */
[----:B------:R-:W-:Y:S01]  /*1f0d0*/  FSETP.GEU.AND P4, PT, R50, -126, PT ;  /* 0xc2fc00003200780b */ /* 0x000fe20003f8e000 */
[----:B------:R-:W-:Y:S01]  /*1f0e0*/  @!P2 FMUL R46, R46, 0.5 ;  /* 0x3f0000002e2ea820 */ /* 0x000fe20000400000 */
[----:B-1----:R-:W-:Y:S01]  /*1f0f0*/  @!P5 FMUL R42, R42, R42 ;  /* 0x0000002a2a2ad220 */ /* 0x002fe20000400000 */
[----:B------:R-:W-:Y:S01]  /*1f100*/  FSETP.GEU.AND P5, PT, R51, -126, PT ;  /* 0xc2fc00003300780b */ /* 0x000fe20003fae000 */
[----:B------:R-:W4:Y:S01]  /*1f110*/  LDL.LU R227, [R1+0x34c] ;  /* 0x00034c0001e37983 */ /* 0x000f220000300800 */
[----:B------:R-:W-:Y:S01]  /*1f120*/  @!P3 FMUL R38, R38, R38 ;  /* 0x000000262626b220 */ /* 0x000fe20000400000 */
[----:B------:R-:W-:Y:S01]  /*1f130*/  FSETP.GEU.AND P3, PT, R47, -126, PT ;  /* 0xc2fc00002f00780b */ /* 0x000fe20003f6e000 */
[----:B------:R-:W1:Y:S01]  /*1f140*/  MUFU.EX2 R46, R46 ;  /* 0x0000002e002e7308 */ /* 0x000e620000000800 */
[----:B------:R-:W4:Y:S05]  /*1f150*/  LDL.LU R226, [R1+0x358] ;  /* 0x0003580001e27983 */ /* 0x000f2a0000300800 */
[----:B------:R-:W-:Y:S01]  /*1f160*/  @!P4 FMUL R50, R50, 0.5 ;  /* 0x3f0000003232c820 */ /* 0x000fe20000400000 */
[----:B------:R-:W4:Y:S01]  /*1f170*/  LDL.LU R225, [R1+0x35c] ;  /* 0x00035c0001e17983 */ /* 0x000f220000300800 */
[----:B------:R-:W-:Y:S01]  /*1f180*/  @!P6 FMUL R77, R77, R77 ;  /* 0x0000004d4d4de220 */ /* 0x000fe20000400000 */
[----:B------:R-:W-:Y:S01]  /*1f190*/  FSETP.GEU.AND P6, PT, R54, -126, PT ;  /* 0xc2fc00003600780b */ /* 0x000fe20003fce000 */
[----:B------:R-:W-:-:S02]  /*1f1a0*/  @!P5 FMUL R51, R51, 0.5 ;  /* 0x3f0000003333d820 */ /* 0x000fc40000400000 */
[----:B------:R-:W1:Y:S01]  /*1f1b0*/  MUFU.EX2 R50, R50 ;  /* 0x0000003200327308 */ /* 0x000e620000000800 */
[----:B------:R-:W4:Y:S01]  /*1f1c0*/  LDL.LU R224, [R1+0x368] ;  /* 0x0003680001e07983 */ /* 0x000f220000300800 */
[----:B------:R-:W-:-:S03]  /*1f1d0*/  @!P3 FMUL R47, R47, 0.5 ;  /* 0x3f0000002f2fb820 */ /* 0x000fc60000400000 */
[----:B------:R-:W4:Y:S03]  /*1f1e0*/  LDL.LU R223, [R1+0x36c] ;  /* 0x00036c0001df7983 */ /* 0x000f260000300800 */
[----:B------:R-:W1:Y:S02]  /*1f1f0*/  MUFU.EX2 R73, R51 ;  /* 0x0000003300497308 */ /* 0x000e640000000800 */
[----:B-1----:R-:W-:Y:S01]  /*1f200*/  @!P2 FMUL R46, R46, R46 ;  /* 0x0000002e2e2ea220 */ /* 0x002fe20000400000 */
[----:B------:R-:W-:Y:S01]  /*1f210*/  FSETP.GEU.AND P2, PT, R58, -126, PT ;  /* 0xc2fc00003a00780b */ /* 0x000fe20003f4e000 */
[----:B------:R-:W-:Y:S01]  /*1f220*/  @!P6 FMUL R54, R54, 0.5 ;  /* 0x3f0000003636e820 */ /* 0x000fe20000400000 */
[----:B------:R-:W4:Y:S03]  /*1f230*/  LDL.LU R222, [R1+0x378] ;  /* 0x0003780001de7983 */ /* 0x000f260000300800 */
[----:B------:R-:W1:Y:S01]  /*1f240*/  MUFU.EX2 R8, R47 ;  /* 0x0000002f00087308 */ /* 0x000e620000000800 */
[----:B------:R-:W-:-:S07]  /*1f250*/  @!P4 FMUL R50, R50, R50 ;  /* 0x000000323232c220 */ /* 0x000fce0000400000 */
[----:B------:R-:W1:Y:S01]  /*1f260*/  MUFU.EX2 R54, R54 ;  /* 0x0000003600367308 */ /* 0x000e620000000800 */
[----:B------:R-:W-:Y:S01]  /*1f270*/  @!P5 FMUL R73, R73, R73 ;  /* 0x000000494949d220 */ /* 0x000fe20000400000 */
[----:B------:R-:W-:Y:S01]  /*1f280*/  FSETP.GEU.AND P4, PT, R62, -126, PT ;  /* 0xc2fc00003e00780b */ /* 0x000fe20003f8e000 */
[----:B------:R-:W-:Y:S01]  /*1f290*/  @!P2 FMUL R58, R58, 0.5 ;  /* 0x3f0000003a3aa820 */ /* 0x000fe20000400000 */
[----:B------:R-:W-:Y:S01]  /*1f2a0*/  FSETP.GEU.AND P5, PT, R63, -126, PT ;  /* 0xc2fc00003f00780b */ /* 0x000fe20003fae000 */
[----:B------:R-:W4:Y:S01]  /*1f2b0*/  LDL.LU R221, [R1+0x37c] ;  /* 0x00037c0001dd7983 */ /* 0x000f220000300800 */
[----:B-1----:R-:W-:Y:S01]  /*1f2c0*/  @!P3 FMUL R8, R8, R8 ;  /* 0x000000080808b220 */ /* 0x002fe20000400000 */
[----:B------:R-:W-:Y:S02]  /*1f2d0*/  FSETP.GEU.AND P3, PT, R59, -126, PT ;  /* 0xc2fc00003b00780b */ /* 0x000fe40003f6e000 */
[----:B------:R-:W1:Y:S01]  /*1f2e0*/  MUFU.EX2 R58, R58 ;  /* 0x0000003a003a7308 */ /* 0x000e620000000800 */
[----:B------:R-:W4:Y:S01]  /*1f2f0*/  LDL.LU R220, [R1+0x388] ;  /* 0x0003880001dc7983 */ /* 0x000f220000300800 */
[----:B------:R-:W-:Y:S01]  /*1f300*/  @!P6 FMUL R54, R54, R54 ;  /* 0x000000363636e220 */ /* 0x000fe20000400000 */
[----:B------:R-:W-:-:S03]  /*1f310*/  FSETP.GEU.AND P6, PT, R66, -126, PT ;  /* 0xc2fc00004200780b */ /* 0x000fc60003fce000 */
[----:B------:R-:W-:Y:S02]  /*1f320*/  @!P4 FMUL R62, R62, 0.5 ;  /* 0x3f0000003e3ec820 */ /* 0x000fe40000400000 */
[----:B------:R-:W-:Y:S01]  /*1f330*/  @!P5 FMUL R63, R63, 0.5 ;  /* 0x3f0000003f3fd820 */ /* 0x000fe20000400000 */
[----:B------:R-:W4:Y:S02]  /*1f340*/  LDL.LU R219, [R1+0x38c] ;  /* 0x00038c0001db7983 */ /* 0x000f240000300800 */
[----:B------:R-:W-:Y:S01]  /*1f350*/  @!P3 FMUL R59, R59, 0.5 ;  /* 0x3f0000003b3bb820 */ /* 0x000fe20000400000 */
[----:B------:R-:W1:Y:S01]  /*1f360*/  MUFU.EX2 R7, R63 ;  /* 0x0000003f00077308 */ /* 0x000e620000000800 */
[----:B------:R-:W4:Y:S01]  /*1f370*/  LDL.LU R218, [R1+0x398] ;  /* 0x0003980001da7983 */ /* 0x000f220000300800 */
[----:B-1----:R-:W-:-:S06]  /*1f380*/  @!P2 FMUL R58, R58, R58 ;  /* 0x0000003a3a3aa220 */ /* 0x002fcc0000400000 */
[----:B------:R-:W1:Y:S01]  /*1f390*/  MUFU.EX2 R62, R62 ;  /* 0x0000003e003e7308 */ /* 0x000e620000000800 */
[----:B------:R-:W-:Y:S01]  /*1f3a0*/  @!P6 FMUL R66, R66, 0.5 ;  /* 0x3f0000004242e820 */ /* 0x000fe20000400000 */
[----:B------:R-:W-:Y:S01]  /*1f3b0*/  FSETP.GEU.AND P2, PT, R67, -126, PT ;  /* 0xc2fc00004300780b */ /* 0x000fe20003f4e000 */
[----:B------:R-:W4:Y:S04]  /*1f3c0*/  LDL.LU R217, [R1+0x39c] ;  /* 0x00039c0001d97983 */ /* 0x000f280000300800 */
[----:B------:R-:W4:Y:S01]  /*1f3d0*/  LDL.LU R178, [R1+0x3a8] ;  /* 0x0003a80001b27983 */ /* 0x000f220000300800 */
[----:B------:R1:W1:Y:S01]  /*1f3e0*/  MUFU.EX2 R69, R59 ;  /* 0x0000003b00457308 */ /* 0x0002620000000800 */
[----:B------:R-:W-:Y:S01]  /*1f3f0*/  @!P5 FMUL R7, R7, R7 ;  /* 0x000000070707d220 */ /* 0x000fe20000400000 */
[----:B------:R-:W-:Y:S01]  /*1f400*/  FSETP.GEU.AND P5, PT, R74, -126, PT ;  /* 0xc2fc00004a00780b */ /* 0x000fe20003fae000 */
[----:B------:R-:W4:Y:S05]  /*1f410*/  LDL.LU R174, [R1+0x3ac] ;  /* 0x0003ac0001ae7983 */ /* 0x000f2a0000300800 */
[----:B------:R-:W1:Y:S02]  /*1f420*/  MUFU.EX2 R66, R66 ;  /* 0x0000004200427308 */ /* 0x000e640000000800 */
[----:B-1----:R-:W-:Y:S01]  /*1f430*/  @!P4 FMUL R62, R62, R62 ;  /* 0x0000003e3e3ec220 */ /* 0x002fe20000400000 */
[----:B------:R-:W-:Y:S01]  /*1f440*/  FSETP.GEU.AND P4, PT, R71, -126, PT ;  /* 0xc2fc00004700780b */ /* 0x000fe20003f8e000 */
[----:B------:R-:W-:Y:S01]  /*1f450*/  @!P2 FMUL R67, R67, 0.5 ;  /* 0x3f0000004343a820 */ /* 0x000fe20000400000 */
[----:B------:R-:W-:Y:S01]  /*1f460*/  FFMA R59, R87, UR60, -R0 ;  /* 0x0000003c573b7c23 */ /* 0x000fe20008000800 */
[----:B------:R-:W4:Y:S01]  /*1f470*/  LDL.LU R173, [R1+0x3b8] ;  /* 0x0003b80001ad7983 */ /* 0x000f220000300800 */
[----:B------:R-:W-:Y:S01]  /*1f480*/  @!P3 FMUL R69, R69, R69 ;  /* 0x000000454545b220 */ /* 0x000fe20000400000 */
[----:B------:R-:W-:Y:S01]  /*1f490*/  FSETP.GEU.AND P3, PT, R70, -126, PT ;  /* 0xc2fc00004600780b */ /* 0x000fe20003f6e000 */
[----:B------:R-:W1:Y:S01]  /*1f4a0*/  MUFU.EX2 R65, R67 ;  /* 0x0000004300417308 */ /* 0x000e620000000800 */
[----:B------:R-:W-:Y:S01]  /*1f4b0*/  @!P5 FMUL R74, R74, 0.5 ;  /* 0x3f0000004a4ad820 */ /* 0x000fe20000400000 */
[----:B------:R-:W4:Y:S01]  /*1f4c0*/  LDL.LU R149, [R1+0x3bc] ;  /* 0x0003bc0001957983 */ /* 0x000f220000300800 */
[----:B------:R-:W-:Y:S01]  /*1f4d0*/  @!P6 FMUL R66, R66, R66 ;  /* 0x000000424242e220 */ /* 0x000fe20000400000 */
[----:B------:R-:W-:-:S03]  /*1f4e0*/  FSETP.GEU.AND P6, PT, R75, -126, PT ;  /* 0xc2fc00004b00780b */ /* 0x000fc60003fce000 */
[----:B------:R-:W-:Y:S01]  /*1f4f0*/  @!P4 FMUL R71, R71, 0.5 ;  /* 0x3f0000004747c820 */ /* 0x000fe20000400000 */
[----:B------:R-:W1:Y:S01]  /*1f500*/  MUFU.EX2 R5, R74 ;  /* 0x0000004a00057308 */ /* 0x000e620000000800 */
[----:B------:R-:W4:Y:S03]  /*1f510*/  LDL.LU R145, [R1+0x3c8] ;  /* 0x0003c80001917983 */ /* 0x000f260000300800 */
[----:B------:R-:W-:Y:S01]  /*1f520*/  @!P3 FMUL R70, R70, 0.5 ;  /* 0x3f0000004646b820 */ /* 0x000fe20000400000 */
[----:B------:R-:W4:Y:S03]  /*1f530*/  LDL.LU R137, [R1+0x3cc] ;  /* 0x0003cc0001897983 */ /* 0x000f260000300800 */
[----:B------:R-:W1:Y:S02]  /*1f540*/  MUFU.EX2 R67, R71 ;  /* 0x0000004700437308 */ /* 0x000e640000000800 */
[----:B-1----:R-:W-:Y:S01]  /*1f550*/  @!P2 FMUL R65, R65, R65 ;  /* 0x000000414141a220 */ /* 0x002fe20000400000 */
[C---:B------:R-:W-:Y:S01]  /*1f560*/  FSETP.GEU.AND P2, PT, R78.reuse, -126, PT ;  /* 0xc2fc00004e00780b */ /* 0x040fe20003f4e000 */
[----:B------:R-:W-:Y:S01]  /*1f570*/  @!P6 FMUL R75, R75, 0.5 ;  /* 0x3f0000004b4be820 */ /* 0x000fe20000400000 */
[----:B------:R-:W4:Y:S03]  /*1f580*/  LDL.LU R129, [R1+0x3d8] ;  /* 0x0003d80001817983 */ /* 0x000f260000300800 */
[----:B------:R-:W1:Y:S01]  /*1f590*/  MUFU.EX2 R6, R70 ;  /* 0x0000004600067308 */ /* 0x000e620000000800 */
[----:B------:R-:W-:Y:S01]  /*1f5a0*/  @!P5 FMUL R5, R5, R5 ;  /* 0x000000050505d220 */ /* 0x000fe20000400000 */
[----:B------:R-:W-:Y:S01]  /*1f5b0*/  FSETP.GEU.AND P5, PT, R83, -126, PT ;  /* 0xc2fc00005300780b */ /* 0x000fe20003fae000 */
[----:B------:R-:W4:Y:S05]  /*1f5c0*/  LDL.LU R121, [R1+0x3dc] ;  /* 0x0003dc0001797983 */ /* 0x000f2a0000300800 */
[----:B------:R-:W-:Y:S01]  /*1f5d0*/  @!P2 FMUL R78, R78, 0.5 ;  /* 0x3f0000004e4ea820 */ /* 0x000fe20000400000 */
[----:B------:R-:W2:Y:S01]  /*1f5e0*/  MUFU.EX2 R61, R75 ;  /* 0x0000004b003d7308 */ /* 0x000ea20000000800 */
[----:B------:R-:W-:Y:S01]  /*1f5f0*/  @!P4 FMUL R67, R67, R67 ;  /* 0x000000434343c220 */ /* 0x000fe20000400000 */
[----:B------:R-:W-:Y:S01]  /*1f600*/  FSETP.GEU.AND P4, PT, R82, -126, PT ;  /* 0xc2fc00005200780b */ /* 0x000fe20003f8e000 */
[----:B------:R-:W4:Y:S01]  /*1f610*/  LDL.LU R113, [R1+0x3e8] ;  /* 0x0003e80001717983 */ /* 0x000f220000300800 */
[----:B-1----:R-:W-:Y:S01]  /*1f620*/  @!P3 FMUL R6, R6, R6 ;  /* 0x000000060606b220 */ /* 0x002fe20000400000 */
[----:B------:R-:W-:-:S03]  /*1f630*/  FSETP.GEU.AND P3, PT, R79, -126, PT ;  /* 0xc2fc00004f00780b */ /* 0x000fc60003f6e000 */
[----:B------:R-:W1:Y:S01]  /*1f640*/  MUFU.EX2 R4, R78 ;  /* 0x0000004e00047308 */ /* 0x000e620000000800 */
[----:B------:R-:W-:Y:S01]  /*1f650*/  @!P5 FMUL R83, R83, 0.5 ;  /* 0x3f0000005353d820 */ /* 0x000fe20000400000 */
[----:B------:R-:W4:Y:S01]  /*1f660*/  LDL.LU R105, [R1+0x3ec] ;  /* 0x0003ec0001697983 */ /* 0x000f220000300800 */
[----:B--2---:R-:W-:Y:S01]  /*1f670*/  @!P6 FMUL R61, R61, R61 ;  /* 0x0000003d3d3de220 */ /* 0x004fe20000400000 */
[----:B------:R-:W-:-:S03]  /*1f680*/  FSETP.GEU.AND P6, PT, R86, -126, PT ;  /* 0xc2fc00005600780b */ /* 0x000fc60003fce000 */
[----:B------:R-:W-:Y:S01]  /*1f690*/  @!P4 FMUL R82, R82, 0.5 ;  /* 0x3f0000005252c820 */ /* 0x000fe20000400000 */
[----:B------:R-:W2:Y:S01]  /*1f6a0*/  MUFU.EX2 R57, R83 ;  /* 0x0000005300397308 */ /* 0x000ea20000000800 */
[----:B------:R-:W4:Y:S01]  /*1f6b0*/  LDL.LU R97, [R1+0x3f8] ;  /* 0x0003f80001617983 */ /* 0x000f220000300800 */
[----:B------:R-:W-:-:S03]  /*1f6c0*/  @!P3 FMUL R79, R79, 0.5 ;  /* 0x3f0000004f4fb820 */ /* 0x000fc60000400000 */
[----:B------:R-:W4:Y:S03]  /*1f6d0*/  LDL.LU R89, [R1+0x3fc] ;  /* 0x0003fc0001597983 */ /* 0x000f260000300800 */
[----:B------:R-:W3:Y:S01]  /*1f6e0*/  MUFU.EX2 R3, R82 ;  /* 0x0000005200037308 */ /* 0x000ee20000000800 */
[----:B-1----:R-:W-:Y:S01]  /*1f6f0*/  @!P2 FMUL R4, R4, R4 ;  /* 0x000000040404a220 */ /* 0x002fe20000400000 */
[----:B------:R-:W-:Y:S01]  /*1f700*/  FSETP.GEU.AND P2, PT, R90, -126, PT ;  /* 0xc2fc00005a00780b */ /* 0x000fe20003f4e000 */
[----:B------:R-:W-:Y:S01]  /*1f710*/  @!P6 FMUL R86, R86, 0.5 ;  /* 0x3f0000005656e820 */ /* 0x000fe20000400000 */
[----:B------:R-:W4:Y:S04]  /*1f720*/  LDL.LU R170, [R1+0x308] ;  /* 0x0003080001aa7983 */ /* 0x000f280000300800 */
[----:B------:R-:W1:Y:S01]  /*1f730*/  MUFU.EX2 R63, R79 ;  /* 0x0000004f003f7308 */ /* 0x000e620000000800 */
[----:B--2---:R-:W-:Y:S01]  /*1f740*/  @!P5 FMUL R57, R57, R57 ;  /* 0x000000393939d220 */ /* 0x004fe20000400000 */
[----:B------:R-:W-:Y:S01]  /*1f750*/  FSETP.GEU.AND P5, PT, R95, -126, PT ;  /* 0xc2fc00005f00780b */ /* 0x000fe20003fae000 */
[----:B------:R-:W2:Y:S05]  /*1f760*/  LDL.LU R83, [R1+0x2fc] ;  /* 0x0002fc0001537983 */ /* 0x000eaa0000300800 */
[----:B------:R-:W1:Y:S01]  /*1f770*/  MUFU.EX2 R2, R86 ;  /* 0x0000005600027308 */ /* 0x000e620000000800 */
[----:B---3--:R-:W-:Y:S01]  /*1f780*/  @!P4 FMUL R3, R3, R3 ;  /* 0x000000030303c220 */ /* 0x008fe20000400000 */
[----:B------:R-:W-:Y:S01]  /*1f790*/  FSETP.GEU.AND P4, PT, R94, -126, PT ;  /* 0xc2fc00005e00780b */ /* 0x000fe20003f8e000 */
[----:B------:R-:W-:Y:S01]  /*1f7a0*/  @!P2 FMUL R90, R90, 0.5 ;  /* 0x3f0000005a5aa820 */ /* 0x000fe20000400000 */
[----:B-1----:R-:W-:Y:S01]  /*1f7b0*/  @!P3 FMUL R63, R63, R63 ;  /* 0x0000003f3f3fb220 */ /* 0x002fe20000400000 */
[----:B------:R-:W-:-:S04]  /*1f7c0*/  FSETP.GEU.AND P3, PT, R91, -126, PT ;  /* 0xc2fc00005b00780b */ /* 0x000fc80003f6e000 */
[----:B------:R-:W1:Y:S01]  /*1f7d0*/  MUFU.EX2 R90, R90 ;  /* 0x0000005a005a7308 */ /* 0x000e620000000800 */
[----:B------:R-:W-:Y:S01]  /*1f7e0*/  @!P5 FMUL R95, R95, 0.5 ;  /* 0x3f0000005f5fd820 */ /* 0x000fe20000400000 */
[----:B------:R-:W-:Y:S01]  /*1f7f0*/  @!P6 FMUL R2, R2, R2 ;  /* 0x000000020202e220 */ /* 0x000fe20000400000 */
[----:B------:R-:W-:-:S03]  /*1f800*/  FSETP.GEU.AND P6, PT, R98, -126, PT ;  /* 0xc2fc00006200780b */ /* 0x000fc60003fce000 */
[----:B------:R-:W-:Y:S02]  /*1f810*/  @!P4 FMUL R94, R94, 0.5 ;  /* 0x3f0000005e5ec820 */ /* 0x000fe40000400000 */
[----:B------:R-:W3:Y:S01]  /*1f820*/  MUFU.EX2 R95, R95 ;  /* 0x0000005f005f7308 */ /* 0x000ee20000000800 */
[----:B------:R-:W-:-:S07]  /*1f830*/  @!P3 FMUL R91, R91, 0.5 ;  /* 0x3f0000005b5bb820 */ /* 0x000fce0000400000 */
[----:B------:R3:W3:Y:S01]  /*1f840*/  MUFU.EX2 R53, R91 ;  /* 0x0000005b00357308 */ /* 0x0006e20000000800 */
[----:B-1----:R-:W-:Y:S01]  /*1f850*/  @!P2 FMUL R90, R90, R90 ;  /* 0x0000005a5a5aa220 */ /* 0x002fe20000400000 */
[----:B------:R-:W-:Y:S01]  /*1f860*/  FSETP.GEU.AND P2, PT, R99, -126, PT ;  /* 0xc2fc00006300780b */ /* 0x000fe20003f4e000 */
[----:B------:R-:W-:-:S05]  /*1f870*/  @!P6 FMUL R98, R98, 0.5 ;  /* 0x3f0000006262e820 */ /* 0x000fca0000400000 */
[----:B------:R-:W1:Y:S01]  /*1f880*/  MUFU.EX2 R94, R94 ;  /* 0x0000005e005e7308 */ /* 0x000e620000000800 */
[----:B---3--:R-:W-:Y:S01]  /*1f890*/  @!P5 FMUL R95, R95, R95 ;  /* 0x0000005f5f5fd220 */ /* 0x008fe20000400000 */
[----:B------:R-:W-:Y:S01]  /*1f8a0*/  FSETP.GEU.AND P5, PT, R122, -126, PT ;  /* 0xc2fc00007a00780b */ /* 0x000fe20003fae000 */
[----:B------:R-:W3:Y:S01]  /*1f8b0*/  LDL.LU R91, [R1+0x2f8] ;  /* 0x0002f800015b7983 */ /* 0x000ee20000300800 */
[----:B------:R-:W-:-:S04]  /*1f8c0*/  @!P3 FMUL R53, R53, R53 ;  /* 0x000000353535b220 */ /* 0x000fc80000400000 */
[----:B------:R-:W1:Y:S01]  /*1f8d0*/  MUFU.EX2 R98, R98 ;  /* 0x0000006200627308 */ /* 0x000e620000000800 */
[----:B------:R-:W-:Y:S01]  /*1f8e0*/  FSETP.GEU.AND P3, PT, R102, -126, PT ;  /* 0xc2fc00006600780b */ /* 0x000fe20003f6e000 */
[----:B------:R-:W-:Y:S01]  /*1f8f0*/  @!P2 FMUL R99, R99, 0.5 ;  /* 0x3f0000006363a820 */ /* 0x000fe20000400000 */
[----:B------:R-:W-:Y:S01]  /*1f900*/  FADD R25, R26, R90 ;  /* 0x0000005a1a197221 */ /* 0x000fe20000000000 */
[----:B------:R-:W4:Y:S01]  /*1f910*/  LDL.LU R87, [R1+0x2ec] ;  /* 0x0002ec0001577983 */ /* 0x000f220000300800 */
[----:B-1----:R-:W-:Y:S01]  /*1f920*/  @!P4 FMUL R94, R94, R94 ;  /* 0x0000005e5e5ec220 */ /* 0x002fe20000400000 */
[----:B------:R-:W-:Y:S02]  /*1f930*/  FSETP.GEU.AND P4, PT, R106, -126, PT ;  /* 0xc2fc00006a00780b */ /* 0x000fe40003f8e000 */
[----:B------:R1:W1:Y:S01]  /*1f940*/  MUFU.EX2 R49, R99 ;  /* 0x0000006300317308 */ /* 0x0002620000000800 */
[----:B------:R-:W-:-:S05]  /*1f950*/  @!P5 FMUL R122, R122, 0.5 ;  /* 0x3f0000007a7ad820 */ /* 0x000fca0000400000 */
[----:B------:R-:W-:Y:S01]  /*1f960*/  @!P3 FMUL R102, R102, 0.5 ;  /* 0x3f0000006666b820 */ /* 0x000fe20000400000 */
[----:B------:R-:W-:Y:S01]  /*1f970*/  @!P6 FMUL R98, R98, R98 ;  /* 0x000000626262e220 */ /* 0x000fe20000400000 */
[----:B------:R-:W-:-:S03]  /*1f980*/  FSETP.GEU.AND P6, PT, R103, -126, PT ;  /* 0xc2fc00006700780b */ /* 0x000fc60003fce000 */
[----:B------:R-:W-:Y:S01]  /*1f990*/  @!P4 FMUL R106, R106, 0.5 ;  /* 0x3f0000006a6ac820 */ /* 0x000fe20000400000 */
[----:B------:R-:W1:Y:S02]  /*1f9a0*/  MUFU.EX2 R122, R122 ;  /* 0x0000007a007a7308 */ /* 0x000e640000000800 */
[----:B-1----:R-:W2:Y:S01]  /*1f9b0*/  LDL.LU R99, [R1+0x2e8] ;  /* 0x0002e80001637983 */ /* 0x002ea20000300800 */
[----:B------:R-:W-:-:S05]  /*1f9c0*/  @!P2 FMUL R49, R49, R49 ;  /* 0x000000313131a220 */ /* 0x000fca0000400000 */
[----:B------:R-:W1:Y:S01]  /*1f9d0*/  MUFU.EX2 R102, R102 ;  /* 0x0000006600667308 */ /* 0x000e620000000800 */
[----:B------:R-:W-:Y:S01]  /*1f9e0*/  FSETP.GEU.AND P2, PT, R138, -126, PT ;  /* 0xc2fc00008a00780b */ /* 0x000fe20003f4e000 */
[----:B------:R-:W-:-:S06]  /*1f9f0*/  @!P6 FMUL R103, R103, 0.5 ;  /* 0x3f0000006767e820 */ /* 0x000fcc0000400000 */
[----:B------:R-:W1:Y:S01]  /*1fa00*/  MUFU.EX2 R106, R106 ;  /* 0x0000006a006a7308 */ /* 0x000e620000000800 */
[----:B------:R-:W-:-:S07]  /*1fa10*/  @!P5 FMUL R122, R122, R122 ;  /* 0x0000007a7a7ad220 */ /* 0x000fce0000400000 */
[----:B------:R1:W1:Y:S02]  /*1fa20*/  MUFU.EX2 R51, R103 ;  /* 0x0000006700337308 */ /* 0x0002640000000800 */
[----:B-1----:R-:W-:Y:S01]  /*1fa30*/  @!P3 FMUL R102, R102, R102 ;  /* 0x000000666666b220 */ /* 0x002fe20000400000 */
[----:B------:R-:W-:Y:S01]  /*1fa40*/  FSETP.GEU.AND P5, PT, R139, -126, PT ;  /* 0xc2fc00008b00780b */ /* 0x000fe20003fae000 */
[----:B------:R-:W-:Y:S01]  /*1fa50*/  @!P2 FMUL R138, R138, 0.5 ;  /* 0x3f0000008a8aa820 */ /* 0x000fe20000400000 */
[----:B------:R-:W-:Y:S01]  /*1fa60*/  FSETP.GEU.AND P3, PT, R123, -126, PT ;  /* 0xc2fc00007b00780b */ /* 0x000fe20003f6e000 */
[----:B------:R-:W-:Y:S01]  /*1fa70*/  @!P4 FMUL R106, R106, R106 ;  /* 0x0000006a6a6ac220 */ /* 0x000fe20000400000 */
[----:B------:R-:W-:-:S03]  /*1fa80*/  FSETP.GEU.AND P4, PT, R107, -126, PT ;  /* 0xc2fc00006b00780b */ /* 0x000fc60003f8e000 */
[----:B------:R-:W1:Y:S01]  /*1fa90*/  MUFU.EX2 R138, R138 ;  /* 0x0000008a008a7308 */ /* 0x000e620000000800 */
[----:B------:R-:W-:Y:S01]  /*1faa0*/  FADD R0, R58, R122 ;  /* 0x0000007a3a007221 */ /* 0x000fe20000000000 */
[----:B------:R-:W3:Y:S01]  /*1fab0*/  LDL.LU R103, [R1+0x2dc] ;  /* 0x0002dc0001677983 */ /* 0x000ee20000300800 */
[----:B------:R-:W-:Y:S01]  /*1fac0*/  @!P6 FMUL R51, R51, R51 ;  /* 0x000000333333e220 */ /* 0x000fe20000400000 */
[----:B------:R-:W-:Y:S02]  /*1fad0*/  FSETP.GEU.AND P6, PT, R126, -126, PT ;  /* 0xc2fc00007e00780b */ /* 0x000fe40003fce000 */
[----:B------:R-:W-:Y:S02]  /*1fae0*/  @!P5 FMUL R139, R139, 0.5 ;  /* 0x3f0000008b8bd820 */ /* 0x000fe40000400000 */
[----:B------:R-:W-:Y:S02]  /*1faf0*/  @!P3 FMUL R123, R123, 0.5 ;  /* 0x3f0000007b7bb820 */ /* 0x000fe40000400000 */
[----:B------:R-:W-:Y:S01]  /*1fb00*/  @!P4 FMUL R107, R107, 0.5 ;  /* 0x3f0000006b6bc820 */ /* 0x000fe20000400000 */
[----:B------:R-:W1:Y:S08]  /*1fb10*/  MUFU.EX2 R29, R139 ;  /* 0x0000008b001d7308 */ /* 0x000e700000000800 */
[----:B------:R1:W1:Y:S02]  /*1fb20*/  MUFU.EX2 R37, R123 ;  /* 0x0000007b00257308 */ /* 0x0002640000000800 */
[----:B-1----:R-:W-:Y:S01]  /*1fb30*/  @!P2 FMUL R138, R138, R138 ;  /* 0x0000008a8a8aa220 */ /* 0x002fe20000400000 */
[----:B------:R-:W-:-:S05]  /*1fb40*/  @!P6 FMUL R126, R126, 0.5 ;  /* 0x3f0000007e7ee820 */ /* 0x000fca0000400000 */
[----:B------:R-:W1:Y:S01]  /*1fb50*/  MUFU.EX2 R45, R107 ;  /* 0x0000006b002d7308 */ /* 0x000e620000000800 */
[----:B------:R-:W-:Y:S01]  /*1fb60*/  FSETP.GEU.AND P2, PT, R110, -126, PT ;  /* 0xc2fc00006e00780b */ /* 0x000fe20003f4e000 */
[----:B------:R-:W-:Y:S01]  /*1fb70*/  @!P5 FMUL R29, R29, R29 ;  /* 0x0000001d1d1dd220 */ /* 0x000fe20000400000 */
[----:B------:R-:W-:Y:S01]  /*1fb80*/  FSETP.GEU.AND P5, PT, R114, -126, PT ;  /* 0xc2fc00007200780b */ /* 0x000fe20003fae000 */
[----:B------:R-:W-:Y:S01]  /*1fb90*/  FADD R33, R25, R0 ;  /* 0x0000000019217221 */ /* 0x000fe20000000000 */
[----:B------:R-:W4:Y:S03]  /*1fba0*/  LDL.LU R123, [R1+0x2d8] ;  /* 0x0002d800017b7983 */ /* 0x000f260000300800 */
[----:B------:R-:W1:Y:S01]  /*1fbb0*/  MUFU.EX2 R126, R126 ;  /* 0x0000007e007e7308 */ /* 0x000e620000000800 */
[----:B------:R-:W-:Y:S01]  /*1fbc0*/  @!P3 FMUL R37, R37, R37 ;  /* 0x000000252525b220 */ /* 0x000fe20000400000 */
[----:B------:R-:W-:-:S04]  /*1fbd0*/  FSETP.GEU.AND P3, PT, R111, -126, PT ;  /* 0xc2fc00006f00780b */ /* 0x000fc80003f6e000 */
[----:B------:R-:W-:Y:S01]  /*1fbe0*/  @!P2 FMUL R110, R110, 0.5 ;  /* 0x3f0000006e6ea820 */ /* 0x000fe20000400000 */
[----:B-1----:R-:W-:Y:S01]  /*1fbf0*/  @!P4 FMUL R45, R45, R45 ;  /* 0x0000002d2d2dc220 */ /* 0x002fe20000400000 */
[----:B------:R-:W-:Y:S01]  /*1fc00*/  FSETP.GEU.AND P4, PT, R142, -126, PT ;  /* 0xc2fc00008e00780b */ /* 0x000fe20003f8e000 */
[----:B------:R-:W-:-:S03]  /*1fc10*/  @!P5 FMUL R114, R114, 0.5 ;  /* 0x3f0000007272d820 */ /* 0x000fc60000400000 */
[----:B------:R-:W1:Y:S01]  /*1fc20*/  MUFU.EX2 R110, R110 ;  /* 0x0000006e006e7308 */ /* 0x000e620000000800 */
[----:B------:R-:W-:Y:S01]  /*1fc30*/  FADD R25, R42, R106 ;  /* 0x0000006a2a197221 */ /* 0x000fe20000000000 */
[----:B------:R-:W-:Y:S01]  /*1fc40*/  FADD R0, R5, R138 ;  /* 0x0000008a05007221 */ /* 0x000fe20000000000 */
[----:B------:R-:W-:Y:S01]  /*1fc50*/  @!P3 FMUL R111, R111, 0.5 ;  /* 0x3f0000006f6fb820 */ /* 0x000fe20000400000 */
[----:B------:R-:W4:Y:S01]  /*1fc60*/  LDL.LU R107, [R1+0x2cc] ;  /* 0x0002cc00016b7983 */ /* 0x000f220000300800 */
[----:B------:R-:W-:Y:S01]  /*1fc70*/  @!P6 FMUL R126, R126, R126 ;  /* 0x0000007e7e7ee220 */ /* 0x000fe20000400000 */
[----:B------:R-:W-:Y:S02]  /*1fc80*/  FSETP.GEU.AND P6, PT, R127, -126, PT ;  /* 0xc2fc00007f00780b */ /* 0x000fe40003fce000 */
[----:B------:R-:W1:Y:S01]  /*1fc90*/  MUFU.EX2 R47, R111 ;  /* 0x0000006f002f7308 */ /* 0x000e620000000800 */
[----:B------:R-:W-:-:S07]  /*1fca0*/  @!P4 FMUL R142, R142, 0.5 ;  /* 0x3f0000008e8ec820 */ /* 0x000fce0000400000 */
[----:B------:R-:W1:Y:S02]  /*1fcb0*/  MUFU.EX2 R114, R114 ;  /* 0x0000007200727308 */ /* 0x000e640000000800 */
[----:B-1----:R-:W-:Y:S01]  /*1fcc0*/  @!P2 FMUL R110, R110, R110 ;  /* 0x0000006e6e6ea220 */ /* 0x002fe20000400000 */
[----:B------:R-:W-:Y:S01]  /*1fcd0*/  FSETP.GEU.AND P2, PT, R115, -126, PT ;  /* 0xc2fc00007300780b */ /* 0x000fe20003f4e000 */
[----:B------:R-:W-:Y:S01]  /*1fce0*/  @!P6 FMUL R127, R127, 0.5 ;  /* 0x3f0000007f7fe820 */ /* 0x000fe20000400000 */
[----:B------:R-:W-:Y:S01]  /*1fcf0*/  FADD R31, R25, R0 ;  /* 0x00000000191f7221 */ /* 0x000fe20000000000 */
[----:B------:R-:W4:Y:S02]  /*1fd00*/  LDL.LU R139, [R1+0x2c8] ;  /* 0x0002c800018b7983 */ /* 0x000f240000300800 */
[----:B------:R-:W1:Y:S01]  /*1fd10*/  MUFU.EX2 R142, R142 ;  /* 0x0000008e008e7308 */ /* 0x000e620000000800 */
[----:B------:R-:W-:Y:S01]  /*1fd20*/  @!P3 FMUL R47, R47, R47 ;  /* 0x0000002f2f2fb220 */ /* 0x000fe20000400000 */
[----:B------:R-:W-:-:S06]  /*1fd30*/  FSETP.GEU.AND P3, PT, R143, -126, PT ;  /* 0xc2fc00008f00780b */ /* 0x000fcc0003f6e000 */
[----:B------:R-:W1:Y:S01]  /*1fd40*/  MUFU.EX2 R39, R127 ;  /* 0x0000007f00277308 */ /* 0x000e620000000800 */
[----:B------:R-:W-:Y:S01]  /*1fd50*/  @!P5 FMUL R114, R114, R114 ;  /* 0x000000727272d220 */ /* 0x000fe20000400000 */
[----:B------:R-:W-:Y:S01]  /*1fd60*/  FSETP.GEU.AND P5, PT, R118, -126, PT ;  /* 0xc2fc00007600780b */ /* 0x000fe20003fae000 */
[----:B------:R-:W-:Y:S01]  /*1fd70*/  @!P2 FMUL R115, R115, 0.5 ;  /* 0x3f0000007373a820 */ /* 0x000fe20000400000 */
[----:B------:R-:W-:Y:S01]  /*1fd80*/  FADD R25, R85, R53 ;  /* 0x0000003555197221 */ /* 0x000fe20000000000 */
[----:B------:R-:W-:Y:S01]  /*1fd90*/  FADD R0, R69, R37 ;  /* 0x0000002545007221 */ /* 0x000fe20000000000 */
[----:B------:R-:W-:Y:S01]  /*1fda0*/  FADD R82, R33, R31 ;  /* 0x0000001f21527221 */ /* 0x000fe20000000000 */
[----:B------:R-:W4:Y:S01]  /*1fdb0*/  LDL.LU R111, [R1+0x2bc] ;  /* 0x0002bc00016f7983 */ /* 0x000f220000300800 */
[----:B-1----:R-:W-:Y:S01]  /*1fdc0*/  @!P4 FMUL R142, R142, R142 ;  /* 0x0000008e8e8ec220 */ /* 0x002fe20000400000 */
[----:B------:R-:W-:Y:S01]  /*1fdd0*/  FSETP.GEU.AND P4, PT, R130, -126, PT ;  /* 0xc2fc00008200780b */ /* 0x000fe20003f8e000 */
[----:B------:R1:W1:Y:S01]  /*1fde0*/  MUFU.EX2 R41, R115 ;  /* 0x0000007300297308 */ /* 0x0002620000000800 */
[----:B------:R-:W-:Y:S01]  /*1fdf0*/  FADD R27, R25, R0 ;  /* 0x00000000191b7221 */ /* 0x000fe20000000000 */
[----:B------:R-:W-:Y:S01]  /*1fe00*/  FADD R25, R77, R45 ;  /* 0x0000002d4d197221 */ /* 0x000fe20000000000 */
[----:B------:R-:W-:Y:S01]  /*1fe10*/  FADD R0, R61, R29 ;  /* 0x0000001d3d007221 */ /* 0x000fe20000000000 */
[----:B------:R-:W-:Y:S01]  /*1fe20*/  @!P3 FMUL R143, R143, 0.5 ;  /* 0x3f0000008f8fb820 */ /* 0x000fe20000400000 */
[----:B------:R-:W-:Y:S01]  /*1fe30*/  @!P6 FMUL R39, R39, R39 ;  /* 0x000000272727e220 */ /* 0x000fe20000400000 */
[----:B------:R-:W-:Y:S01]  /*1fe40*/  FSETP.GEU.AND P6, PT, R146, -126, PT ;  /* 0xc2fc00009200780b */ /* 0x000fe20003fce000 */
[----:B------:R-:W-:Y:S01]  /*1fe50*/  @!P5 FMUL R118, R118, 0.5 ;  /* 0x3f0000007676d820 */ /* 0x000fe20000400000 */
[----:B------:R-:W-:Y:S01]  /*1fe60*/  FADD R0, R25, R0 ;  /* 0x0000000019007221 */ /* 0x000fe20000000000 */
[----:B------:R-:W1:Y:S03]  /*1fe70*/  MUFU.EX2 R31, R143 ;  /* 0x0000008f001f7308 */ /* 0x000e660000000800 */
[----:B------:R-:W-:Y:S01]  /*1fe80*/  @!P4 FMUL R130, R130, 0.5 ;  /* 0x3f0000008282c820 */ /* 0x000fe20000400000 */
[----:B------:R-:W-:Y:S01]  /*1fe90*/  FADD R80, R27, R0 ;  /* 0x000000001b507221 */ /* 0x000fe20000000000 */
[----:B------:R-:W-:Y:S01]  /*1fea0*/  FADD R25, R30, R94 ;  /* 0x0000005e1e197221 */ /* 0x000fe20000000000 */
[----:B------:R-:W-:Y:S01]  /*1feb0*/  FADD R0, R62, R126 ;  /* 0x0000007e3e007221 */ /* 0x000fe20000000000 */
[----:B-1----:R-:W4:Y:S01]  /*1fec0*/  LDL.LU R115, [R1+0x2b8] ;  /* 0x0002b80001737983 */ /* 0x002f220000300800 */
[----:B------:R-:W1:Y:S01]  /*1fed0*/  MUFU.EX2 R118, R118 ;  /* 0x0000007600767308 */ /* 0x000e620000000800 */
[----:B------:R-:W-:Y:S01]  /*1fee0*/  @!P2 FMUL R41, R41, R41 ;  /* 0x000000292929a220 */ /* 0x000fe20000400000 */
[----:B------:R-:W-:Y:S01]  /*1fef0*/  @!P6 FMUL R146, R146, 0.5 ;  /* 0x3f0000009292e820 */ /* 0x000fe20000400000 */
[----:B------:R-:W-:Y:S01]  /*1ff00*/  FADD R27, R25, R0 ;  /* 0x00000000191b7221 */ /* 0x000fe20000000000 */
[----:B------:R-:W-:-:S04]  /*1ff10*/  FSETP.GEU.AND P2, PT, R134, -126, PT ;  /* 0xc2fc00008600780b */ /* 0x000fc80003f4e000 */
[----:B------:R-:W1:Y:S01]  /*1ff20*/  MUFU.EX2 R130, R130 ;  /* 0x0000008200827308 */ /* 0x000e620000000800 */
[----:B------:R-:W-:Y:S01]  /*1ff30*/  FADD R25, R46, R110 ;  /* 0x0000006e2e197221 */ /* 0x000fe20000000000 */
[----:B------:R-:W-:Y:S01]  /*1ff40*/  FADD R0, R4, R142 ;  /* 0x0000008e04007221 */ /* 0x000fe20000000000 */
[----:B------:R-:W-:Y:S01]  /*1ff50*/  @!P3 FMUL R31, R31, R31 ;  /* 0x0000001f1f1fb220 */ /* 0x000fe20000400000 */
[----:B------:R-:W4:Y:S02]  /*1ff60*/  LDL.LU R127, [R1+0x2ac] ;  /* 0x0002ac00017f7983 */ /* 0x000f240000300800 */
[----:B------:R-:W-:Y:S02]  /*1ff70*/  FADD R0, R25, R0 ;  /* 0x0000000019007221 */ /* 0x000fe40000000000 */
[----:B------:R-:W1:Y:S01]  /*1ff80*/  MUFU.EX2 R146, R146 ;  /* 0x0000009200927308 */ /* 0x000e620000000800 */
[----:B------:R-:W-:Y:S01]  /*1ff90*/  FSETP.GEU.AND P3, PT, R131, -126, PT ;  /* 0xc2fc00008300780b */ /* 0x000fe20003f6e000 */
[----:B------:R-:W-:Y:S01]  /*1ffa0*/  FADD R79, R27, R0 ;  /* 0x000000001b4f7221 */ /* 0x000fe20000000000 */
[----:B------:R-:W-:Y:S01]  /*1ffb0*/  FADD R25, R10, R95 ;  /* 0x0000005f0a197221 */ /* 0x000fe20000000000 */
[----:B------:R-:W-:Y:S01]  /*1ffc0*/  FADD R0, R7, R39 ;  /* 0x0000002707007221 */ /* 0x000fe20000000000 */
[----:B-1----:R-:W-:Y:S01]  /*1ffd0*/  @!P5 FMUL R118, R118, R118 ;  /* 0x000000767676d220 */ /* 0x002fe20000400000 */
[----:B------:R-:W-:Y:S01]  /*1ffe0*/  FSETP.GEU.AND P5, PT, R150, -126, PT ;  /* 0xc2fc00009600780b */ /* 0x000fe20003fae000 */
[----:B------:R-:W-:Y:S01]  /*1fff0*/  @!P2 FMUL R134, R134, 0.5 ;  /* 0x3f0000008686a820 */ /* 0x000fe20000400000 */
[----:B------:R-:W-:Y:S01]  /*20000*/  FADD R43, R25, R0 ;  /* 0x00000000192b7221 */ /* 0x000fe20000000000 */
[----:B------:R-:W-:Y:S01]  /*20010*/  @!P4 FMUL R130, R130, R130 ;  /* 0x000000828282c220 */ /* 0x000fe20000400000 */
[----:B------:R-:W-:Y:S01]  /*20020*/  FSETP.GEU.AND P4, PT, R147, -126, PT ;  /* 0xc2fc00009300780b */ /* 0x000fe20003f8e000 */
[----:B------:R-:W-:Y:S01]  /*20030*/  FADD R25, R8, R47 ;  /* 0x0000002f08197221 */ /* 0x000fe20000000000 */
[----:B------:R-:W-:Y:S01]  /*20040*/  FADD R0, R63, R31 ;  /* 0x0000001f3f007221 */ /* 0x000fe20000000000 */
[----:B------:R-:W1:Y:S01]  /*20050*/  MUFU.EX2 R134, R134 ;  /* 0x0000008600867308 */ /* 0x000e620000000800 */
[----:B------:R-:W4:Y:S02]  /*20060*/  LDL.LU R143, [R1+0x2a8] ;  /* 0x0002a800018f7983 */ /* 0x000f240000300800 */
[----:B------:R-:W-:Y:S01]  /*20070*/  FADD R35, R25, R0 ;  /* 0x0000000019237221 */ /* 0x000fe20000000000 */
[----:B------:R-:W-:Y:S01]  /*20080*/  FADD R25, R34, R98 ;  /* 0x0000006222197221 */ /* 0x000fe20000000000 */
[----:B------:R-:W-:Y:S01]  /*20090*/  FADD R0, R66, R130 ;  /* 0x0000008242007221 */ /* 0x000fe20000000000 */
[----:B------:R-:W-:Y:S01]  /*200a0*/  @!P3 FMUL R131, R131, 0.5 ;  /* 0x3f0000008383b820 */ /* 0x000fe20000400000 */
[----:B------:R-:W-:Y:S01]  /*200b0*/  @!P6 FMUL R146, R146, R146 ;  /* 0x000000929292e220 */ /* 0x000fe20000400000 */
[----:B------:R-:W-:Y:S01]  /*200c0*/  @!P5 FMUL R150, R150, 0.5 ;  /* 0x3f0000009696d820 */ /* 0x000fe20000400000 */
[----:B------:R-:W-:Y:S01]  /*200d0*/  FADD R27, R25, R0 ;  /* 0x00000000191b7221 */ /* 0x000fe20000000000 */
[----:B------:R-:W-:Y:S01]  /*200e0*/  FADD R25, R50, R114 ;  /* 0x0000007232197221 */ /* 0x000fe20000000000 */
[----:B------:R-:W1:Y:S01]  /*200f0*/  MUFU.EX2 R33, R131 ;  /* 0x0000008300217308 */ /* 0x000e620000000800 */
[----:B------:R-:W-:Y:S01]  /*20100*/  FADD R0, R3, R146 ;  /* 0x0000009203007221 */ /* 0x000fe20000000000 */
[----:B------:R-:W-:-:S03]  /*20110*/  @!P4 FMUL R147, R147, 0.5 ;  /* 0x3f0000009393c820 */ /* 0x000fc60000400000 */
[----:B------:R-:W-:-:S03]  /*20120*/  FADD R0, R25, R0 ;  /* 0x0000000019007221 */ /* 0x000fc60000000000 */
[----:B------:R-:W1:Y:S02]  /*20130*/  MUFU.EX2 R25, R147 ;  /* 0x0000009300197308 */ /* 0x000e640000000800 */
[----:B-1----:R-:W-:Y:S01]  /*20140*/  @!P2 FMUL R134, R134, R134 ;  /* 0x000000868686a220 */ /* 0x002fe20000400000 */
[----:B------:R-:W-:-:S05]  /*20150*/  FSETP.GEU.AND P2, PT, R135, -126, PT ;  /* 0xc2fc00008700780b */ /* 0x000fca0003f4e000 */
[----:B------:R-:W1:Y:S01]  /*20160*/  MUFU.EX2 R150, R150 ;  /* 0x0000009600967308 */ /* 0x000e620000000800 */
[----:B------:R-:W-:Y:S01]  /*20170*/  @!P3 FMUL R33, R33, R33 ;  /* 0x000000212121b220 */ /* 0x000fe20000400000 */
[----:B------:R-:W-:Y:S01]  /*20180*/  FADD R76, R27, R0 ;  /* 0x000000001b4c7221 */ /* 0x000fe20000000000 */
[----:B------:R-:W-:Y:S01]  /*20190*/  FSETP.GEU.AND P3, PT, R59, -126, PT ;  /* 0xc2fc00003b00780b */ /* 0x000fe20003f6e000 */
[----:B------:R-:W-:Y:S01]  /*201a0*/  FADD R27, R81, R49 ;  /* 0x00000031511b7221 */ /* 0x000fe20000000000 */
[----:B------:R-:W-:Y:S01]  /*201b0*/  FADD R0, R65, R33 ;  /* 0x0000002141007221 */ /* 0x000fe20000000000 */
[----:B------:R-:W-:Y:S01]  /*201c0*/  FSETP.GEU.AND P6, PT, R55, -126, PT ;  /* 0xc2fc00003700780b */ /* 0x000fe20003fce000 */
[----:B------:R-:W-:Y:S01]  /*201d0*/  FADD R78, R43, R35 ;  /* 0x000000232b4e7221 */ /* 0x000fe20000000000 */
[----:B------:R-:W4:Y:S01]  /*201e0*/  LDL.LU R131, [R1+0x29c] ;  /* 0x00029c0001837983 */ /* 0x000f220000300800 */
[----:B------:R-:W-:Y:S01]  /*201f0*/  @!P4 FMUL R25, R25, R25 ;  /* 0x000000191919c220 */ /* 0x000fe20000400000 */
[----:B------:R-:W-:Y:S01]  /*20200*/  FSETP.GEU.AND P4, PT, R119, -126, PT ;  /* 0xc2fc00007700780b */ /* 0x000fe20003f8e000 */
[----:B------:R-:W-:Y:S01]  /*20210*/  @!P2 FMUL R135, R135, 0.5 ;  /* 0x3f0000008787a820 */ /* 0x000fe20000400000 */
[----:B------:R-:W-:Y:S01]  /*20220*/  FADD R43, R27, R0 ;  /* 0x000000001b2b7221 */ /* 0x000fe20000000000 */
[----:B------:R-:W-:Y:S01]  /*20230*/  FADD R27, R73, R41 ;  /* 0x00000029491b7221 */ /* 0x000fe20000000000 */
[----:B-1----:R-:W-:Y:S01]  /*20240*/  @!P5 FMUL R150, R150, R150 ;  /* 0x000000969696d220 */ /* 0x002fe20000400000 */
[----:B------:R-:W-:Y:S01]  /*20250*/  FSETP.GEU.AND P5, PT, R151, -126, PT ;  /* 0xc2fc00009700780b */ /* 0x000fe20003fae000 */
[----:B------:R-:W-:Y:S01]  /*20260*/  FADD R0, R57, R25 ;  /* 0x0000001939007221 */ /* 0x000fe20000000000 */
[----:B------:R1:W1:Y:S01]  /*20270*/  MUFU.EX2 R35, R135 ;  /* 0x0000008700237308 */ /* 0x0002620000000800 */
[----:B------:R-:W-:Y:S01]  /*20280*/  @!P3 FMUL R59, R59, 0.5 ;  /* 0x3f0000003b3bb820 */ /* 0x000fe20000400000 */
[----:B------:R-:W-:Y:S01]  /*20290*/  @!P6 FMUL R55, R55, 0.5 ;  /* 0x3f0000003737e820 */ /* 0x000fe20000400000 */
[----:B------:R-:W-:Y:S01]  /*202a0*/  FADD R0, R27, R0 ;  /* 0x000000001b007221 */ /* 0x000fe20000000000 */
[----:B------:R-:W-:-:S02]  /*202b0*/  FADD R27, R38, R102 ;  /* 0x00000066261b7221 */ /* 0x000fc40000000000 */
[----:B------:R-:W-:Y:S01]  /*202c0*/  @!P4 FMUL R119, R119, 0.5 ;  /* 0x3f0000007777c820 */ /* 0x000fe20000400000 */
[----:B------:R-:W4:Y:S01]  /*202d0*/  LDL.LU R147, [R1+0x298] ;  /* 0x0002980001937983 */ /* 0x000f220000300800 */
[----:B------:R-:W-:Y:S01]  /*202e0*/  FADD R74, R43, R0 ;  /* 0x000000002b4a7221 */ /* 0x000fe20000000000 */
[----:B------:R-:W-:Y:S02]  /*202f0*/  FADD R0, R6, R134 ;  /* 0x0000008606007221 */ /* 0x000fe40000000000 */
[----:B------:R-:W-:Y:S02]  /*20300*/  @!P5 FMUL R151, R151, 0.5 ;  /* 0x3f0000009797d820 */ /* 0x000fe40000400000 */
[----:B------:R-:W-:Y:S01]  /*20310*/  FADD R72, R27, R0 ;  /* 0x000000001b487221 */ /* 0x000fe20000000000 */
[----:B------:R1:W1:Y:S01]  /*20320*/  MUFU.EX2 R75, R55 ;  /* 0x00000037004b7308 */ /* 0x0002620000000800 */
[----:B------:R-:W-:Y:S01]  /*20330*/  FMUL R0, R68, UR60 ;  /* 0x0000003c44007c20 */ /* 0x000fe20008400000 */
[----:B-1----:R-:W4:Y:S06]  /*20340*/  LDL.LU R135, [R1+0x28c] ;  /* 0x00028c0001877983 */ /* 0x002f2c0000300800 */
[----:B------:R-:W1:Y:S01]  /*20350*/  MUFU.EX2 R59, R59 ;  /* 0x0000003b003b7308 */ /* 0x000e620000000800 */
[----:B------:R-:W-:Y:S01]  /*20360*/  @!P2 FMUL R35, R35, R35 ;  /* 0x000000232323a220 */ /* 0x000fe20000400000 */
[----:B------:R-:W-:-:S06]  /*20370*/  FSETP.GEU.AND P2, PT, R0, -126, PT ;  /* 0xc2fc00000000780b */ /* 0x000fcc0003f4e000 */
[----:B------:R-:W1:Y:S08]  /*20380*/  MUFU.EX2 R43, R119 ;  /* 0x00000077002b7308 */ /* 0x000e700000000800 */
[----:B------:R-:W1:Y:S01]  /*20390*/  MUFU.EX2 R27, R151 ;  /* 0x00000097001b7308 */ /* 0x000e620000000800 */
[----:B------:R-:W-:Y:S01]  /*203a0*/  FADD R68, R54, R118 ;  /* 0x0000007636447221 */ /* 0x000fe20000000000 */
[----:B------:R-:W-:Y:S01]  /*203b0*/  FADD R55, R2, R150 ;  /* 0x0000009602377221 */ /* 0x000fe20000000000 */
[----:B------:R-:W-:Y:S01]  /*203c0*/  @!P6 FMUL R75, R75, R75 ;  /* 0x0000004b4b4be220 */ /* 0x000fe20000400000 */
[----:B-1----:R-:W-:Y:S01]  /*203d0*/  @!P3 FMUL R59, R59, R59 ;  /* 0x0000003b3b3bb220 */ /* 0x002fe20000400000 */
[----:B------:R-:W-:Y:S01]  /*203e0*/  @!P2 FMUL R0, R0, 0.5 ;  /* 0x3f0000000000a820 */ /* 0x000fe20000400000 */
[----:B------:R-:W-:Y:S01]  /*203f0*/  FADD R71, R68, R55 ;  /* 0x0000003744477221 */ /* 0x000fe20000000000 */
[----:B------:R-:W-:Y:S01]  /*20400*/  FADD R68, R9, R51 ;  /* 0x0000003309447221 */ /* 0x000fe20000000000 */
[----:B------:R-:W-:Y:S01]  /*20410*/  FADD R55, R67, R35 ;  /* 0x0000002343377221 */ /* 0x000fe20000000000 */
[----:B------:R-:W-:Y:S01]  /*20420*/  @!P4 FMUL R43, R43, R43 ;  /* 0x0000002b2b2bc220 */ /* 0x000fe20000400000 */
[----:B------:R-:W4:Y:S02]  /*20430*/  LDL.LU R119, [R1+0x288] ;  /* 0x0002880001777983 */ /* 0x000f240000300800 */
[----:B------:R-:W-:Y:S01]  /*20440*/  FADD R70, R68, R55 ;  /* 0x0000003744467221 */ /* 0x000fe20000000000 */
[----:B------:R-:W-:Y:S01]  /*20450*/  FADD R68, R75, R43 ;  /* 0x0000002b4b447221 */ /* 0x000fe20000000000 */
[----:B------:R-:W-:Y:S01]  /*20460*/  @!P5 FMUL R27, R27, R27 ;  /* 0x0000001b1b1bd220 */ /* 0x000fe20000400000 */
[----:B------:R-:W1:Y:S01]  /*20470*/  MUFU.EX2 R0, R0 ;  /* 0x0000000000007308 */ /* 0x000e620000000800 */
[----:B------:R-:W4:Y:S02]  /*20480*/  LDL.LU R151, [R1+0x27c] ;  /* 0x00027c0001977983 */ /* 0x000f240000300800 */
[----:B------:R-:W-:-:S04]  /*20490*/  FADD R55, R59, R27 ;  /* 0x0000001b3b377221 */ /* 0x000fc80000000000 */
[----:B------:R-:W-:Y:S01]  /*204a0*/  FADD R55, R68, R55 ;  /* 0x0000003744377221 */ /* 0x000fe20000000000 */
[----:B------:R-:W-:-:S03]  /*204b0*/  FADD R68, R72, R71 ;  /* 0x0000004748447221 */ /* 0x000fc60000000000 */
[----:B------:R-:W-:Y:S01]  /*204c0*/  FADD R55, R70, R55 ;  /* 0x0000003746377221 */ /* 0x000fe20000000000 */
[----:B------:R-:W-:Y:S01]  /*204d0*/  FADD R71, R82, R76 ;  /* 0x0000004c52477221 */ /* 0x000fe20000000000 */
[----:B------:R-:W-:Y:S01]  /*204e0*/  FADD R70, R80, R74 ;  /* 0x0000004a50467221 */ /* 0x000fe20000000000 */
[----:B------:R-:W-:Y:S01]  /*204f0*/  FADD R68, R79, R68 ;  /* 0x000000444f447221 */ /* 0x000fe20000000000 */
[----:B------:R-:W-:Y:S01]  /*20500*/  FADD R55, R78, R55 ;  /* 0x000000374e377221 */ /* 0x000fe20000000000 */
[----:B------:R-:W4:Y:S02]  /*20510*/  LDL.LU R72, [R1+0x278] ;  /* 0x0002780001487983 */ /* 0x000f240000300800 */
[----:B------:R-:W-:Y:S01]  /*20520*/  FADD R68, R71, R68 ;  /* 0x0000004447447221 */ /* 0x000fe20000000000 */
[----:B------:R-:W-:Y:S01]  /*20530*/  FADD R55, R70, R55 ;  /* 0x0000003746377221 */ /* 0x000fe20000000000 */
[----:B------:R-:W4:Y:S01]  /*20540*/  LDL.LU R82, [R1+0x268] ;  /* 0x0002680001527983 */ /* 0x000f220000300800 */
[----:B-1----:R-:W-:-:S03]  /*20550*/  @!P2 FMUL R0, R0, R0 ;  /* 0x000000000000a220 */ /* 0x002fc60000400000 */
[----:B------:R-:W4:Y:S01]  /*20560*/  LDL.LU R76, [R1+0x26c] ;  /* 0x00026c00014c7983 */ /* 0x000f220000300800 */
[----:B------:R-:W-:-:S03]  /*20570*/  FADD R55, R68, R55 ;  /* 0x0000003744377221 */ /* 0x000fc60000000000 */
[----:B------:R-:W4:Y:S04]  /*20580*/  LDL.LU R80, [R1+0x258] ;  /* 0x0002580001507983 */ /* 0x000f280000300800 */
[----:B------:R-:W4:Y:S04]  /*20590*/  LDL.LU R74, [R1+0x25c] ;  /* 0x00025c00014a7983 */ /* 0x000f280000300800 */
[----:B------:R-:W4:Y:S01]  /*205a0*/  LDL.LU R78, [R1+0x24c] ;  /* 0x00024c00014e7983 */ /* 0x000f220000300800 */
[----:B------:R-:W-:-:S03]  /*205b0*/  FFMA R176, R0, R176, R55 ;  /* 0x000000b000b07223 */ /* 0x000fc60000000037 */
[----:B------:R-:W4:Y:S01]  /*205c0*/  LDL.LU R79, [R1+0x248] ;  /* 0x00024800014f7983 */ /* 0x000f220000300800 */
[----:B------:R-:W-:-:S03]  /*205d0*/  F2FP.BF16.F32.PACK_AB R84, R167, R168 ;  /* 0x000000a8a754723e */ /* 0x000fc600000010ff */
[----:B------:R-:W4:Y:S04]  /*205e0*/  LDL.LU R70, [R1+0x23c] ;  /* 0x00023c0001467983 */ /* 0x000f280000300800 */
[----:B------:R-:W4:Y:S01]  /*205f0*/  LDL.LU R71, [R1+0x238] ;  /* 0x0002380001477983 */ /* 0x000f220000300800 */
[----:B------:R-:W-:-:S03]  /*20600*/  F2FP.BF16.F32.PACK_AB R86, R164, R166 ;  /* 0x000000a6a456723e */ /* 0x000fc600000010ff */
[----:B------:R-:W4:Y:S04]  /*20610*/  LDL.LU R68, [R1+0x22c] ;  /* 0x00022c0001447983 */ /* 0x000f280000300800 */
[----:B------:R-:W4:Y:S04]  /*20620*/  LDL.LU R55, [R1+0x228] ;  /* 0x0002280001377983 */ /* 0x000f280000300800 */
[----:B------:R-:W4:Y:S04]  /*20630*/  LDL.LU R168, [R1+0x218] ;  /* 0x0002180001a87983 */ /* 0x000f280000300800 */
[----:B------:R-:W4:Y:S04]  /*20640*/  LDL.LU R167, [R1+0x21c] ;  /* 0x00021c0001a77983 */ /* 0x000f280000300800 */
[----:B------:R-:W4:Y:S04]  /*20650*/  LDL.LU R166, [R1+0x208] ;  /* 0x0002080001a67983 */ /* 0x000f280000300800 */
[----:B------:R-:W4:Y:S01]  /*20660*/  LDL.LU R164, [R1+0x20c] ;  /* 0x00020c0001a47983 */ /* 0x000f220000300800 */
[-C--:B---3--:R-:W-:Y:S01]  /*20670*/  FMUL R103, R103, R0.reuse ;  /* 0x0000000067677220 */ /* 0x088fe20000400000 */
[-C--:B--2---:R-:W-:Y:S01]  /*20680*/  FMUL R99, R99, R0.reuse ;  /* 0x0000000063637220 */ /* 0x084fe20000400000 */
[-C--:B----4-:R-:W-:Y:S01]  /*20690*/  FMUL R87, R87, R0.reuse ;  /* 0x0000000057577220 */ /* 0x090fe20000400000 */
        /* <DEDUP_REMOVED lines=44> */
[----:B------:R-:W-:-:S04]  /*20960*/  FMUL R164, R164, R0 ;  /* 0x00000000a4a47220 */ /* 0x000fc80000400000 */
        /* <DEDUP_REMOVED lines=65> */
[----:B------:R1:W-:Y:S04]  /*20d80*/  STL [R1+0x3a8], R178 ;  /* 0x0003a8b201007387 */ /* 0x0003e80000100800 */
[----:B------:R2:W-:Y:S01]  /*20d90*/  STL [R1+0x3ac], R174 ;  /* 0x0003acae01007387 */ /* 0x0005e20000100800 */
        /* <DEDUP_REMOVED lines=8> */
[----:B------:R4:W-:Y:S04]  /*20e20*/  STL [R1+0x3dc], R121 ;  /* 0x0003dc7901007387 */ /* 0x0009e80000100800 */
[----:B------:R4:W-:Y:S04]  /*20e30*/  STL [R1+0x3e8], R113 ;  /* 0x0003e87101007387 */ /* 0x0009e80000100800 */
[----:B-1----:R-:W4:Y:S04]  /*20e40*/  LDL.LU R178, [R1+0x8] ;  /* 0x0000080001b27983 */ /* 0x002f280000300800 */
[----:B------:R1:W-:Y:S04]  /*20e50*/  STL [R1+0x3ec], R105 ;  /* 0x0003ec6901007387 */ /* 0x0003e80000100800 */
[----:B--2---:R-:W2:Y:S04]  /*20e60*/  LDL.LU R174, [R1+0xc] ;  /* 0x00000c0001ae7983 */ /* 0x004ea80000300800 */
[----:B------:R1:W-:Y:S04]  /*20e70*/  STL [R1+0x3f8], R97 ;  /* 0x0003f86101007387 */ /* 0x0003e80000100800 */
[----:B---3--:R-:W3:Y:S04]  /*20e80*/  LDL.LU R173, [R1+0x18] ;  /* 0x0000180001ad7983 */ /* 0x008ee80000300800 */
[----:B------:R1:W-:Y:S04]  /*20e90*/  STL [R1+0x3fc], R89 ;  /* 0x0003fc5901007387 */ /* 0x0003e80000100800 */
[----:B------:R-:W3:Y:S04]  /*20ea0*/  LDL.LU R235, [R1+0x1c] ;  /* 0x00001c0001eb7983 */ /* 0x000ee80000300800 */
        /* <DEDUP_REMOVED lines=61> */
[----:B------:R1:W-:Y:S01]  /*21280*/  STL [R1+0x8], R178 ;  /* 0x000008b201007387 */ /* 0x0003e20000100800 */
[----:B--2---:R-:W-:-:S03]  /*21290*/  FMUL R174, R174, R0 ;  /* 0x00000000aeae7220 */ /* 0x004fc60000400000 */
[----:B-1----:R1:W5:Y:S01]  /*212a0*/  LDL.LU R178, [R1+0x40c] ;  /* 0x00040c0001b27983 */ /* 0x0023620000300800 */
[----:B---3--:R-:W-:-:S03]  /*212b0*/  FMUL R173, R173, R0 ;  /* 0x00000000adad7220 */ /* 0x008fc60000400000 */
[----:B------:R2:W-:Y:S01]  /*212c0*/  STL [R1+0xc], R174 ;  /* 0x00000cae01007387 */ /* 0x0005e20000100800 */
[-C--:B------:R-:W-:Y:S01]  /*212d0*/  FMUL R235, R235, R0.reuse ;  /* 0x00000000ebeb7220 */ /* 0x080fe20000400000 */
        /* <DEDUP_REMOVED lines=47> */
[----:B----4-:R-:W-:-:S03]  /*215d0*/  FMUL R149, R149, R0 ;  /* 0x0000000095957220 */ /* 0x010fc60000400000 */
        /* <DEDUP_REMOVED lines=53> */
[-C--:B------:R-:W-:Y:S01]  /*21930*/  FMUL R79, R79, R0.reuse ;  /* 0x000000004f4f7220 */ /* 0x080fe20000400000 */
[----:B------:R-:W-:Y:S02]  /*21940*/  ULEA UR7, UR6, UR7, 0x3 ;  /* 0x0000000706077291 */ /* 0x000fe4000f8e183f */
[----:B------:R-:W-:Y:S01]  /*21950*/  STL [R1+0x198], R89 ;  /* 0x0001985901007387 */ /* 0x000fe20000100800 */
        /* <DEDUP_REMOVED lines=9> */
[----:B------:R4:W-:Y:S01]  /*219f0*/  STL [R1+0x1bc], R79 ;  /* 0x0001bc4f01007387 */ /* 0x0009e20000100800 */
[----:B------:R-:W-:-:S03]  /*21a00*/  FMUL R70, R70, R0 ;  /* 0x0000000046467220 */ /* 0x000fc60000400000 */
[----:B------:R-:W-:Y:S01]  /*21a10*/  STL [R1+0x1c8], R78 ;  /* 0x0001c84e01007387 */ /* 0x000fe20000100800 */
[----:B------:R-:W-:-:S03]  /*21a20*/  FMUL R68, R68, R0 ;  /* 0x0000000044447220 */ /* 0x000fc60000400000 */
[----:B------:R-:W-:Y:S01]  /*21a30*/  STL [R1+0x1cc], R76 ;  /* 0x0001cc4c01007387 */ /* 0x000fe20000100800 */
[----:B------:R-:W-:Y:S01]  /*21a40*/  FMUL R55, R55, R0 ;  /* 0x0000000037377220 */ /* 0x000fe20000400000 */
[----:B------:R-:W-:Y:S02]  /*21a50*/  SHF.L.U32 R0, R175, 0x1f, RZ ;  /* 0x0000001faf007819 */ /* 0x000fe400000006ff */
[----:B------:R-:W-:Y:S02]  /*21a60*/  STL [R1+0x1d8], R74 ;  /* 0x0001d84a01007387 */ /* 0x000fe40000100800 */
[----:B------:R1:W1:Y:S02]  /*21a70*/  SYNCS.PHASECHK.TRANS64.TRYWAIT P2, [UR7+0x160000], R0 ;  /* 0x16000000ff0075a7 */ /* 0x0002640008040147 */
[----:B------:R-:W-:Y:S01]  /*21a80*/  STL [R1+0x1dc], R72 ;  /* 0x0001dc4801007387 */ /* 0x000fe20000100800 */
[----:B------:R-:W-:-:S03]  /*21a90*/  F2FP.BF16.F32.PACK_AB R85, R85, R26 ;  /* 0x0000001a5555723e */ /* 0x000fc600000010ff */
[----:B------:R4:W-:Y:S01]  /*21aa0*/  STL [R1+0x1e8], R71 ;  /* 0x0001e84701007387 */ /* 0x0009e20000100800 */
[----:B--2---:R-:W-:-:S03]  /*21ab0*/  F2FP.BF16.F32.PACK_AB R87, R10, R30 ;  /* 0x0000001e0a57723e */ /* 0x004fc600000010ff */
[----:B------:R-:W-:Y:S01]  /*21ac0*/  STL [R1+0x1ec], R70 ;  /* 0x0001ec4601007387 */ /* 0x000fe20000100800 */
[----:B------:R-:W-:Y:S02]  /*21ad0*/  F2FP.BF16.F32.PACK_AB R81, R81, R34 ;  /* 0x000000225151723e */ /* 0x000fe400000010ff */
[----:B---3--:R-:W-:Y:S01]  /*21ae0*/  F2FP.BF16.F32.PACK_AB R83, R9, R38 ;  /* 0x000000260953723e */ /* 0x008fe200000010ff */
[----:B------:R2:W-:Y:S01]  /*21af0*/  STL [R1+0x1f8], R68 ;  /* 0x0001f84401007387 */ /* 0x0005e20000100800 */
[----:B------:R-:W-:Y:S02]  /*21b00*/  F2FP.BF16.F32.PACK_AB R77, R77, R42 ;  /* 0x0000002a4d4d723e */ /* 0x000fe400000010ff */
[----:B----4-:R-:W-:Y:S01]  /*21b10*/  F2FP.BF16.F32.PACK_AB R79, R8, R46 ;  /* 0x0000002e084f723e */ /* 0x010fe200000010ff */
[----:B------:R3:W-:Y:S01]  /*21b20*/  STL [R1+0x1fc], R55 ;  /* 0x0001fc3701007387 */ /* 0x0007e20000100800 */
        /* <DEDUP_REMOVED lines=11> */
[----:B--2---:R-:W-:Y:S02]  /*21be0*/  F2FP.BF16.F32.PACK_AB R68, R23, R152 ;  /* 0x000000981744723e */ /* 0x004fe400000010ff */
        /* <DEDUP_REMOVED lines=15> */
[----:B---3--:R-:W-:Y:S02]  /*21ce0*/  F2FP.BF16.F32.PACK_AB R55, R95, R94 ;  /* 0x0000005e5f37723e */ /* 0x008fe400000010ff */
        /* <DEDUP_REMOVED lines=26> */
[----:B------:R-:W-:Y:S01]  /*21e90*/  F2FP.BF16.F32.PACK_AB R26, R12, R148 ;  /* 0x000000940c1a723e */ /* 0x000fe200000010ff */
[----:B-1----:R-:W-:Y:S06]  /*21ea0*/  @!P0 BRA `(.L_x_27) ;  /* 0x0000000000048947 */ /* 0x002fec0003800000 */
[----:B------:R-:W-:Y:S01]  /*21eb0*/  BPT.TRAP 0x1 ;  /* 0x000000040000795c */ /* 0x000fe20000300000 */
.L_x_27:
[----:B------:R-:W-:Y:S05]  /*21ec0*/  @P2 BRA `(.L_x_28) ;  /* 0x0000000000082947 */ /* 0x000fea0003800000 */
[----:B------:R-:W1:Y:S02]  /*21ed0*/  SYNCS.PHASECHK.TRANS64.TRYWAIT P2, [UR7+0x160000], R0 ;  /* 0x16000000ff0075a7 */ /* 0x000e640008040147 */
[----:B-1----:R-:W-:Y:S05]  /*21ee0*/  @!P2 BRA `(.L_x_29) ;  /* 0x000001e4008ca947 */ /* 0x002fea0003800000 */
.L_x_28:
[----:B------:R-:W-:Y:S01]  /*21ef0*/  STL [R1+0x1d04], R72 ;  /* 0x001d044801007387 */ /* 0x000fe20000100800 */
[----:B------:R-:W-:-:S03]  /*21f00*/  R2UR UR7, R214 ;  /* 0x00000000d60772ca */ /* 0x000fc600000e0000 */
        /* <DEDUP_REMOVED lines=84> */
[----:B-----5:R-:W-:Y:S04]  /*22450*/  STL [R1+0x638], R182 ;  /* 0x000638b601007387 */ /* 0x020fe80000100800 */
        /* <DEDUP_REMOVED lines=14> */
[----:B------:R-:W3:Y:S04]  /*22540*/  LDL.LU.64 R88, [R1] ;  /* 0x0000000001587983 */ /* 0x000ee80000300a00 */
[----:B------:R-:W4:Y:S04]  /*22550*/  LDL.LU.64 R90, [R1+0x8] ;  /* 0x00000800015a7983 */ /* 0x000f280000300a00 */
[----:B------:R-:W3:Y:S04]  /*22560*/  LDL.LU.64 R92, [R1+0x10] ;  /* 0x00001000015c7983 */ /* 0x000ee80000300a00 */
        /* <DEDUP_REMOVED lines=28> */
[----:B--2---:R-:W2:Y:S04]  /*22730*/  LDL.LU.64 R150, [R1+0xf8] ;  /* 0x0000f80001967983 */ /* 0x004ea80000300a00 */
[----:B------:R-:W4:Y:S04]  /*22740*/  LDL.LU.64 R152, [R1+0x100] ;  /* 0x0001000001987983 */ /* 0x000f280000300a00 */
[----:B------:R-:W3:Y:S04]  /*22750*/  LDL.LU.64 R154, [R1+0x108] ;  /* 0x00010800019a7983 */ /* 0x000ee80000300a00 */
[----:B------:R-:W2:Y:S04]  /*22760*/  LDL.LU.64 R156, [R1+0x110] ;  /* 0x00011000019c7983 */ /* 0x000ea80000300a00 */
        /* <DEDUP_REMOVED lines=29> */
[----:B---3--:R-:W-:Y:S04]  /*22940*/  STL.64 [R1+0x22b0], R214 ;  /* 0x0022b0d601007387 */ /* 0x008fe80000100a00 */
[----:B----4-:R-:W-:Y:S04]  /*22950*/  STL.64 [R1+0x22a8], R212 ;  /* 0x0022a8d401007387 */ /* 0x010fe80000100a00 */
[----:B--2---:R-:W-:Y:S04]  /*22960*/  STL.64 [R1+0x22a0], R210 ;  /* 0x0022a0d201007387 */ /* 0x004fe80000100a00 */
        /* <DEDUP_REMOVED lines=61> */
[----:B--2---:R-:W2:Y:S04]  /*22d40*/  LDL.LU.64 R88, [R1+0x200] ;  /* 0x0002000001587983 */ /* 0x004ea80000300a00 */
        /* <DEDUP_REMOVED lines=63> */
[----:B------:R-:W-:Y:S01]  /*23140*/  ULEA UR7, UR6, UR7, 0xe ;  /* 0x0000000706077291 */ /* 0x000fe2000f8e703f */
[----:B------:R-:W-:-:S06]  /*23150*/  UMOV UR11, 0x40000040 ;  /* 0x40000040000b7882 */ /* 0x000fcc0000000000 */
[----:B------:R-:W-:Y:S01]  /*23160*/  UMOV UR10, UR7 ;  /* 0x00000007000a7c82 */ /* 0x000fe20008000000 */
[----:B--2---:R-:W-:-:S06]  /*23170*/  WARPGROUP.ARRIVE ;  /* 0x00000000000079c5 */ /* 0x004fcc0000000000 */
[----:B------:R-:W-:Y:S03]  /*23180*/  HGMMA.64x256x16.F32.BF16 R88, R84, gdesc[UR8].tnspB, R88, gsb0 ;  /* 0x43e0000854587df0 */ /* 0x000fe60008001858 */
[----:B------:R-:W-:Y:S02]  /*23190*/  WARPGROUP.DEPBAR.LE gsb0, 0x0 ;  /* 0x00008000000079c5 */ /* 0x000fe40000010000 */
[----:B------:R-:W-:Y:S01]  /*231a0*/  STL.64 [R1+0x200], R88 ;  /* 0x0002005801007387 */ /* 0x000fe20000100a00 */
[----:B-1----:R-:W-:Y:S01]  /*231b0*/  MOV R2, R214 ;  /* 0x000000d600027202 */ /* 0x002fe20000000f00 */
[----:B------:R-:W-:Y:S01]  /*231c0*/  IMAD.MOV.U32 R3, RZ, RZ, R213 ;  /* 0x000000ffff037224 */ /* 0x000fe200078e00d5 */
[----:B------:R-:W-:Y:S01]  /*231d0*/  MOV R0, R215 ;  /* 0x000000d700007202 */ /* 0x000fe20000000f00 */
[----:B------:R-:W-:Y:S01]  /*231e0*/  STL.64 [R1+0x208], R90 ;  /* 0x0002085a01007387 */ /* 0x000fe20000100a00 */
[----:B------:R-:W-:Y:S01]  /*231f0*/  MOV R4, R212 ;  /* 0x000000d400047202 */ /* 0x000fe20000000f00 */
        /* <DEDUP_REMOVED lines=58> */
[----:B------:R1:W-:Y:S01]  /*235a0*/  STL [R1+0x280], R120 ;  /* 0x0002807801007387 */ /* 0x0003e20000100800 */
        /* <DEDUP_REMOVED lines=60> */
[----:B------:R-:W-:-:S02]  /*23970*/  MOV R234, R122 ;  /* 0x0000007a00ea7202 */ /* 0x000fc40000000f00 */
[----:B------:R-:W-:Y:S01]  /*23980*/  MOV R235, R121 ;  /* 0x0000007900eb7202 */ /* 0x000fe20000000f00 */
        /* <DEDUP_REMOVED lines=50> */
[----:B------:R-:W-:Y:S01]  /*23cb0*/  UMOV UR11, 0x40000040 ;  /* 0x40000040000b7882 */ /* 0x000fe20000000000 */
[----:B--2---:R-:W-:-:S07]  /*23cc0*/  WARPGROUP.ARRIVE ;  /* 0x00000000000079c5 */ /* 0x004fce0000000000 */
        /* <DEDUP_REMOVED lines=183> */
[----:B------:R-:W-:Y:S01]  /*24840*/  MOV R235, R0 ;  /* 0x0000000000eb7202 */ /* 0x000fe20000000f00 */
[----:B------:R-:W-:Y:S01]  /*24850*/  UIADD3 UR10, UR7, 0x80, URZ ;  /* 0x00000080070a7890 */ /* 0x000fe2000fffe03f */
[----:B------:R-:W-:-:S04]  /*24860*/  UMOV UR11, 0x40000040 ;  /* 0x40000040000b7882 */ /* 0x000fc80000000000 */
        /* <DEDUP_REMOVED lines=270> */
[----:B------:R-:W-:-:S03]  /*25950*/  MOV R0, R215 ;  /* 0x000000d700007202 */ /* 0x000fc60000000f00 */
[----:B------:R-:W-:Y:S01]  /*25960*/  STL.64 [R1+0x250], R108 ;  /* 0x0002506c01007387 */ /* 0x000fe20000100a00 */
[----:B------:R-:W-:Y:S01]  /*25970*/  MOV R4, R212 ;  /* 0x000000d400047202 */ /* 0x000fe20000000f00 */
[----:B------:R-:W-:Y:S02]  /*25980*/  IMAD.MOV.U32 R3, RZ, RZ, R213 ;  /* 0x000000ffff037224 */ /* 0x000fe400078e00d5 */
[----:B------:R-:W-:Y:S01]  /*25990*/  STL.64 [R1+0x258], R110 ;  /* 0x0002586e01007387 */ /* 0x000fe20000100a00 */
[----:B------:R-:W-:Y:S01]  /*259a0*/  IMAD.MOV.U32 R6, RZ, RZ, R210 ;  /* 0x000000ffff067224 */ /* 0x000fe200078e00d2 */
[----:B------:R-:W-:Y:S02]  /*259b0*/  MOV R5, R211 ;  /* 0x000000d300057202 */ /* 0x000fe40000000f00 */
[----:B------:R1:W-:Y:S01]  /*259c0*/  STL [R1+0x260], R112 ;  /* 0x0002607001007387 */ /* 0x0003e20000100800 */
        /* <DEDUP_REMOVED lines=145> */
[----:B------:R-:W-:-:S03]  /*262e0*/  MOV R72, R113 ;  /* 0x0000007100487202 */ /* 0x000fc60000000f00 */
        /* <DEDUP_REMOVED lines=99> */
[----:B------:R-:W-:-:S03]  /*26920*/  MOV R135, R74 ;  /* 0x0000004a00877202 */ /* 0x000fc60000000f00 */
[----:B------:R-:W2:Y:S01]  /*26930*/  LDL.LU R131, [R1+0x25c] ;  /* 0x00025c0001837983 */ /* 0x000ea20000300800 */
[----:B------:R-:W-:-:S03]  /*26940*/  IMAD.MOV.U32 R136, RZ, RZ, R75 ;  /* 0x000000ffff887224 */ /* 0x000fc600078e004b */
        /* <DEDUP_REMOVED lines=78> */
[----:B------:R-:W-:Y:S01]  /*26e30*/  MOV R192, R44 ;  /* 0x0000002c00c07202 */ /* 0x000fe20000000f00 */
[----:B------:R-:W3:Y:S01]  /*26e40*/  LDL.LU R69, [R1+0x1cf0] ;  /* 0x001cf00001457983 */ /* 0x000ee20000300800 */
[----:B------:R-:W-:Y:S02]  /*26e50*/  MOV R194, R42 ;  /* 0x0000002a00c27202 */ /* 0x000fe40000000f00 */
[----:B------:R-:W-:Y:S01]  /*26e60*/  MOV R195, R41 ;  /* 0x0000002900c37202 */ /* 0x000fe20000000f00 */
[----:B------:R-:W3:Y:S01]  /*26e70*/  LDL.LU R70, [R1+0x1cec] ;  /* 0x001cec0001467983 */ /* 0x000ee20000300800 */
[----:B------:R-:W-:Y:S02]  /*26e80*/  MOV R197, R39 ;  /* 0x0000002700c57202 */ /* 0x000fe40000000f00 */
        /* <DEDUP_REMOVED lines=25> */
[----:B------:R-:W-:-:S06]  /*27020*/  MOV R234, R2 ;  /* 0x0000000200ea7202 */ /* 0x000fcc0000000f00 */
        /* <DEDUP_REMOVED lines=255> */
[----:B------:R-:W-:Y:S01]  /*28020*/  UMOV UR11, 0x40000040 ;  /* 0x40000040000b7882 */ /* 0x000fe20000000000 */
[----:B---3--:R-:W-:-:S07]  /*28030*/  WARPGROUP.ARRIVE ;  /* 0x00000000000079c5 */ /* 0x008fce0000000000 */
        /* <DEDUP_REMOVED lines=17> */
[----:B------:R-:W-:Y:S01]  /*28150*/  MOV R3, R213 ;  /* 0x000000d500037202 */ /* 0x000fe20000000f00 */
[----:B------:R-:W-:Y:S02]  /*28160*/  IMAD.MOV.U32 R5, RZ, RZ, R211 ;  /* 0x000000ffff057224 */ /* 0x000fe400078e00d3 */
[----:B------:R1:W-:Y:S01]  /*28170*/  STL [R1+0x260], R112 ;  /* 0x0002607001007387 */ /* 0x0003e20000100800 */
        /* <DEDUP_REMOVED lines=244> */
[----:B------:R-:W-:-:S03]  /*290c0*/  IMAD.MOV.U32 R134, RZ, RZ, R65 ;  /* 0x000000ffff867224 */ /* 0x000fc600078e0041 */
[----:B------:R-:W2:Y:S01]  /*290d0*/  LDL.LU R130, [R1+0x258] ;  /* 0x0002580001827983 */ /* 0x000ea20000300800 */
[----:B------:R-:W-:-:S03]  /*290e0*/  MOV R135, R66 ;  /* 0x0000004200877202 */ /* 0x000fc60000000f00 */
        /* <DEDUP_REMOVED lines=2782> */
[----:B------:R-:W-:Y:S04]  /*33ed0*/  STL.64 [R1], R88 ;  /* 0x0000005801007387 */ /* 0x000fe80000100a00 */
        /* <DEDUP_REMOVED lines=64> */
[----:B--2---:R1:W-:Y:S04]  /*342e0*/  STL [R1+0x81c], R150 ;  /* 0x00081c9601007387 */ /* 0x0043e80000100800 */
        /* <DEDUP_REMOVED lines=59> */
[----:B-1----:R-:W3:Y:S04]  /*346a0*/  LDL.LU.64 R150, [R1+0x3d8] ;  /* 0x0003d80001967983 */ /* 0x002ee80000300a00 */
        /* <DEDUP_REMOVED lines=32> */
[----:B------:R2:W-:Y:S04]  /*348b0*/  STL.64 [R1+0x3f8], R158 ;  /* 0x0003f89e01007387 */ /* 0x0005e80000100a00 */
[----:B-1----:R-:W3:Y:S04]  /*348c0*/  LDL.LU R150, [R1+0x81c] ;  /* 0x00081c0001967983 */ /* 0x002ee80000300800 */
[----:B--2---:R-:W2:Y:S04]  /*348d0*/  LDL.LU R158, [R1+0x398] ;  /* 0x00039800019e7983 */ /* 0x004ea80000300800 */
[----:B------:R-:W4:Y:S04]  /*348e0*/  LDL.LU R157, [R1+0x39c] ;  /* 0x00039c00019d7983 */ /* 0x000f280000300800 */
[----:B------:R-:W4:Y:S04]  /*348f0*/  LDL.LU R156, [R1+0x3a0] ;  /* 0x0003a000019c7983 */ /* 0x000f280000300800 */
        /* <DEDUP_REMOVED lines=15> */
[----:B------:R-:W3:Y:S01]  /*349f0*/  LDL.LU R9, [R1+0x3dc] ;  /* 0x0003dc0001097983 */ /* 0x000ee20000300800 */
[----:B------:R-:W-:-:S03]  /*34a00*/  MOV R235, R104 ;  /* 0x0000006800eb7202 */ /* 0x000fc60000000f00 */
[----:B------:R-:W3:Y:S01]  /*34a10*/  LDL.LU R8, [R1+0x3e0] ;  /* 0x0003e00001087983 */ /* 0x000ee20000300800 */
[----:B------:R-:W-:-:S03]  /*34a20*/  MOV R234, R105 ;  /* 0x0000006900ea7202 */ /* 0x000fc60000000f00 */
[----:B------:R-:W3:Y:S01]  /*34a30*/  LDL.LU R7, [R1+0x3e4] ;  /* 0x0003e40001077983 */ /* 0x000ee20000300800 */
[----:B------:R-:W-:Y:S01]  /*34a40*/  IMAD.MOV.U32 R233, RZ, RZ, R106 ;  /* 0x000000ffffe97224 */ /* 0x000fe200078e006a */
[----:B------:R-:W-:Y:S02]  /*34a50*/  MOV R232, R107 ;  /* 0x0000006b00e87202 */ /* 0x000fe40000000f00 */
[----:B------:R-:W3:Y:S01]  /*34a60*/  LDL.LU R6, [R1+0x3e8] ;  /* 0x0003e80001067983 */ /* 0x000ee20000300800 */
[----:B------:R-:W-:Y:S01]  /*34a70*/  MOV R231, R108 ;  /* 0x0000006c00e77202 */ /* 0x000fe20000000f00 */
[----:B------:R-:W-:Y:S02]  /*34a80*/  IMAD.MOV.U32 R230, RZ, RZ, R109 ;  /* 0x000000ffffe67224 */ /* 0x000fe400078e006d */
[----:B------:R-:W3:Y:S01]  /*34a90*/  LDL.LU R5, [R1+0x3ec] ;  /* 0x0003ec0001057983 */ /* 0x000ee20000300800 */
[----:B------:R-:W-:-:S03]  /*34aa0*/  MOV R229, R110 ;  /* 0x0000006e00e57202 */ /* 0x000fc60000000f00 */
[----:B------:R-:W3:Y:S01]  /*34ab0*/  LDL.LU R4, [R1+0x3f0] ;  /* 0x0003f00001047983 */ /* 0x000ee20000300800 */
[----:B------:R-:W-:Y:S01]  /*34ac0*/  MOV R228, R111 ;  /* 0x0000006f00e47202 */ /* 0x000fe20000000f00 */
[----:B------:R-:W-:Y:S02]  /*34ad0*/  IMAD.MOV.U32 R227, RZ, RZ, R112 ;  /* 0x000000ffffe37224 */ /* 0x000fe400078e0070 */
[----:B------:R-:W3:Y:S01]  /*34ae0*/  LDL.LU R3, [R1+0x3f4] ;  /* 0x0003f40001037983 */ /* 0x000ee20000300800 */
[----:B------:R-:W-:Y:S01]  /*34af0*/  MOV R226, R113 ;  /* 0x0000007100e27202 */ /* 0x000fe20000000f00 */
[----:B------:R-:W-:Y:S02]  /*34b00*/  IMAD.MOV.U32 R224, RZ, RZ, R115 ;  /* 0x000000ffffe07224 */ /* 0x000fe400078e0073 */
[----:B------:R-:W3:Y:S01]  /*34b10*/  LDL.LU R2, [R1+0x3f8] ;  /* 0x0003f80001027983 */ /* 0x000ee20000300800 */
[----:B------:R-:W-:-:S03]  /*34b20*/  MOV R225, R114 ;  /* 0x0000007200e17202 */ /* 0x000fc60000000f00 */
[----:B------:R-:W3:Y:S01]  /*34b30*/  LDL.LU R0, [R1+0x3fc] ;  /* 0x0003fc0001007983 */ /* 0x000ee20000300800 */
[----:B------:R-:W-:Y:S01]  /*34b40*/  MOV R223, R116 ;  /* 0x0000007400df7202 */ /* 0x000fe20000000f00 */
[----:B------:R-:W-:Y:S01]  /*34b50*/  IMAD.MOV.U32 R221, RZ, RZ, R118 ;  /* 0x000000ffffdd7224 */ /* 0x000fe200078e0076 */
[----:B------:R-:W-:Y:S01]  /*34b60*/  MOV R222, R117 ;  /* 0x0000007500de7202 */ /* 0x000fe20000000f00 */
[----:B------:R-:W-:Y:S01]  /*34b70*/  STL.64 [R1+0x810], R234 ;  /* 0x000810ea01007387 */ /* 0x000fe20000100a00 */
[----:B------:R-:W-:Y:S01]  /*34b80*/  MOV R220, R119 ;  /* 0x0000007700dc7202 */ /* 0x000fe20000000f00 */
[----:B------:R-:W-:Y:S02]  /*34b90*/  IMAD.MOV.U32 R218, RZ, RZ, R121 ;  /* 0x000000ffffda7224 */ /* 0x000fe400078e0079 */
[----:B------:R-:W-:Y:S01]  /*34ba0*/  STL.64 [R1+0x808], R232 ;  /* 0x000808e801007387 */ /* 0x000fe20000100a00 */
[----:B------:R-:W-:Y:S01]  /*34bb0*/  MOV R219, R120 ;  /* 0x0000007800db7202 */ /* 0x000fe20000000f00 */
[----:B------:R-:W-:-:S02]  /*34bc0*/  IMAD.MOV.U32 R216, RZ, RZ, R58 ;  /* 0x000000ffffd87224 */ /* 0x000fc400078e003a */
[----:B------:R-:W-:Y:S01]  /*34bd0*/  STL.64 [R1+0x800], R230 ;  /* 0x000800e601007387 */ /* 0x000fe20000100a00 */
[----:B------:R-:W-:-:S03]  /*34be0*/  MOV R217, R122 ;  /* 0x0000007a00d97202 */ /* 0x000fc60000000f00 */
[----:B------:R-:W-:Y:S01]  /*34bf0*/  STL.64 [R1+0x7f8], R228 ;  /* 0x0007f8e401007387 */ /* 0x000fe20000100a00 */
[----:B------:R-:W-:Y:S01]  /*34c00*/  MOV R214, R54 ;  /* 0x0000003600d67202 */ /* 0x000fe20000000f00 */
[----:B------:R-:W-:Y:S01]  /*34c10*/  IMAD.MOV.U32 R212, RZ, RZ, R61 ;  /* 0x000000ffffd47224 */ /* 0x000fe200078e003d */
[----:B------:R-:W-:Y:S01]  /*34c20*/  MOV R215, R59 ;  /* 0x0000003b00d77202 */ /* 0x000fe20000000f00 */
[----:B------:R-:W-:Y:S01]  /*34c30*/  STL.64 [R1+0x7f0], R226 ;  /* 0x0007f0e201007387 */ /* 0x000fe20000100a00 */
[----:B------:R-:W-:-:S03]  /*34c40*/  MOV R213, R60 ;  /* 0x0000003c00d57202 */ /* 0x000fc60000000f00 */
[----:B------:R-:W-:Y:S01]  /*34c50*/  STL.64 [R1+0x7e8], R224 ;  /* 0x0007e8e001007387 */ /* 0x000fe20000100a00 */
[----:B------:R-:W-:Y:S01]  /*34c60*/  MOV R211, R62 ;  /* 0x0000003e00d37202 */ /* 0x000fe20000000f00 */
[----:B------:R-:W-:Y:S01]  /*34c70*/  IMAD.MOV.U32 R209, RZ, RZ, R64 ;  /* 0x000000ffffd17224 */ /* 0x000fe200078e0040 */
[----:B------:R-:W-:Y:S01]  /*34c80*/  MOV R210, R63 ;  /* 0x0000003f00d27202 */ /* 0x000fe20000000f00 */
[----:B------:R-:W-:Y:S01]  /*34c90*/  STL.64 [R1+0x7e0], R222 ;  /* 0x0007e0de01007387 */ /* 0x000fe20000100a00 */
[----:B------:R-:W-:Y:S01]  /*34ca0*/  MOV R208, R65 ;  /* 0x0000004100d07202 */ /* 0x000fe20000000f00 */
[----:B------:R-:W-:Y:S02]  /*34cb0*/  IMAD.MOV.U32 R206, RZ, RZ, R67 ;  /* 0x000000ffffce7224 */ /* 0x000fe400078e0043 */
        /* <DEDUP_REMOVED lines=58> */
[----:B------:R-:W-:Y:S01]  /*35060*/  IMAD.MOV.U32 R168, RZ, RZ, R124 ;  /* 0x000000ffffa87224 */ /* 0x000fe200078e007c */
[----:B------:R-:W-:Y:S02]  /*35070*/  MOV R167, R125 ;  /* 0x0000007d00a77202 */ /* 0x000fe40000000f00 */
[----:B------:R-:W-:Y:S01]  /*35080*/  STL.64 [R1+0x738], R180 ;  /* 0x000738b401007387 */ /* 0x000fe20000100a00 */
[----:B------:R-:W-:Y:S01]  /*35090*/  MOV R166, R126 ;  /* 0x0000007e00a67202 */ /* 0x000fe20000000f00 */
[----:B------:R-:W-:-:S02]  /*350a0*/  IMAD.MOV.U32 R165, RZ, RZ, R127 ;  /* 0x000000ffffa57224 */ /* 0x000fc400078e007f */
        /* <DEDUP_REMOVED lines=9> */
[----:B------:R-:W-:Y:S04]  /*35140*/  STL.64 [R1+0x718], R172 ;  /* 0x000718ac01007387 */ /* 0x000fe80000100a00 */
[----:B------:R-:W-:Y:S04]  /*35150*/  STL.64 [R1+0x710], R170 ;  /* 0x000710aa01007387 */ /* 0x000fe80000100a00 */
[----:B------:R-:W-:Y:S04]  /*35160*/  STL.64 [R1+0x708], R168 ;  /* 0x000708a801007387 */ /* 0x000fe80000100a00 */
[----:B------:R-:W-:Y:S04]  /*35170*/  STL.64 [R1+0x700], R166 ;  /* 0x000700a601007387 */ /* 0x000fe80000100a00 */
[----:B------:R-:W-:Y:S04]  /*35180*/  STL.64 [R1+0x6f8], R164 ;  /* 0x0006f8a401007387 */ /* 0x000fe80000100a00 */
[----:B------:R-:W-:Y:S04]  /*35190*/  STL.64 [R1+0x6f0], R162 ;  /* 0x0006f0a201007387 */ /* 0x000fe80000100a00 */
[----:B------:R-:W-:Y:S04]  /*351a0*/  STL.64 [R1+0x6e8], R160 ;  /* 0x0006e8a001007387 */ /* 0x000fe80000100a00 */
[----:B--2---:R-:W-:Y:S04]  /*351b0*/  STL.64 [R1+0x6e0], R158 ;  /* 0x0006e09e01007387 */ /* 0x004fe80000100a00 */
[----:B----4-:R-:W-:Y:S04]  /*351c0*/  STL.64 [R1+0x6d8], R156 ;  /* 0x0006d89c01007387 */ /* 0x010fe80000100a00 */
[----:B---3--:R1:W-:Y:S04]  /*351d0*/  STL [R1+0x6d0], R150 ;  /* 0x0006d09601007387 */ /* 0x0083e80000100800 */
[----:B------:R-:W2:Y:S04]  /*351e0*/  LDL.LU.64 R108, [R1] ;  /* 0x00000000016c7983 */ /* 0x000ea80000300a00 */
        /* <DEDUP_REMOVED lines=93> */
[----:B------:R-:W3:Y:S04]  /*357c0*/  LDL.LU.64 R232, [R1+0x808] ;  /* 0x0008080001e87983 */ /* 0x000ee80000300a00 */
[----:B------:R-:W4:Y:S04]  /*357d0*/  LDL.LU.64 R230, [R1+0x800] ;  /* 0x0008000001e67983 */ /* 0x000f280000300a00 */
[----:B------:R-:W4:Y:S04]  /*357e0*/  LDL.LU.64 R228, [R1+0x7f8] ;  /* 0x0007f80001e47983 */ /* 0x000f280000300a00 */
[----:B------:R-:W4:Y:S04]  /*357f0*/  LDL.LU.64 R226, [R1+0x7f0] ;  /* 0x0007f00001e27983 */ /* 0x000f280000300a00 */
[----:B------:R-:W4:Y:S04]  /*35800*/  LDL.LU.64 R224, [R1+0x7e8] ;  /* 0x0007e80001e07983 */ /* 0x000f280000300a00 */
[----:B------:R-:W4:Y:S04]  /*35810*/  LDL.LU.64 R222, [R1+0x7e0] ;  /* 0x0007e00001de7983 */ /* 0x000f280000300a00 */
[----:B------:R-:W4:Y:S04]  /*35820*/  LDL.LU.64 R220, [R1+0x7d8] ;  /* 0x0007d80001dc7983 */ /* 0x000f280000300a00 */
[----:B------:R-:W4:Y:S04]  /*35830*/  LDL.LU.64 R218, [R1+0x7d0] ;  /* 0x0007d00001da7983 */ /* 0x000f280000300a00 */
[----:B------:R-:W2:Y:S04]  /*35840*/  LDL.LU.64 R216, [R1+0x7c8] ;  /* 0x0007c80001d87983 */ /* 0x000ea80000300a00 */
[----:B------:R-:W3:Y:S04]  /*35850*/  LDL.LU.64 R214, [R1+0x7c0] ;  /* 0x0007c00001d67983 */ /* 0x000ee80000300a00 */
[----:B------:R-:W4:Y:S04]  /*35860*/  LDL.LU.64 R212, [R1+0x7b8] ;  /* 0x0007b80001d47983 */ /* 0x000f280000300a00 */
[----:B------:R-:W2:Y:S04]  /*35870*/  LDL.LU.64 R210, [R1+0x7b0] ;  /* 0x0007b00001d27983 */ /* 0x000ea80000300a00 */
[----:B------:R-:W4:Y:S04]  /*35880*/  LDL.LU.64 R208, [R1+0x7a8] ;  /* 0x0007a80001d07983 */ /* 0x000f280000300a00 */
[----:B------:R-:W4:Y:S04]  /*35890*/  LDL.LU.64 R206, [R1+0x7a0] ;  /* 0x0007a00001ce7983 */ /* 0x000f280000300a00 */
[----:B------:R-:W4:Y:S04]  /*358a0*/  LDL.LU.64 R204, [R1+0x798] ;  /* 0x0007980001cc7983 */ /* 0x000f280000300a00 */
[----:B------:R-:W4:Y:S04]  /*358b0*/  LDL.LU.64 R202, [R1+0x790] ;  /* 0x0007900001ca7983 */ /* 0x000f280000300a00 */
[----:B------:R-:W4:Y:S01]  /*358c0*/  LDL.LU.64 R200, [R1+0x788] ;  /* 0x0007880001c87983 */ /* 0x000f220000300a00 */
[----:B------:R-:W-:-:S03]  /*358d0*/  MOV R28, R108 ;  /* 0x0000006c001c7202 */ /* 0x000fc60000000f00 */
[----:B------:R-:W4:Y:S01]  /*358e0*/  LDL.LU.64 R198, [R1+0x780] ;  /* 0x0007800001c67983 */ /* 0x000f220000300a00 */
[----:B------:R-:W-:-:S03]  /*358f0*/  IMAD.MOV.U32 R108, RZ, RZ, R188 ;  /* 0x000000ffff6c7224 */ /* 0x000fc600078e00bc */
[----:B------:R-:W4:Y:S01]  /*35900*/  LDL.LU.64 R196, [R1+0x778] ;  /* 0x0007780001c47983 */ /* 0x000f220000300a00 */
[----:B------:R-:W-:-:S03]  /*35910*/  MOV R106, R186 ;  /* 0x000000ba006a7202 */ /* 0x000fc60000000f00 */
[----:B------:R-:W4:Y:S01]  /*35920*/  LDL.LU.64 R194, [R1+0x770] ;  /* 0x0007700001c27983 */ /* 0x000f220000300a00 */
[----:B------:R-:W-:-:S03]  /*35930*/  MOV R107, R187 ;  /* 0x000000bb006b7202 */ /* 0x000fc60000000f00 */
[----:B------:R-:W4:Y:S01]  /*35940*/  LDL.LU.64 R192, [R1+0x768] ;  /* 0x0007680001c07983 */ /* 0x000f220000300a00 */
[----:B------:R-:W-:Y:S01]  /*35950*/  MOV R104, R184 ;  /* 0x000000b800687202 */ /* 0x000fe20000000f00 */
[----:B------:R-:W-:Y:S02]  /*35960*/  IMAD.MOV.U32 R105, RZ, RZ, R185 ;  /* 0x000000ffff697224 */ /* 0x000fe400078e00b9 */
[----:B------:R-:W4:Y:S01]  /*35970*/  LDL.LU.64 R190, [R1+0x760] ;  /* 0x0007600001be7983 */ /* 0x000f220000300a00 */
[----:B------:R-:W-:Y:S01]  /*35980*/  IMAD.MOV.U32 R102, RZ, RZ, R182 ;  /* 0x000000ffff667224 */ /* 0x000fe200078e00b6 */
[----:B------:R-:W-:Y:S02]  /*35990*/  MOV R103, R183 ;  /* 0x000000b700677202 */ /* 0x000fe40000000f00 */
[----:B------:R-:W4:Y:S01]  /*359a0*/  LDL.LU.64 R188, [R1+0x758] ;  /* 0x0007580001bc7983 */ /* 0x000f220000300a00 */
[----:B------:R-:W-:-:S03]  /*359b0*/  MOV R100, R180 ;  /* 0x000000b400647202 */ /* 0x000fc60000000f00 */
[----:B------:R-:W4:Y:S01]  /*359c0*/  LDL.LU.64 R186, [R1+0x750] ;  /* 0x0007500001ba7983 */ /* 0x000f220000300a00 */
[----:B------:R-:W-:Y:S01]  /*359d0*/  MOV R101, R181 ;  /* 0x000000b500657202 */ /* 0x000fe20000000f00 */
[----:B------:R-:W-:Y:S02]  /*359e0*/  IMAD.MOV.U32 R99, RZ, RZ, R179 ;  /* 0x000000ffff637224 */ /* 0x000fe400078e00b3 */
[----:B------:R-:W4:Y:S01]  /*359f0*/  LDL.LU.64 R184, [R1+0x748] ;  /* 0x0007480001b87983 */ /* 0x000f220000300a00 */
[----:B------:R-:W-:Y:S01]  /*35a00*/  MOV R98, R178 ;  /* 0x000000b200627202 */ /* 0x000fe20000000f00 */
[----:B------:R-:W-:Y:S02]  /*35a10*/  IMAD.MOV.U32 R96, RZ, RZ, R176 ;  /* 0x000000ffff607224 */ /* 0x000fe400078e00b0 */
[----:B------:R-:W4:Y:S01]  /*35a20*/  LDL.LU.64 R182, [R1+0x740] ;  /* 0x0007400001b67983 */ /* 0x000f220000300a00 */
[----:B------:R-:W-:-:S03]  /*35a30*/  MOV R97, R177 ;  /* 0x000000b100617202 */ /* 0x000fc60000000f00 */
[----:B------:R-:W4:Y:S01]  /*35a40*/  LDL.LU.64 R180, [R1+0x738] ;  /* 0x0007380001b47983 */ /* 0x000f220000300a00 */
[----:B------:R-:W-:Y:S01]  /*35a50*/  MOV R94, R174 ;  /* 0x000000ae005e7202 */ /* 0x000fe20000000f00 */
[----:B------:R-:W-:Y:S01]  /*35a60*/  IMAD.MOV.U32 R93, RZ, RZ, R173 ;  /* 0x000000ffff5d7224 */ /* 0x000fe200078e00ad */
[----:B------:R-:W-:Y:S01]  /*35a70*/  MOV R95, R175 ;  /* 0x000000af005f7202 */ /* 0x000fe20000000f00 */
        /* <DEDUP_REMOVED lines=18> */
[----:B------:R-:W2:Y:S01]  /*35ba0*/  LDL.LU.64 R166, [R1+0x700] ;  /* 0x0007000001a67983 */ /* 0x000ea20000300a00 */
[----:B------:R-:W-:Y:S01]  /*35bb0*/  MOV R80, R160 ;  /* 0x000000a000507202 */ /* 0x000fe20000000f00 */
[----:B------:R-:W-:Y:S02]  /*35bc0*/  IMAD.MOV.U32 R78, RZ, RZ, R158 ;  /* 0x000000ffff4e7224 */ /* 0x000fe400078e009e */
[----:B------:R-:W4:Y:S01]  /*35bd0*/  LDL.LU.64 R164, [R1+0x6f8] ;  /* 0x0006f80001a47983 */ /* 0x000f220000300a00 */
[----:B------:R-:W-:-:S03]  /*35be0*/  MOV R79, R159 ;  /* 0x0000009f004f7202 */ /* 0x000fc60000000f00 */
[----:B------:R-:W4:Y:S01]  /*35bf0*/  LDL.LU.64 R162, [R1+0x6f0] ;  /* 0x0006f00001a27983 */ /* 0x000f220000300a00 */
[----:B------:R-:W-:Y:S02]  /*35c00*/  MOV R76, R156 ;  /* 0x0000009c004c7202 */ /* 0x000fe40000000f00 */
[----:B------:R-:W-:Y:S01]  /*35c10*/  MOV R77, R157 ;  /* 0x0000009d004d7202 */ /* 0x000fe20000000f00 */
[----:B------:R-:W4:Y:S01]  /*35c20*/  LDL.LU.64 R160, [R1+0x6e8] ;  /* 0x0006e80001a07983 */ /* 0x000f220000300a00 */
[----:B------:R-:W-:-:S03]  /*35c30*/  MOV R70, R150 ;  /* 0x0000009600467202 */ /* 0x000fc60000000f00 */
[----:B------:R-:W4:Y:S04]  /*35c40*/  LDL.LU.64 R158, [R1+0x6e0] ;  /* 0x0006e000019e7983 */ /* 0x000f280000300a00 */
[----:B------:R-:W4:Y:S04]  /*35c50*/  LDL.LU.64 R156, [R1+0x6d8] ;  /* 0x0006d800019c7983 */ /* 0x000f280000300a00 */
[----:B------:R-:W3:Y:S01]  /*35c60*/  LDL.LU R150, [R1+0x6d0] ;  /* 0x0006d00001967983 */ /* 0x000ee20000300800 */
[----:B------:R-:W-:Y:S01]  /*35c70*/  MOV R29, R109 ;  /* 0x0000006d001d7202 */ /* 0x000fe20000000f00 */
[----:B------:R-:W-:Y:S01]  /*35c80*/  IMAD.MOV.U32 R30, RZ, RZ, R110 ;  /* 0x000000ffff1e7224 */ /* 0x000fe200078e006e */
[----:B------:R-:W-:Y:S01]  /*35c90*/  MOV R31, R111 ;  /* 0x0000006f001f7202 */ /* 0x000fe20000000f00 */
[----:B------:R-:W2:Y:S01]  /*35ca0*/  LDL.LU R109, [R1+0x144] ;  /* 0x00014400016d7983 */ /* 0x000ea20000300800 */
[----:B------:R-:W-:Y:S01]  /*35cb0*/  MOV R32, R112 ;  /* 0x0000007000207202 */ /* 0x000fe20000000f00 */
[----:B------:R-:W-:-:S02]  /*35cc0*/  IMAD.MOV.U32 R33, RZ, RZ, R113 ;  /* 0x000000ffff217224 */ /* 0x000fc400078e0071 */
[----:B------:R-:W4:Y:S01]  /*35cd0*/  LDL.LU R110, [R1+0x148] ;  /* 0x00014800016e7983 */ /* 0x000f220000300800 */
[----:B------:R-:W-:-:S03]  /*35ce0*/  MOV R34, R114 ;  /* 0x0000007200227202 */ /* 0x000fc60000000f00 */
[----:B------:R-:W4:Y:S01]  /*35cf0*/  LDL.LU R111, [R1+0x14c] ;  /* 0x00014c00016f7983 */ /* 0x000f220000300800 */
[----:B------:R-:W-:-:S03]  /*35d00*/  MOV R35, R115 ;  /* 0x0000007300237202 */ /* 0x000fc60000000f00 */
[----:B------:R-:W2:Y:S01]  /*35d10*/  LDL.LU R112, [R1+0x150] ;  /* 0x0001500001707983 */ /* 0x000ea20000300800 */
[----:B------:R-:W-:-:S03]  /*35d20*/  IMAD.MOV.U32 R36, RZ, RZ, R116 ;  /* 0x000000ffff247224 */ /* 0x000fc600078e0074 */
[----:B------:R-:W2:Y:S01]  /*35d30*/  LDL.LU R113, [R1+0x154] ;  /* 0x0001540001717983 */ /* 0x000ea20000300800 */
[----:B------:R-:W-:-:S03]  /*35d40*/  MOV R37, R117 ;  /* 0x0000007500257202 */ /* 0x000fc60000000f00 */
[----:B------:R-:W4:Y:S01]  /*35d50*/  LDL.LU R114, [R1+0x158] ;  /* 0x0001580001727983 */ /* 0x000f220000300800 */
[----:B------:R-:W-:-:S03]  /*35d60*/  MOV R38, R118 ;  /* 0x0000007600267202 */ /* 0x000fc60000000f00 */
[----:B------:R-:W4:Y:S01]  /*35d70*/  LDL.LU R115, [R1+0x15c] ;  /* 0x00015c0001737983 */ /* 0x000f220000300800 */
[----:B------:R-:W-:-:S03]  /*35d80*/  IMAD.MOV.U32 R39, RZ, RZ, R119 ;  /* 0x000000ffff277224 */ /* 0x000fc600078e0077 */
[----:B------:R-:W2:Y:S01]  /*35d90*/  LDL.LU R116, [R1+0x160] ;  /* 0x0001600001747983 */ /* 0x000ea20000300800 */
[----:B------:R-:W-:-:S03]  /*35da0*/  MOV R40, R120 ;  /* 0x0000007800287202 */ /* 0x000fc60000000f00 */
[----:B------:R-:W2:Y:S01]  /*35db0*/  LDL.LU R117, [R1+0x164] ;  /* 0x0001640001757983 */ /* 0x000ea20000300800 */
[----:B------:R-:W-:-:S03]  /*35dc0*/  MOV R41, R121 ;  /* 0x0000007900297202 */ /* 0x000fc60000000f00 */
[----:B------:R-:W4:Y:S01]  /*35dd0*/  LDL.LU R118, [R1+0x168] ;  /* 0x0001680001767983 */ /* 0x000f220000300800 */
[----:B------:R-:W-:-:S03]  /*35de0*/  IMAD.MOV.U32 R42, RZ, RZ, R122 ;  /* 0x000000ffff2a7224 */ /* 0x000fc600078e007a */
[----:B------:R-:W4:Y:S01]  /*35df0*/  LDL.LU R119, [R1+0x16c] ;  /* 0x00016c0001777983 */ /* 0x000f220000300800 */
[----:B------:R-:W-:-:S03]  /*35e00*/  MOV R43, R123 ;  /* 0x0000007b002b7202 */ /* 0x000fc60000000f00 */
[----:B------:R-:W2:Y:S01]  /*35e10*/  LDL.LU R120, [R1+0x170] ;  /* 0x0001700001787983 */ /* 0x000ea20000300800 */
[----:B------:R-:W-:-:S03]  /*35e20*/  MOV R44, R124 ;  /* 0x0000007c002c7202 */ /* 0x000fc60000000f00 */
[----:B------:R-:W2:Y:S01]  /*35e30*/  LDL.LU R121, [R1+0x174] ;  /* 0x0001740001797983 */ /* 0x000ea20000300800 */
[----:B------:R-:W-:-:S03]  /*35e40*/  IMAD.MOV.U32 R45, RZ, RZ, R125 ;  /* 0x000000ffff2d7224 */ /* 0x000fc600078e007d */
        /* <DEDUP_REMOVED lines=19> */
[----:B------:R-:W-:Y:S01]  /*35f80*/  IMAD.MOV.U32 R54, RZ, RZ, R134 ;  /* 0x000000ffff367224 */ /* 0x000fe200078e0086 */
[----:B------:R-:W-:Y:S02]  /*35f90*/  MOV R25, R56 ;  /* 0x0000003800197202 */ /* 0x000fe40000000f00 */
[----:B------:R-:W2:Y:S01]  /*35fa0*/  LDL.LU R132, [R1+0x1a0] ;  /* 0x0001a00001847983 */ /* 0x000ea20000300800 */
[----:B------:R-:W-:-:S03]  /*35fb0*/  MOV R55, R135 ;  /* 0x0000008700377202 */ /* 0x000fc60000000f00 */
[----:B------:R-:W2:Y:S01]  /*35fc0*/  LDL.LU R133, [R1+0x1a4] ;  /* 0x0001a40001857983 */ /* 0x000ea20000300800 */
[----:B------:R-:W-:Y:S01]  /*35fd0*/  MOV R26, R57 ;  /* 0x00000039001a7202 */ /* 0x000fe20000000f00 */
[----:B------:R-:W-:Y:S01]  /*35fe0*/  IMAD.MOV.U32 R57, RZ, RZ, R137 ;  /* 0x000000ffff397224 */ /* 0x000fe200078e0089 */
[----:B------:R-:W-:Y:S01]  /*35ff0*/  MOV R56, R136 ;  /* 0x0000008800387202 */ /* 0x000fe20000000f00 */
        /* <DEDUP_REMOVED lines=34> */
[----:B------:R-:W2:Y:S04]  /*36220*/  LDL.LU R152, [R1+0x1f0] ;  /* 0x0001f00001987983 */ /* 0x000ea80000300800 */
[----:B------:R-:W2:Y:S04]  /*36230*/  LDL.LU R153, [R1+0x1f4] ;  /* 0x0001f40001997983 */ /* 0x000ea80000300800 */
[----:B------:R-:W4:Y:S04]  /*36240*/  LDL.LU R154, [R1+0x1f8] ;  /* 0x0001f800019a7983 */ /* 0x000f280000300800 */
[----:B------:R-:W4:Y:S01]  /*36250*/  LDL.LU R155, [R1+0x1fc] ;  /* 0x0001fc00019b7983 */ /* 0x000f220000300800 */
[----:B---3--:R-:W-:-:S03]  /*36260*/  F2FP.BF16.F32.PACK_AB R27, R27, R150 ;  /* 0x000000961b1b723e */ /* 0x008fc600000010ff */
[----:B------:R-:W3:Y:S04]  /*36270*/  LDL.LU R150, [R1+0x1e8] ;  /* 0x0001e80001967983 */ /* 0x000ee80000300800 */
[----:B----4-:R-:W-:Y:S04]  /*36280*/  STL.64 [R1+0x600], R154 ;  /* 0x0006009a01007387 */ /* 0x010fe80000100a00 */
[----:B--2---:R-:W-:Y:S04]  /*36290*/  STL.64 [R1+0x5f8], R152 ;  /* 0x0005f89801007387 */ /* 0x004fe80000100a00 */
[----:B---3--:R-:W-:Y:S04]  /*362a0*/  STL.64 [R1+0x5f0], R150 ;  /* 0x0005f09601007387 */ /* 0x008fe80000100a00 */
        /* <DEDUP_REMOVED lines=81> */
[----:B------:R1:W5:Y:S04]  /*367c0*/  LDL.LU R214, [R1+0x6cc] ;  /* 0x0006cc0001d67983 */ /* 0x0003680000300800 */
        /* <DEDUP_REMOVED lines=75> */
[----:B------:R1:W5:Y:S01]  /*36c80*/  LDL.LU R216, [R1+0x6bc] ;  /* 0x0006bc0001d87983 */ /* 0x0003620000300800 */
[----:B------:R-:W-:-:S02]  /*36c90*/  MOV R108, R173 ;  /* 0x000000ad006c7202 */ /* 0x000fc40000000f00 */
[----:B------:R-:W-:Y:S01]  /*36ca0*/  MOV R110, R171 ;  /* 0x000000ab006e7202 */ /* 0x000fe20000000f00 */
[----:B------:R1:W5:Y:S01]  /*36cb0*/  LDL.LU R215, [R1+0x6b8] ;  /* 0x0006b80001d77983 */ /* 0x0003620000300800 */
[----:B------:R-:W-:Y:S02]  /*36cc0*/  MOV R111, R169 ;  /* 0x000000a9006f7202 */ /* 0x000fe40000000f00 */
[----:B------:R-:W-:Y:S01]  /*36cd0*/  MOV R113, R234 ;  /* 0x000000ea00717202 */ /* 0x000fe20000000f00 */
[----:B------:R1:W5:Y:S01]  /*36ce0*/  LDL.LU R213, [R1+0x6b4] ;  /* 0x0006b40001d57983 */ /* 0x0003620000300800 */
[----:B------:R-:W-:Y:S02]  /*36cf0*/  MOV R114, R233 ;  /* 0x000000e900727202 */ /* 0x000fe40000000f00 */
        /* <DEDUP_REMOVED lines=40> */
[----:B------:R1:W5:Y:S04]  /*36f80*/  LDL.LU R199, [R1+0x67c] ;  /* 0x00067c0001c77983 */ /* 0x0003680000300800 */
        /* <DEDUP_REMOVED lines=28> */
[----:B------:R1:W5:Y:S01]  /*37150*/  LDL.LU R169, [R1+0x608] ;  /* 0x0006080001a97983 */ /* 0x0003620000300800 */
[----:B--2---:R-:W-:-:S06]  /*37160*/  WARPGROUP.ARRIVE ;  /* 0x00000000000079c5 */ /* 0x004fcc0000000000 */
[----:B------:R-:W-:Y:S01]  /*37170*/  HGMMA.64x256x16.F32.BF16 R40, R24, gdesc[UR8].tnspB, R40, gsb0 ;  /* 0x43e0000818287df0 */ /* 0x000fe20008001828 */
[----:B------:R-:W-:Y:S04]  /*37180*/  STL.64 [R1+0x430], R38 ;  /* 0x0004302601007387 */ /* 0x000fe80000100a00 */
[----:B------:R-:W-:Y:S04]  /*37190*/  STL.64 [R1+0x428], R36 ;  /* 0x0004282401007387 */ /* 0x000fe80000100a00 */
[----:B------:R-:W-:Y:S04]  /*371a0*/  STL.64 [R1+0x420], R34 ;  /* 0x0004202201007387 */ /* 0x000fe80000100a00 */
[----:B------:R-:W-:Y:S04]  /*371b0*/  STL.64 [R1+0x418], R32 ;  /* 0x0004182001007387 */ /* 0x000fe80000100a00 */
[----:B------:R-:W-:Y:S04]  /*371c0*/  STL.64 [R1+0x410], R30 ;  /* 0x0004101e01007387 */ /* 0x000fe80000100a00 */
[----:B------:R-:W-:Y:S01]  /*371d0*/  STL.64 [R1+0x408], R28 ;  /* 0x0004081c01007387 */ /* 0x000fe20000100a00 */
[----:B------:R-:W-:-:S03]  /*371e0*/  WARPGROUP.DEPBAR.LE gsb0, 0x0 ;  /* 0x00008000000079c5 */ /* 0x000fc60000010000 */
        /* <DEDUP_REMOVED lines=200> */
.L_x_30:
[----:B-----5:R-:W-:Y:S02]  /*37e70*/  R2UR UR10, R172 ;  /* 0x00000000ac0a72ca */ /* 0x020fe400000e0000 */
[----:B------:R-:W-:-:S13]  /*37e80*/  R2UR UR7, R174 ;  /* 0x00000000ae0772ca */ /* 0x000fda00000e0000 */
[----:B------:R-:W-:-:S04]  /*37e90*/  ULEA UR7, UR7, UR10, 0x3 ;  /* 0x0000000a07077291 */ /* 0x000fc8000f8e183f */
[----:B------:R-:W-:-:S04]  /*37ea0*/  UIADD3 UR7, UR7, 0x160028, URZ ;  /* 0x0016002807077890 */ /* 0x000fc8000fffe03f */
[----:B------:R-:W-:-:S09]  /*37eb0*/  UPRMT UR7, URZ, 0x654, UR7 ;  /* 0x000006543f077896 */ /* 0x000fd20008000007 */
[----:B------:R-:W-:Y:S01]  /*37ec0*/  SYNCS.ARRIVE.TRANS64.RED.A1T0 RZ, [UR7], RZ ;  /* 0x000000ffffff79a7 */ /* 0x000fe20008100407 */
[----:B------:R-:W-:Y:S05]  /*37ed0*/  @P1 BRA `(.L_x_31) ;  /* 0x0000000000041947 */ /* 0x000fea0003800000 */
[----:B------:R-:W-:Y:S01]  /*37ee0*/  BPT.TRAP 0x1 ;  /* 0x000000040000795c */ /* 0x000fe20000300000 */
.L_x_31:
[----:B------:R-:W-:-:S13]  /*37ef0*/  R2UR UR7, R174 ;  /* 0x00000000ae0772ca */ /* 0x000fda00000e0000 */
[----:B------:R-:W-:-:S04]  /*37f00*/  UIADD3 UR7, UR7, 0x1, URZ ;  /* 0x0000000107077890 */ /* 0x000fc8000fffe03f */
[----:B------:R-:W-:-:S04]  /*37f10*/  UISETP.NE.AND UP0, UPT, UR7, 0x5, UPT ;  /* 0x000000050700788c */ /* 0x000fc8000bf05270 */
[----:B------:R-:W-:Y:S01]  /*37f20*/  USEL UR7, UR7, URZ, UP0 ;  /* 0x0000003f07077287 */ /* 0x000fe20008000000 */
[----:B------:R-:W-:Y:S11]  /*37f30*/  @!P0 BRA `(.L_x_32) ;  /* 0x0000000000048947 */ /* 0x000ff60003800000 */
[----:B------:R-:W-:Y:S01]  /*37f40*/  BPT.TRAP 0x1 ;  /* 0x000000040000795c */ /* 0x000fe20000300000 */
.L_x_32:
[----:B------:R-:W-:-:S13]  /*37f50*/  R2UR UR10, R172 ;  /* 0x00000000ac0a72ca */ /* 0x000fda00000e0000 */
[----:B------:R-:W-:-:S04]  /*37f60*/  ULEA UR10, UR7, UR10, 0x3 ;  /* 0x0000000a070a7291 */ /* 0x000fc8000f8e183f */
[----:B------:R-:W-:-:S04]  /*37f70*/  UIADD3 UR10, UR10, 0x160028, URZ ;  /* 0x001600280a0a7890 */ /* 0x000fc8000fffe03f */
[----:B------:R-:W-:-:S09]  /*37f80*/  UPRMT UR10, URZ, 0x654, UR10 ;  /* 0x000006543f0a7896 */ /* 0x000fd2000800000a */
[----:B------:R-:W-:Y:S01]  /*37f90*/  SYNCS.ARRIVE.TRANS64.RED.A1T0 RZ, [UR10], RZ ;  /* 0x000000ffffff79a7 */ /* 0x000fe2000810040a */
[----:B------:R-:W-:Y:S05]  /*37fa0*/  @P1 BRA `(.L_x_33) ;  /* 0x0000000000041947 */ /* 0x000fea0003800000 */
[----:B------:R-:W-:Y:S01]  /*37fb0*/  BPT.TRAP 0x1 ;  /* 0x000000040000795c */ /* 0x000fe20000300000 */
.L_x_33:
[----:B------:R-:W-:Y:S01]  /*37fc0*/  UIADD3 UR6, UR6, 0x1, URZ ;  /* 0x0000000106067890 */ /* 0x000fe2000fffe03f */
[C---:B------:R-:W-:Y:S01]  /*37fd0*/  ISETP.GT.AND P2, PT, R173.reuse, 0x2, PT ;  /* 0x00000002ad00780c */ /* 0x040fe20003f44270 */
[----:B------:R-:W-:Y:S01]  /*37fe0*/  UIADD3 UR7, UR7, 0x1, URZ ;  /* 0x0000000107077890 */ /* 0x000fe2000fffe03f */
[----:B------:R-:W-:Y:S01]  /*37ff0*/  IADD3 R2, R173, -0x1, RZ ;  /* 0xffffffffad027810 */ /* 0x000fe20007ffe0ff */
[----:B------:R-:W-:Y:S01]  /*38000*/  UISETP.NE.AND UP2, UPT, UR6, 0x5, UPT ;  /* 0x000000050600788c */ /* 0x000fe2000bf45270 */
[----:B------:R-:W-:Y:S01]  /*38010*/  IMAD.MOV.U32 R170, RZ, RZ, R169 ;  /* 0x000000ffffaa7224 */ /* 0x000fe200078e00a9 */
[----:B------:R-:W-:Y:S01]  /*38020*/  UISETP.NE.AND UP0, UPT, UR7, 0x5, UPT ;  /* 0x000000050700788c */ /* 0x000fe2000bf05270 */
[----:B------:R-:W-:Y:S01]  /*38030*/  MOV R173, R2 ;  /* 0x0000000200ad7202 */ /* 0x000fe20000000f00 */
[----:B------:R-:W-:Y:S01]  /*38040*/  USEL UR10, URZ, 0x1, UP2 ;  /* 0x000000013f0a7887 */ /* 0x000fe20009000000 */
[----:B------:R-:W-:Y:S01]  /*38050*/  MOV R2, R171 ;  /* 0x000000ab00027202 */ /* 0x000fe20000000f00 */
[----:B------:R-:W-:-:S02]  /*38060*/  USEL UR7, UR7, URZ, UP0 ;  /* 0x0000003f07077287 */ /* 0x000fc40008000000 */
[----:B------:R-:W-:Y:S02]  /*38070*/  USEL UR61, UR6, URZ, UP2 ;  /* 0x0000003f063d7287 */ /* 0x000fe40009000000 */
[----:B------:R-:W-:Y:S02]  /*38080*/  LOP3.LUT R0, R175, UR10, RZ, 0x3c, !PT ;  /* 0x0000000aaf007c12 */ /* 0x000fe4000f8e3cff */
[----:B------:R-:W-:Y:S01]  /*38090*/  IMAD.U32 R174, RZ, RZ, UR7 ;  /* 0x00000007ffae7e24 */ /* 0x000fe2000f8e00ff */
[----:B------:R-:W-:Y:S07]  /*380a0*/  @P2 BRA `(.L_x_34) ;  /* 0xfffffe1c003c2947 */ /* 0x000fee000383ffff */
.L_x_23:
[----:B------:R-:W3:Y:S01]  /*380b0*/  SHFL.BFLY PT, R0, R177, 0x1, 0x1f ;  /* 0x0c201f00b1007f89 */ /* 0x000ee200000e0000 */
[----:B------:R-:W-:Y:S01]  /*380c0*/  BSSY B0, `(.L_x_35) ;  /* 0x0000025000007945 */ /* 0x000fe20003800000 */
[----:B------:R-:W-:Y:S02]  /*380d0*/  MOV R10, 0x7f800000 ;  /* 0x7f800000000a7802 */ /* 0x000fe40000000f00 */
[----:B------:R-:W4:Y:S01]  /*380e0*/  SHFL.BFLY PT, R2, R176, 0x1, 0x1f ;  /* 0x0c201f00b0027f89 */ /* 0x000f2200000e0000 */
[----:B------:R-:W-:Y:S02]  /*380f0*/  MOV R9, 0x3f800000 ;  /* 0x3f80000000097802 */ /* 0x000fe40000000f00 */
[----:B------:R-:W-:Y:S01]  /*38100*/  MOV R8, 0x7f800000 ;  /* 0x7f80000000087802 */ /* 0x000fe20000000f00 */
[----:B---3--:R-:W-:Y:S01]  /*38110*/  FADD R177, R0, R177 ;  /* 0x000000b100b17221 */ /* 0x008fe20000000000 */
[----:B----4-:R-:W-:-:S04]  /*38120*/  FADD R176, R2, R176 ;  /* 0x000000b002b07221 */ /* 0x010fc80000000000 */
[----:B------:R-:W3:Y:S04]  /*38130*/  SHFL.BFLY PT, R0, R177, 0x2, 0x1f ;  /* 0x0c401f00b1007f89 */ /* 0x000ee800000e0000 */
[----:B------:R-:W4:Y:S01]  /*38140*/  SHFL.BFLY PT, R11, R176, 0x2, 0x1f ;  /* 0x0c401f00b00b7f89 */ /* 0x000f2200000e0000 */
[C---:B---3--:R-:W-:Y:S01]  /*38150*/  FSETP.NE.AND P0, PT, R177.reuse, -R0, PT ;  /* 0x80000000b100720b */ /* 0x048fe20003f05000 */
[----:B------:R-:W-:Y:S01]  /*38160*/  FADD R177, R177, R0 ;  /* 0x00000000b1b17221 */ /* 0x000fe20000000000 */
[----:B------:R-:W-:Y:S02]  /*38170*/  IMAD.MOV.U32 R0, RZ, RZ, 0x3f800000 ;  /* 0x3f800000ff007424 */ /* 0x000fe400078e00ff */
[----:B----4-:R-:W-:-:S09]  /*38180*/  FADD R4, R176, R11 ;  /* 0x0000000bb0047221 */ /* 0x010fd20000000000 */
[----:B------:R-:W-:Y:S05]  /*38190*/  @!P0 BRA `(.L_x_36) ;  /* 0x00000000005c8947 */ /* 0x000fea0003800000 */
[----:B------:R-:W-:Y:S01]  /*381a0*/  MOV R0, R177 ;  /* 0x000000b100007202 */ /* 0x000fe20000000f00 */
[----:B------:R-:W-:Y:S04]  /*381b0*/  BSSY B1, `(.L_x_37) ;  /* 0x000000d000017945 */ /* 0x000fe80003800000 */
[----:B------:R-:W-:-:S05]  /*381c0*/  VIADD R2, R0, 0x1800000 ;  /* 0x0180000000027836 */ /* 0x000fca0000000000 */
[----:B------:R-:W-:-:S04]  /*381d0*/  LOP3.LUT R2, R2, 0x7f800000, RZ, 0xc0, !PT ;  /* 0x7f80000002027812 */ /* 0x000fc800078ec0ff */
[----:B------:R-:W-:-:S13]  /*381e0*/  ISETP.GT.U32.AND P0, PT, R2, 0x1ffffff, PT ;  /* 0x01ffffff0200780c */ /* 0x000fda0003f04070 */
[----:B------:R-:W-:Y:S05]  /*381f0*/  @P0 BRA `(.L_x_38) ;  /* 0x0000000000100947 */ /* 0x000fea0003800000 */
[----:B------:R-:W-:-:S07]  /*38200*/  MOV R7, 0x38220 ;  /* 0x0003822000077802 */ /* 0x000fce0000000f00 */
[----:B-12---:R-:W-:Y:S05]  /*38210*/  CALL.REL.NOINC `($__internal_0_$__cuda_sm20_rcp_rn_f32_slowpath) ;  /* 0x0000008400687944 */ /* 0x006fea0003c00000 */
[----:B------:R-:W-:Y:S01]  /*38220*/  MOV R2, R5 ;  /* 0x0000000500027202 */ /* 0x000fe20000000f00 */
[----:B------:R-:W-:Y:S06]  /*38230*/  BRA `(.L_x_39) ;  /* 0x0000000000107947 */ /* 0x000fec0003800000 */
.L_x_38:
[----:B------:R-:W3:Y:S02]  /*38240*/  MUFU.RCP R2, R0 ;  /* 0x0000000000027308 */ /* 0x000ee40000001000 */
[----:B---3--:R-:W-:-:S04]  /*38250*/  FFMA R3, R0, R2, -1 ;  /* 0xbf80000000037423 */ /* 0x008fc80000000002 */
[----:B------:R-:W-:-:S04]  /*38260*/  FADD.FTZ R3, -R3, -RZ ;  /* 0x800000ff03037221 */ /* 0x000fc80000010100 */
[----:B------:R-:W-:-:S07]  /*38270*/  FFMA R2, R2, R3, R2 ;  /* 0x0000000302027223 */ /* 0x000fce0000000002 */
.L_x_39:
[----:B------:R-:W-:Y:S05]  /*38280*/  BSYNC B1 ;  /* 0x0000000000017941 */ /* 0x000fea0003800000 */
.L_x_37:
[----:B------:R-:W-:Y:S01]  /*38290*/  FSETP.GEU.AND P0, PT, |R0|, 1.175494350822287508e-38, PT ;  /* 0x008000000000780b */ /* 0x000fe20003f0e200 */
[----:B------:R-:W-:-:S12]  /*382a0*/  ULDC UR4, c[0x0][0x600] ;  /* 0x0001800000047ab9 */ /* 0x000fd80000000800 */
[----:B------:R-:W-:-:S06]  /*382b0*/  @!P0 FMUL R0, R0, 16777216 ;  /* 0x4b80000000008820 */ /* 0x000fcc0000400000 */
[----:B------:R-:W3:Y:S02]  /*382c0*/  MUFU.LG2 R0, R0 ;  /* 0x0000000000007308 */ /* 0x000ee40000000c00 */
[----:B---3--:R-:W-:-:S04]  /*382d0*/  @!P0 FADD R0, R0, -24 ;  /* 0xc1c0000000008421 */ /* 0x008fc80000000000 */
[----:B------:R-:W-:-:S04]  /*382e0*/  FMUL R0, R0, 0.69314718246459960938 ;  /* 0x3f31721800007820 */ /* 0x000fc80000400000 */
[----:B------:R-:W-:Y:S01]  /*382f0*/  FFMA R8, R171, UR4, R0 ;  /* 0x00000004ab087c23 */ /* 0x000fe20008000000 */
[----:B------:R-:W-:-:S07]  /*38300*/  MOV R0, R2 ;  /* 0x0000000200007202 */ /* 0x000fce0000000f00 */
.L_x_36:
[----:B------:R-:W-:Y:S05]  /*38310*/  BSYNC B0 ;  /* 0x0000000000007941 */ /* 0x000fea0003800000 */
.L_x_35:
[----:B-12---:R-:W2:Y:S01]  /*38320*/  LDL.LU R64, [R1+0x200] ;  /* 0x0002000001407983 */ /* 0x006ea20000300800 */
[----:B------:R-:W-:-:S03]  /*38330*/  ULDC UR4, c[0x0][0x608] ;  /* 0x0001820000047ab9 */ /* 0x000fc60000000800 */
[----:B------:R-:W3:Y:S04]  /*38340*/  LDL.LU R60, [R1+0x204] ;  /* 0x00020400013c7983 */ /* 0x000ee80000300800 */
[----:B------:R-:W4:Y:S04]  /*38350*/  LDL.LU R56, [R1+0x210] ;  /* 0x0002100001387983 */ /* 0x000f280000300800 */
[----:B------:R-:W5:Y:S04]  /*38360*/  LDL.LU R52, [R1+0x214] ;  /* 0x0002140001347983 */ /* 0x000f680000300800 */
        /* <DEDUP_REMOVED lines=59> */
[----:B------:R-:W5:Y:S01]  /*38720*/  LDL.LU R2, [R1+0x3f4] ;  /* 0x0003f40001027983 */ /* 0x000f620000300800 */
[----:B------:R-:W-:Y:S01]  /*38730*/  FMUL R0, R0, UR4 ;  /* 0x0000000400007c20 */ /* 0x000fe20008400000 */
[----:B------:R-:W-:Y:S01]  /*38740*/  FSETP.NE.AND P0, PT, R176, -R11, PT ;  /* 0x8000000bb000720b */ /* 0x000fe20003f05000 */
[----:B------:R-:W-:Y:S02]  /*38750*/  BSSY B0, `(.L_x_40) ;  /* 0x00000fb000007945 */ /* 0x000fe40003800000 */
[-C--:B--2---:R-:W-:Y:S01]  /*38760*/  FMUL R64, R64, R0.reuse ;  /* 0x0000000040407220 */ /* 0x084fe20000400000 */
[-C--:B---3--:R-:W-:Y:S01]  /*38770*/  FMUL R60, R60, R0.reuse ;  /* 0x000000003c3c7220 */ /* 0x088fe20000400000 */
[-C--:B----4-:R-:W-:Y:S01]  /*38780*/  FMUL R56, R56, R0.reuse ;  /* 0x0000000038387220 */ /* 0x090fe20000400000 */
[-C--:B-----5:R-:W-:Y:S01]  /*38790*/  FMUL R52, R52, R0.reuse ;  /* 0x0000000034347220 */ /* 0x0a0fe20000400000 */
        /* <DEDUP_REMOVED lines=27> */
[----:B------:R-:W-:-:S02]  /*38950*/  FMUL R201, R40, R0 ;  /* 0x0000000028c97220 */ /* 0x000fc40000400000 */
[----:B------:R-:W2:Y:S01]  /*38960*/  LDL.LU R40, [R1] ;  /* 0x0000000001287983 */ /* 0x000ea20000300800 */
[----:B------:R-:W-:-:S03]  /*38970*/  FMUL R197, R39, R0 ;  /* 0x0000000027c57220 */ /* 0x000fc60000400000 */
[----:B------:R-:W3:Y:S01]  /*38980*/  LDL.LU R39, [R1+0x4] ;  /* 0x0000040001277983 */ /* 0x000ee20000300800 */
[----:B------:R-:W-:-:S03]  /*38990*/  FMUL R196, R38, R0 ;  /* 0x0000000026c47220 */ /* 0x000fc60000400000 */
[----:B------:R-:W4:Y:S01]  /*389a0*/  LDL.LU R38, [R1+0x10] ;  /* 0x0000100001267983 */ /* 0x000f220000300800 */
[----:B------:R-:W-:-:S03]  /*389b0*/  FMUL R193, R37, R0 ;  /* 0x0000000025c17220 */ /* 0x000fc60000400000 */
[----:B------:R-:W5:Y:S01]  /*389c0*/  LDL.LU R37, [R1+0x14] ;  /* 0x0000140001257983 */ /* 0x000f620000300800 */
[----:B------:R-:W-:-:S03]  /*389d0*/  FMUL R192, R36, R0 ;  /* 0x0000000024c07220 */ /* 0x000fc60000400000 */
[----:B------:R-:W2:Y:S01]  /*389e0*/  LDL.LU R36, [R1+0x20] ;  /* 0x0000200001247983 */ /* 0x000ea20000300800 */
[----:B------:R-:W-:-:S03]  /*389f0*/  FMUL R189, R35, R0 ;  /* 0x0000000023bd7220 */ /* 0x000fc60000400000 */
[----:B------:R-:W3:Y:S01]  /*38a00*/  LDL.LU R35, [R1+0x24] ;  /* 0x0000240001237983 */ /* 0x000ee20000300800 */
        /* <DEDUP_REMOVED lines=54> */
[-C--:B----4-:R-:W-:Y:S01]  /*38d70*/  FMUL R128, R38, R0.reuse ;  /* 0x0000000026807220 */ /* 0x090fe20000400000 */
[-C--:B-----5:R-:W-:Y:S01]  /*38d80*/  FMUL R127, R37, R0.reuse ;  /* 0x00000000257f7220 */ /* 0x0a0fe20000400000 */
[-C--:B--2---:R-:W-:Y:S01]  /*38d90*/  FMUL R124, R36, R0.reuse ;  /* 0x00000000247c7220 */ /* 0x084fe20000400000 */
        /* <DEDUP_REMOVED lines=19> */
[----:B------:R1:W-:Y:S01]  /*38ed0*/  STL [R1+0x4], R12 ;  /* 0x0000040c01007387 */ /* 0x0003e20000100800 */
[----:B------:R-:W-:-:S03]  /*38ee0*/  FMUL R3, R3, R0 ;  /* 0x0000000003037220 */ /* 0x000fc60000400000 */
[----:B------:R2:W-:Y:S01]  /*38ef0*/  STL [R1+0x14], R6 ;  /* 0x0000140601007387 */ /* 0x0005e20000100800 */
[----:B------:R-:W-:-:S03]  /*38f00*/  FMUL R2, R2, R0 ;  /* 0x0000000002027220 */ /* 0x000fc60000400000 */
[----:B------:R-:W3:Y:S04]  /*38f10*/  LDL.LU R38, [R1+0x104] ;  /* 0x0001040001267983 */ /* 0x000ee80000300800 */
[----:B------:R4:W-:Y:S04]  /*38f20*/  STL [R1], R3 ;  /* 0x0000000301007387 */ /* 0x0009e80000100800 */
[----:B------:R-:W5:Y:S04]  /*38f30*/  LDL.LU R37, [R1+0x110] ;  /* 0x0001100001257983 */ /* 0x000f680000300800 */
[----:B------:R4:W-:Y:S04]  /*38f40*/  STL [R1+0x40], R2 ;  /* 0x0000400201007387 */ /* 0x0009e80000100800 */
        /* <DEDUP_REMOVED lines=14> */
[----:B------:R-:W-:-:S03]  /*39030*/  FMUL R88, R18, R0 ;  /* 0x0000000012587220 */ /* 0x000fc60000400000 */
        /* <DEDUP_REMOVED lines=10> */
[----:B------:R-:W5:Y:S04]  /*390e0*/  LDL.LU R17, [R1+0x1b0] ;  /* 0x0001b00001117983 */ /* 0x000f680000300800 */
[----:B------:R-:W5:Y:S01]  /*390f0*/  LDL.LU R16, [R1+0x1b4] ;  /* 0x0001b40001107983 */ /* 0x000f620000300800 */
[----:B------:R-:W-:-:S03]  /*39100*/  FMUL R236, R7, R0 ;  /* 0x0000000007ec7220 */ /* 0x000fc60000400000 */
[----:B------:R-:W5:Y:S04]  /*39110*/  LDL.LU R15, [R1+0x1c0] ;  /* 0x0001c000010f7983 */ /* 0x000f680000300800 */
[----:B------:R-:W5:Y:S04]  /*39120*/  LDL.LU R14, [R1+0x1c4] ;  /* 0x0001c400010e7983 */ /* 0x000f680000300800 */
[----:B------:R-:W5:Y:S04]  /*39130*/  LDL.LU R13, [R1+0x1d0] ;  /* 0x0001d000010d7983 */ /* 0x000f680000300800 */
[----:B-1----:R-:W5:Y:S04]  /*39140*/  LDL.LU R12, [R1+0x1d4] ;  /* 0x0001d400010c7983 */ /* 0x002f680000300800 */
[----:B------:R-:W5:Y:S04]  /*39150*/  LDL.LU R7, [R1+0x1e0] ;  /* 0x0001e00001077983 */ /* 0x000f680000300800 */
[----:B--2---:R-:W2:Y:S04]  /*39160*/  LDL.LU R6, [R1+0x1e4] ;  /* 0x0001e40001067983 */ /* 0x004ea80000300800 */
[----:B----4-:R-:W4:Y:S04]  /*39170*/  LDL.LU R3, [R1+0x1f0] ;  /* 0x0001f00001037983 */ /* 0x010f280000300800 */
[----:B------:R-:W4:Y:S01]  /*39180*/  LDL.LU R2, [R1+0x1f4] ;  /* 0x0001f40001027983 */ /* 0x000f220000300800 */
[-C--:B------:R-:W-:Y:S01]  /*39190*/  FMUL R132, R40, R0.reuse ;  /* 0x0000000028847220 */ /* 0x080fe20000400000 */
[-C--:B------:R-:W-:Y:S01]  /*391a0*/  FMUL R131, R39, R0.reuse ;  /* 0x0000000027837220 */ /* 0x080fe20000400000 */
[-C--:B---3--:R-:W-:Y:S01]  /*391b0*/  FMUL R38, R38, R0.reuse ;  /* 0x0000000026267220 */ /* 0x088fe20000400000 */
[----:B-----5:R-:W-:-:S04]  /*391c0*/  FMUL R37, R37, R0 ;  /* 0x0000000025257220 */ /* 0x020fc80000400000 */
        /* <DEDUP_REMOVED lines=53> */
[----:B--2---:R-:W-:-:S03]  /*39520*/  FMUL R6, R6, R0 ;  /* 0x0000000006067220 */ /* 0x004fc60000400000 */
[----:B------:R1:W-:Y:S01]  /*39530*/  STL [R1+0x120], R7 ;  /* 0x0001200701007387 */ /* 0x0003e20000100800 */
[----:B----4-:R-:W-:-:S03]  /*39540*/  FMUL R3, R3, R0 ;  /* 0x0000000003037220 */ /* 0x010fc60000400000 */
[----:B------:R1:W-:Y:S01]  /*39550*/  STL [R1+0x104], R6 ;  /* 0x0001040601007387 */ /* 0x0003e20000100800 */
[----:B------:R-:W-:-:S03]  /*39560*/  FMUL R0, R2, R0 ;  /* 0x0000000002007220 */ /* 0x000fc60000400000 */
[----:B------:R1:W-:Y:S04]  /*39570*/  STL [R1+0x124], R3 ;  /* 0x0001240301007387 */ /* 0x0003e80000100800 */
[----:B------:R1:W-:Y:S01]  /*39580*/  STL [R1+0x114], R0 ;  /* 0x0001140001007387 */ /* 0x0003e20000100800 */
[----:B------:R-:W-:Y:S05]  /*39590*/  @!P0 BRA `(.L_x_41) ;  /* 0x0000000000588947 */ /* 0x000fea0003800000 */
[----:B-1----:R-:W-:Y:S01]  /*395a0*/  VIADD R0, R4, 0x1800000 ;  /* 0x0180000004007836 */ /* 0x002fe20000000000 */
[----:B------:R-:W-:Y:S04]  /*395b0*/  BSSY B1, `(.L_x_42) ;  /* 0x000000c000017945 */ /* 0x000fe80003800000 */
[----:B------:R-:W-:-:S04]  /*395c0*/  LOP3.LUT R0, R0, 0x7f800000, RZ, 0xc0, !PT ;  /* 0x7f80000000007812 */ /* 0x000fc800078ec0ff */
[----:B------:R-:W-:-:S13]  /*395d0*/  ISETP.GT.U32.AND P0, PT, R0, 0x1ffffff, PT ;  /* 0x01ffffff0000780c */ /* 0x000fda0003f04070 */
[----:B------:R-:W-:Y:S05]  /*395e0*/  @P0 BRA `(.L_x_43) ;  /* 0x0000000000100947 */ /* 0x000fea0003800000 */
[----:B------:R-:W-:Y:S02]  /*395f0*/  MOV R0, R4 ;  /* 0x0000000400007202 */ /* 0x000fe40000000f00 */
[----:B------:R-:W-:-:S07]  /*39600*/  MOV R7, 0x39620 ;  /* 0x0003962000077802 */ /* 0x000fce0000000f00 */
[----:B------:R-:W-:Y:S05]  /*39610*/  CALL.REL.NOINC `($__internal_0_$__cuda_sm20_rcp_rn_f32_slowpath) ;  /* 0x0000007000687944 */ /* 0x000fea0003c00000 */
[----:B------:R-:W-:Y:S05]  /*39620*/  BRA `(.L_x_44) ;  /* 0x0000000000107947 */ /* 0x000fea0003800000 */
.L_x_43:
[----:B------:R-:W1:Y:S02]  /*39630*/  MUFU.RCP R5, R4 ;  /* 0x0000000400057308 */ /* 0x000e640000001000 */
[----:B-1----:R-:W-:-:S04]  /*39640*/  FFMA R0, R4, R5, -1 ;  /* 0xbf80000004007423 */ /* 0x002fc80000000005 */
[----:B------:R-:W-:-:S04]  /*39650*/  FADD.FTZ R0, -R0, -RZ ;  /* 0x800000ff00007221 */ /* 0x000fc80000010100 */
[----:B------:R-:W-:-:S07]  /*39660*/  FFMA R5, R5, R0, R5 ;  /* 0x0000000005057223 */ /* 0x000fce0000000005 */
.L_x_44:
[----:B------:R-:W-:Y:S05]  /*39670*/  BSYNC B1 ;  /* 0x0000000000017941 */ /* 0x000fea0003800000 */
.L_x_42:
[----:B------:R-:W-:Y:S01]  /*39680*/  FSETP.GEU.AND P0, PT, |R4|, 1.175494350822287508e-38, PT ;  /* 0x008000000400780b */ /* 0x000fe20003f0e200 */
[----:B------:R-:W-:Y:S01]  /*39690*/  ULDC UR4, c[0x0][0x600] ;  /* 0x0001800000047ab9 */ /* 0x000fe20000000800 */
[----:B------:R-:W-:-:S11]  /*396a0*/  MOV R9, R5 ;  /* 0x0000000500097202 */ /* 0x000fd60000000f00 */
[----:B------:R-:W-:-:S06]  /*396b0*/  @!P0 FMUL R4, R4, 16777216 ;  /* 0x4b80000004048820 */ /* 0x000fcc0000400000 */
[----:B------:R-:W1:Y:S02]  /*396c0*/  MUFU.LG2 R4, R4 ;  /* 0x0000000400047308 */ /* 0x000e640000000c00 */
[----:B-1----:R-:W-:-:S04]  /*396d0*/  @!P0 FADD R4, R4, -24 ;  /* 0xc1c0000004048421 */ /* 0x002fc80000000000 */
[----:B------:R-:W-:-:S04]  /*396e0*/  FMUL R4, R4, 0.69314718246459960938 ;  /* 0x3f31721804047820 */ /* 0x000fc80000400000 */
[----:B------:R-:W-:-:S07]  /*396f0*/  FFMA R10, R169, UR4, R4 ;  /* 0x00000004a90a7c23 */ /* 0x000fce0008000004 */
.L_x_41:
[----:B------:R-:W-:Y:S05]  /*39700*/  BSYNC B0 ;  /* 0x0000000000007941 */ /* 0x000fea0003800000 */
.L_x_40:
[----:B-1----:R-:W2:Y:S01]  /*39710*/  LDL R0, [R1+0x400] ;  /* 0x0004000001007983 */ /* 0x002ea20000100800 */
[----:B------:R-:W-:Y:S01]  /*39720*/  ULDC UR4, c[0x0][0x608] ;  /* 0x0001820000047ab9 */ /* 0x000fe20000000800 */
[----:B------:R-:W-:Y:S02]  /*39730*/  R2UR UR6, R172 ;  /* 0x00000000ac0672ca */ /* 0x000fe400000e0000 */
        /* <DEDUP_REMOVED lines=8> */
[----:B------:R-:W3:Y:S04]  /*397c0*/  LDL.LU R82, [R1+0x248] ;  /* 0x0002480001527983 */ /* 0x000ee80000300800 */
[----:B------:R-:W5:Y:S04]  /*397d0*/  LDL.LU R57, [R1+0x24c] ;  /* 0x00024c0001397983 */ /* 0x000f680000300800 */
        /* <DEDUP_REMOVED lines=53> */
[----:B--2---:R-:W-:-:S03]  /*39b30*/  R2UR UR5, R0 ;  /* 0x00000000000572ca */ /* 0x004fc600000e0000 */
        /* <DEDUP_REMOVED lines=10> */
[----:B------:R-:W-:-:S03]  /*39be0*/  FMUL R9, R9, UR4 ;  /* 0x0000000409097c20 */ /* 0x000fc60008400000 */
[----:B------:R-:W2:Y:S04]  /*39bf0*/  LDL.LU R98, [R1+0x4c] ;  /* 0x00004c0001627983 */ /* 0x000ea80000300800 */
[----:B------:R-:W2:Y:S04]  /*39c00*/  LDL.LU R97, [R1+0x58] ;  /* 0x0000580001617983 */ /* 0x000ea80000300800 */
[----:B------:R-:W2:Y:S04]  /*39c10*/  LDL.LU R94, [R1+0x5c] ;  /* 0x00005c00015e7983 */ /* 0x000ea80000300800 */
[----:B------:R-:W2:Y:S01]  /*39c20*/  LDL.LU R93, [R1+0x68] ;  /* 0x00006800015d7983 */ /* 0x000ea20000300800 */
[----:B---3--:R-:W-:-:S03]  /*39c30*/  FMUL R228, R82, R9 ;  /* 0x0000000952e47220 */ /* 0x008fc60000400000 */
[----:B------:R-:W3:Y:S01]  /*39c40*/  LDL.LU R90, [R1+0x6c] ;  /* 0x00006c00015a7983 */ /* 0x000ee20000300800 */
[----:B----4-:R-:W-:-:S03]  /*39c50*/  FMUL R226, R81, R9 ;  /* 0x0000000951e27220 */ /* 0x010fc60000400000 */
[----:B------:R-:W4:Y:S01]  /*39c60*/  LDL.LU R89, [R1+0x78] ;  /* 0x0000780001597983 */ /* 0x000f220000300800 */
[----:B-----5:R-:W-:-:S03]  /*39c70*/  FMUL R224, R78, R9 ;  /* 0x000000094ee07220 */ /* 0x020fc60000400000 */
[----:B------:R-:W5:Y:S01]  /*39c80*/  LDL.LU R86, [R1+0x7c] ;  /* 0x00007c0001567983 */ /* 0x000f620000300800 */
[----:B------:R-:W-:-:S03]  /*39c90*/  FMUL R222, R77, R9 ;  /* 0x000000094dde7220 */ /* 0x000fc60000400000 */
[----:B------:R-:W5:Y:S04]  /*39ca0*/  LDL.LU R85, [R1+0x88] ;  /* 0x0000880001557983 */ /* 0x000f680000300800 */
[----:B------:R-:W5:Y:S01]  /*39cb0*/  LDL.LU R82, [R1+0x8c] ;  /* 0x00008c0001527983 */ /* 0x000f620000300800 */
[----:B------:R-:W-:-:S03]  /*39cc0*/  FMUL R220, R74, R9 ;  /* 0x000000094adc7220 */ /* 0x000fc60000400000 */
[----:B------:R-:W5:Y:S01]  /*39cd0*/  LDL.LU R81, [R1+0x98] ;  /* 0x0000980001517983 */ /* 0x000f620000300800 */
[----:B------:R-:W-:-:S03]  /*39ce0*/  FMUL R218, R73, R9 ;  /* 0x0000000949da7220 */ /* 0x000fc60000400000 */
        /* <DEDUP_REMOVED lines=39> */
[----:B------:R-:W5:Y:S01]  /*39f60*/  LDL.LU R29, [R1+0x118] ;  /* 0x00011800011d7983 */ /* 0x000f620000300800 */
[-C--:B------:R-:W-:Y:S01]  /*39f70*/  FMUL R162, R28, R9.reuse ;  /* 0x000000091ca27220 */ /* 0x080fe20000400000 */
[-C--:B------:R-:W-:Y:S02]  /*39f80*/  FMUL R161, R27, R9.reuse ;  /* 0x000000091ba17220 */ /* 0x080fe40000400000 */
[----:B------:R-:W5:Y:S04]  /*39f90*/  LDL.LU R27, [R1+0x11c] ;  /* 0x00011c00011b7983 */ /* 0x000f680000300800 */
[----:B------:R-:W5:Y:S01]  /*39fa0*/  LDL.LU R30, [R1+0x128] ;  /* 0x00012800011e7983 */ /* 0x000f620000300800 */
[----:B------:R-:W-:-:S03]  /*39fb0*/  FMUL R169, R31, R9 ;  /* 0x000000091fa97220 */ /* 0x000fc60000400000 */
        /* <DEDUP_REMOVED lines=35> */
[----:B------:R-:W5:Y:S04]  /*3a1f0*/  LDL.LU R5, [R1+0x1dc] ;  /* 0x0001dc0001057983 */ /* 0x000f680000300800 */
[----:B------:R-:W5:Y:S01]  /*3a200*/  LDL.LU R4, [R1+0x1e8] ;  /* 0x0001e80001047983 */ /* 0x000f620000300800 */
[----:B--2---:R-:W-:-:S03]  /*3a210*/  FMUL R133, R0, R9 ;  /* 0x0000000900857220 */ /* 0x004fc60000400000 */
[----:B------:R-:W2:Y:S04]  /*3a220*/  LDL.LU R3, [R1+0x1ec] ;  /* 0x0001ec0001037983 */ /* 0x000ea80000300800 */
[----:B------:R-:W2:Y:S04]  /*3a230*/  LDL.LU R2, [R1+0x1f8] ;  /* 0x0001f80001027983 */ /* 0x000ea80000300800 */
[----:B------:R-:W2:Y:S01]  /*3a240*/  LDL.LU R0, [R1+0x1fc] ;  /* 0x0001fc0001007983 */ /* 0x000ea20000300800 */
[----:B------:R-:W-:-:S06]  /*3a250*/  UIADD3 UR4, UR5, -0x1, URZ ;  /* 0xffffffff05047890 */ /* 0x000fcc000fffe03f */
[----:B------:R-:W-:Y:S01]  /*3a260*/  ISETP.NE.AND P0, PT, RZ, UR4, PT ;  /* 0x00000004ff007c0c */ /* 0x000fe2000bf05270 */
[----:B------:R-:W-:Y:S01]  /*3a270*/  ULEA UR4, UR5, UR6, 0x3 ;  /* 0x0000000605047291 */ /* 0x000fe2000f8e183f */
        /* <DEDUP_REMOVED lines=17> */
[-C--:B---3--:R-:W-:Y:S01]  /*3a390*/  FMUL R105, R90, R9.reuse ;  /* 0x000000095a697220 */ /* 0x088fe20000400000 */
[-C--:B------:R-:W-:Y:S01]  /*3a3a0*/  FMUL R18, R18, R9.reuse ;  /* 0x0000000912127220 */ /* 0x080fe20000400000 */
[-C--:B----4-:R-:W-:Y:S01]  /*3a3b0*/  FMUL R102, R89, R9.reuse ;  /* 0x0000000959667220 */ /* 0x090fe20000400000 */
[-C--:B------:R-:W-:Y:S01]  /*3a3c0*/  FMUL R25, R25, R9.reuse ;  /* 0x0000000919197220 */ /* 0x080fe20000400000 */
        /* <DEDUP_REMOVED lines=42> */
[----:B------:R-:W-:Y:S01]  /*3a670*/  STL [R1+0x24], R6 ;  /* 0x0000240601007387 */ /* 0x000fe20000100800 */
[----:B--2---:R-:W-:-:S03]  /*3a680*/  FMUL R3, R3, R9 ;  /* 0x0000000903037220 */ /* 0x004fc60000400000 */
[----:B------:R-:W-:Y:S01]  /*3a690*/  STL [R1+0x2c], R4 ;  /* 0x00002c0401007387 */ /* 0x000fe20000100800 */
[----:B------:R-:W-:-:S03]  /*3a6a0*/  FMUL R2, R2, R9 ;  /* 0x0000000902027220 */ /* 0x000fc60000400000 */
[----:B------:R-:W-:Y:S01]  /*3a6b0*/  STL [R1+0x20], R3 ;  /* 0x0000200301007387 */ /* 0x000fe20000100800 */
[----:B------:R-:W-:-:S03]  /*3a6c0*/  FMUL R0, R0, R9 ;  /* 0x0000000900007220 */ /* 0x000fc60000400000 */
[----:B------:R-:W-:Y:S04]  /*3a6d0*/  STL [R1+0x30], R2 ;  /* 0x0000300201007387 */ /* 0x000fe80000100800 */
[----:B------:R1:W-:Y:S02]  /*3a6e0*/  STL [R1+0x28], R0 ;  /* 0x0000280001007387 */ /* 0x0003e40000100800 */
[----:B-1----:R-:W-:-:S04]  /*3a6f0*/  SEL R0, RZ, 0x1, P0 ;  /* 0x00000001ff007807 */ /* 0x002fc80000000000 */
[----:B------:R-:W-:-:S04]  /*3a700*/  SHF.L.U32 R0, R0, 0x1f, RZ ;  /* 0x0000001f00007819 */ /* 0x000fc800000006ff */
[----:B------:R-:W1:Y:S01]  /*3a710*/  SYNCS.PHASECHK.TRANS64.TRYWAIT P0, [UR4+0x160098], R0 ;  /* 0x16009800ff0075a7 */ /* 0x000e620008000144 */
[----:B------:R-:W2:Y:S01]  /*3a720*/  S2R R2, SR_TID.X ;  /* 0x0000000000027919 */ /* 0x000ea20000002100 */
        /* <DEDUP_REMOVED lines=14> */
[----:B------:R-:W-:Y:S01]  /*3a810*/  FMUL R49, R5, R9 ;  /* 0x0000000905317220 */ /* 0x000fe20000400000 */
[----:B-12---:R-:W-:Y:S06]  /*3a820*/  @!P0 BRA `(.L_x_45) ;  /* 0x0000005c00548947 */ /* 0x006fec0003800000 */
.L_x_122:
[----:B------:R-:W-:Y:S01]  /*3a830*/  R2UR UR4, R216 ;  /* 0x00000000d80472ca */ /* 0x000fe200000e0000 */
[----:B------:R-:W-:Y:S01]  /*3a840*/  ULDC.64 UR8, c[0x0][0x208] ;  /* 0x0000820000087ab9 */ /* 0x000fe20000000a00 */
[C---:B------:R-:W-:Y:S01]  /*3a850*/  LOP3.LUT P0, RZ, R2.reuse, 0x3, RZ, 0xc0, !PT ;  /* 0x0000000302ff7812 */ /* 0x040fe2000780c0ff */
[----:B------:R-:W-:Y:S01]  /*3a860*/  BSSY B0, `(.L_x_46) ;  /* 0x000001a000007945 */ /* 0x000fe20003800000 */
[----:B------:R-:W-:-:S04]  /*3a870*/  LOP3.LUT R216, R2, 0x7f, RZ, 0xc0, !PT ;  /* 0x0000007f02d87812 */ /* 0x000fc800078ec0ff */
[----:B------:R-:W-:-:S05]  /*3a880*/  SHF.R.U32.HI R176, RZ, 0x5, R216 ;  /* 0x00000005ffb07819 */ /* 0x000fca00000116d8 */
[----:B------:R-:W-:Y:S02]  /*3a890*/  USHF.L.U32 UR42, UR4, 0x6, URZ ;  /* 0x00000006042a7899 */ /* 0x000fe4000800063f */
[----:B------:R-:W-:Y:S10]  /*3a8a0*/  @P0 BRA `(.L_x_47) ;  /* 0x0000000000540947 */ /* 0x000ff40003800000 */
[----:B------:R-:W2:Y:S01]  /*3a8b0*/  S2UR UR4, SR_CTAID.Y ;  /* 0x00000000000479c3 */ /* 0x000ea20000002600 */
[----:B------:R-:W-:Y:S01]  /*3a8c0*/  SHF.R.U32.HI R2, RZ, 0x2, R2 ;  /* 0x00000002ff027819 */ /* 0x000fe20000011602 */
[----:B-1----:R-:W-:Y:S01]  /*3a8d0*/  IMAD.SHL.U32 R0, R176, 0x10, RZ ;  /* 0x00000010b0007824 */ /* 0x002fe200078e00ff */
[----:B------:R-:W-:Y:S01]  /*3a8e0*/  ULDC.64 UR6, c[0x0][0x688] ;  /* 0x0001a20000067ab9 */ /* 0x000fe20000000a00 */
[----:B------:R-:W-:Y:S01]  /*3a8f0*/  ULDC UR10, c[0x0][0x288] ;  /* 0x0000a200000a7ab9 */ /* 0x000fe20000000800 */
[----:B------:R-:W-:-:S03]  /*3a900*/  LOP3.LUT R2, R2, 0x7, RZ, 0xc0, !PT ;  /* 0x0000000702027812 */ /* 0x000fc600078ec0ff */
[----:B------:R-:W1:Y:S01]  /*3a910*/  S2UR UR5, SR_CTAID.Z ;  /* 0x00000000000579c3 */ /* 0x000e620000002700 */
[----:B------:R-:W-:-:S04]  /*3a920*/  LOP3.LUT R0, R0, 0xfffffff0, R2, 0xe2, !PT ;  /* 0xfffffff000007812 */ /* 0x000fc800078ee202 */
[----:B------:R-:W-:-:S04]  /*3a930*/  IADD3 R2, R0, UR42, RZ ;  /* 0x0000002a00027c10 */ /* 0x000fc8000fffe0ff */
[C---:B------:R-:W-:Y:S02]  /*3a940*/  ISETP.GE.U32.AND P0, PT, R2.reuse, UR10, PT ;  /* 0x0000000a02007c0c */ /* 0x040fe4000bf06070 */
[----:B------:R-:W-:-:S04]  /*3a950*/  IADD3 R2, R2, 0x8, RZ ;  /* 0x0000000802027810 */ /* 0x000fc80007ffe0ff */
[----:B------:R-:W-:Y:S01]  /*3a960*/  ISETP.GE.U32.AND P1, PT, R2, UR10, PT ;  /* 0x0000000a02007c0c */ /* 0x000fe2000bf26070 */
[----:B--2---:R-:W-:-:S04]  /*3a970*/  UIMAD UR4, UR4, UR6, UR42 ;  /* 0x00000006040472a4 */ /* 0x004fc8000f8e022a */
[----:B-1----:R-:W-:-:S06]  /*3a980*/  UIMAD UR4, UR5, UR7, UR4 ;  /* 0x00000007050472a4 */ /* 0x002fcc000f8e0204 */
[----:B------:R-:W-:Y:S01]  /*3a990*/  IADD3 R0, P2, R0, UR4, RZ ;  /* 0x0000000400007c10 */ /* 0x000fe2000ff5e0ff */
[----:B------:R-:W-:-:S04]  /*3a9a0*/  ULDC.64 UR4, c[0x0][0x680] ;  /* 0x0001a00000047ab9 */ /* 0x000fc80000000a00 */
[----:B------:R-:W-:Y:S01]  /*3a9b0*/  IMAD.X R3, RZ, RZ, RZ, P2 ;  /* 0x000000ffff037224 */ /* 0x000fe200010e06ff */
[----:B------:R-:W-:-:S04]  /*3a9c0*/  LEA R2, P2, R0, UR4, 0x2 ;  /* 0x0000000400027c11 */ /* 0x000fc8000f8410ff */
[----:B------:R-:W-:-:S05]  /*3a9d0*/  LEA.HI.X R3, R0, UR5, R3, 0x2, P2 ;  /* 0x0000000500037c11 */ /* 0x000fca00090f1403 */
[----:B------:R2:W-:Y:S04]  /*3a9e0*/  @!P0 STG.E desc[UR8][R2.64], R8 ;  /* 0x0000000802008986 */ /* 0x0005e8000c101908 */
[----:B------:R2:W-:Y:S02]  /*3a9f0*/  @!P1 STG.E desc[UR8][R2.64+0x20], R10 ;  /* 0x0000200a02009986 */ /* 0x0005e4000c101908 */
.L_x_47:
[----:B------:R-:W-:Y:S05]  /*3aa00*/  BSYNC B0 ;  /* 0x0000000000007941 */ /* 0x000fea0003800000 */
.L_x_46:
[----:B------:R-:W-:Y:S02]  /*3aa10*/  ULDC.64 UR4, c[0x0][0x730] ;  /* 0x0001cc0000047ab9 */ /* 0x000fe40000000a00 */
[----:B------:R-:W-:-:S04]  /*3aa20*/  ISETP.NE.U32.AND P0, PT, RZ, UR4, PT ;  /* 0x00000004ff007c0c */ /* 0x000fc8000bf05070 */
[----:B------:R-:W-:-:S13]  /*3aa30*/  ISETP.NE.AND.EX P0, PT, RZ, UR5, PT, P0 ;  /* 0x00000005ff007c0c */ /* 0x000fda000bf05300 */
[----:B------:R-:W-:Y:S05]  /*3aa40*/  @P0 BRA `(.L_x_48) ;  /* 0x0000000000200947 */ /* 0x000fea0003800000 */
[----:B------:R-:W-:Y:S02]  /*3aa50*/  ULDC.64 UR4, c[0x0][0x728] ;  /* 0x0001ca0000047ab9 */ /* 0x000fe40000000a00 */
[----:B------:R-:W-:-:S04]  /*3aa60*/  ISETP.NE.U32.AND P0, PT, RZ, UR4, PT ;  /* 0x00000004ff007c0c */ /* 0x000fc8000bf05070 */
[----:B------:R-:W-:-:S13]  /*3aa70*/  ISETP.NE.AND.EX P0, PT, RZ, UR5, PT, P0 ;  /* 0x00000005ff007c0c */ /* 0x000fda000bf05300 */
[----:B------:R-:W-:Y:S05]  /*3aa80*/  @!P0 BRA `(.L_x_49) ;  /* 0x00000000000c8947 */ /* 0x000fea0003800000 */
[----:B-12---:R-:W1:Y:S02]  /*3aa90*/  LDC.64 R2, c[0x0][0x728] ;  /* 0x0001ca00ff027b82 */ /* 0x006e640000000a00 */
[----:B-1----:R4:W5:Y:S01]  /*3aaa0*/  LDG.E R51, desc[UR8][R2.64] ;  /* 0x0000000802337981 */ /* 0x002962000c1e1900 */
[----:B------:R-:W-:Y:S05]  /*3aab0*/  BRA `(.L_x_48) ;  /* 0x0000000000047947 */ /* 0x000fea0003800000 */
.L_x_49:
[----:B------:R-:W3:Y:S02]  /*3aac0*/  LDC R51, c[0x0][0x720] ;  /* 0x0001c800ff337b82 */ /* 0x000ee40000000800 */
.L_x_48:
[----:B-1----:R-:W-:-:S04]  /*3aad0*/  MOV R0, RZ ;  /* 0x000000ff00007202 */ /* 0x002fc80000000f00 */
[----:B------:R-:W-:-:S13]  /*3aae0*/  LOP3.LUT P0, RZ, R0, 0x1bf, RZ, 0xc0, !PT ;  /* 0x000001bf00ff7812 */ /* 0x000fda000780c0ff */
[----:B------:R-:W-:Y:S05]  /*3aaf0*/  @!P0 BRA `(.L_x_50) ;  /* 0x0000000000408947 */ /* 0x000fea0003800000 */
[----:B--2-4-:R-:W-:Y:S01]  /*3ab00*/  MOV R2, 0x0 ;  /* 0x0000000000027802 */ /* 0x014fe20000000f00 */
[----:B------:R-:W-:Y:S01]  /*3ab10*/  ULDC.64 UR4, c[0x4][0x70] ;  /* 0x01001c0000047ab9 */ /* 0x000fe20000000a00 */
[----:B------:R-:W-:Y:S01]  /*3ab20*/  ULDC.64 UR6, c[0x4][0x78] ;  /* 0x01001e0000067ab9 */ /* 0x000fe20000000a00 */
[----:B------:R-:W-:Y:S01]  /*3ab30*/  ULDC.64 UR8, c[0x4][0x8] ;  /* 0x0100020000087ab9 */ /* 0x000fe20000000a00 */
[----:B------:R-:W-:Y:S01]  /*3ab40*/  MOV R4, UR4 ;  /* 0x0000000400047c02 */ /* 0x000fe20008000f00 */
[----:B------:R-:W-:Y:S01]  /*3ab50*/  IMAD.U32 R6, RZ, RZ, UR6 ;  /* 0x00000006ff067e24 */ /* 0x000fe2000f8e00ff */
[----:B------:R-:W1:Y:S01]  /*3ab60*/  LDC.64 R2, c[0x4][R2] ;  /* 0x0100000002027b82 */ /* 0x000e620000000a00 */
[----:B------:R-:W-:Y:S01]  /*3ab70*/  MOV R5, UR5 ;  /* 0x0000000500057c02 */ /* 0x000fe20008000f00 */
[----:B------:R-:W-:Y:S01]  /*3ab80*/  IMAD.U32 R11, RZ, RZ, UR9 ;  /* 0x00000009ff0b7e24 */ /* 0x000fe2000f8e00ff */
[----:B------:R-:W-:Y:S01]  /*3ab90*/  MOV R7, UR7 ;  /* 0x0000000700077c02 */ /* 0x000fe20008000f00 */
[----:B------:R-:W-:Y:S01]  /*3aba0*/  IMAD.MOV.U32 R13, RZ, RZ, RZ ;  /* 0x000000ffff0d7224 */ /* 0x000fe200078e00ff */
[----:B------:R-:W-:-:S02]  /*3abb0*/  MOV R10, UR8 ;  /* 0x00000008000a7c02 */ /* 0x000fc40008000f00 */
[----:B------:R-:W-:Y:S02]  /*3abc0*/  MOV R8, 0x70 ;  /* 0x0000007000087802 */ /* 0x000fe40000000f00 */
[----:B------:R-:W-:-:S07]  /*3abd0*/  MOV R12, 0x1 ;  /* 0x00000001000c7802 */ /* 0x000fce0000000f00 */
[----:B------:R-:W-:-:S07]  /*3abe0*/  LEPC R20, `(.L_x_50) ;  /* 0x000000001014794e */ /* 0x000fce0000000000 */
[----:B-1-3-5:R-:W-:Y:S05]  /*3abf0*/  CALL.ABS.NOINC R2 ;  /* 0x0000000002007343 */ /* 0x02afea0003c00000 */
.L_x_50:
[----:B--2-4-:R-:W2:Y:S01]  /*3ac00*/  LDL R2, [R1+0x400] ;  /* 0x0004000001027983 */ /* 0x014ea20000100800 */
[----:B------:R-:W-:Y:S02]  /*3ac10*/  R2UR UR5, R172 ;  /* 0x00000000ac0572ca */ /* 0x000fe400000e0000 */
[----:B--2---:R-:W-:-:S11]  /*3ac20*/  R2UR UR4, R2 ;  /* 0x00000000020472ca */ /* 0x004fd600000e0000 */
[----:B------:R-:W-:Y:S02]  /*3ac30*/  MOV R2, UR5 ;  /* 0x0000000500027c02 */ /* 0x000fe40008000f00 */
[----:B------:R-:W-:-:S06]  /*3ac40*/  UIADD3 UR4, UR4, -0x1, URZ ;  /* 0xffffffff04047890 */ /* 0x000fcc000fffe03f */
[----:B------:R-:W-:-:S05]  /*3ac50*/  MOV R0, UR4 ;  /* 0x0000000400007c02 */ /* 0x000fca0008000f00 */
[----:B------:R-:W-:-:S05]  /*3ac60*/  IMAD R2, R0, 0x2200, R2 ;  /* 0x0000220000027824 */ /* 0x000fca00078e0202 */
[----:B------:R-:W-:-:S13]  /*3ac70*/  LOP3.LUT P0, RZ, R2, 0x1b0, RZ, 0xc0, !PT ;  /* 0x000001b002ff7812 */ /* 0x000fda000780c0ff */
[----:B------:R-:W-:Y:S05]  /*3ac80*/  @!P0 BRA `(.L_x_51) ;  /* 0x0000000000408947 */ /* 0x000fea0003800000 */
[----:B------:R-:W-:Y:S01]  /*3ac90*/  MOV R14, 0x0 ;  /* 0x00000000000e7802 */ /* 0x000fe20000000f00 */
[----:B------:R-:W-:Y:S01]  /*3aca0*/  ULDC.64 UR6, c[0x4][0x70] ;  /* 0x01001c0000067ab9 */ /* 0x000fe20000000a00 */
[----:B------:R-:W-:Y:S01]  /*3acb0*/  ULDC.64 UR8, c[0x4][0x78] ;  /* 0x01001e0000087ab9 */ /* 0x000fe20000000a00 */
[----:B------:R-:W-:Y:S01]  /*3acc0*/  ULDC.64 UR4, c[0x4][0x10] ;  /* 0x0100040000047ab9 */ /* 0x000fe20000000a00 */
[----:B------:R-:W-:Y:S01]  /*3acd0*/  IMAD.U32 R4, RZ, RZ, UR6 ;  /* 0x00000006ff047e24 */ /* 0x000fe2000f8e00ff */
[----:B------:R-:W-:Y:S01]  /*3ace0*/  MOV R5, UR7 ;  /* 0x0000000700057c02 */ /* 0x000fe20008000f00 */
[----:B------:R-:W1:Y:S01]  /*3acf0*/  LDC.64 R14, c[0x4][R14] ;  /* 0x010000000e0e7b82 */ /* 0x000e620000000a00 */
[----:B------:R-:W-:Y:S01]  /*3ad00*/  MOV R6, UR8 ;  /* 0x0000000800067c02 */ /* 0x000fe20008000f00 */
[----:B------:R-:W-:Y:S01]  /*3ad10*/  IMAD.U32 R7, RZ, RZ, UR9 ;  /* 0x00000009ff077e24 */ /* 0x000fe2000f8e00ff */
[----:B------:R-:W-:Y:S01]  /*3ad20*/  MOV R10, UR4 ;  /* 0x00000004000a7c02 */ /* 0x000fe20008000f00 */
[----:B------:R-:W-:Y:S01]  /*3ad30*/  IMAD.MOV.U32 R8, RZ, RZ, 0x70 ;  /* 0x00000070ff087424 */ /* 0x000fe200078e00ff */
[----:B------:R-:W-:-:S02]  /*3ad40*/  MOV R11, UR5 ;  /* 0x00000005000b7c02 */ /* 0x000fc40008000f00 */
[----:B------:R-:W-:Y:S02]  /*3ad50*/  MOV R12, 0x1 ;  /* 0x00000001000c7802 */ /* 0x000fe40000000f00 */
[----:B------:R-:W-:-:S07]  /*3ad60*/  MOV R13, RZ ;  /* 0x000000ff000d7202 */ /* 0x000fce0000000f00 */
[----:B------:R-:W-:-:S07]  /*3ad70*/  LEPC R20, `(.L_x_51) ;  /* 0x000000001014794e */ /* 0x000fce0000000000 */
[----:B-1-3-5:R-:W-:Y:S05]  /*3ad80*/  CALL.ABS.NOINC R14 ;  /* 0x000000000e007343 */ /* 0x02afea0003c00000 */
.L_x_51:
[----:B------:R-:W1:Y:S01]  /*3ad90*/  S2R R8, SR_TID.X ;  /* 0x0000000000087919 */ /* 0x000e620000002100 */
[----:B------:R-:W-:Y:S01]  /*3ada0*/  ULDC.64 UR4, c[0x0][0x730] ;  /* 0x0001cc0000047ab9 */ /* 0x000fe20000000a00 */
[----:B------:R-:W-:Y:S01]  /*3adb0*/  VIADD R216, R216, 0x1f ;  /* 0x0000001fd8d87836 */ /* 0x000fe20000000000 */
[----:B------:R-:W-:-:S04]  /*3adc0*/  ISETP.NE.U32.AND P0, PT, RZ, UR4, PT ;  /* 0x00000004ff007c0c */ /* 0x000fc8000bf05070 */
[----:B------:R-:W-:Y:S02]  /*3add0*/  ISETP.NE.AND.EX P0, PT, RZ, UR5, PT, P0 ;  /* 0x00000005ff007c0c */ /* 0x000fe4000bf05300 */
[----:B------:R-:W-:-:S11]  /*3ade0*/  ISETP.GT.U32.AND P1, PT, R216, 0x3e, PT ;  /* 0x0000003ed800780c */ /* 0x000fd60003f24070 */
[----:B---3-5:R-:W2:Y:S01]  /*3adf0*/  @P0 LDC R51, c[0x0][0x720] ;  /* 0x0001c800ff330b82 */ /* 0x028ea20000000800 */
[----:B-1----:R-:W-:Y:S02]  /*3ae00*/  SHF.L.U32 R7, R8, 0x5, RZ ;  /* 0x0000000508077819 */ /* 0x002fe400000006ff */
[----:B------:R-:W-:Y:S02]  /*3ae10*/  SHF.R.U32.HI R0, RZ, 0x1, R8 ;  /* 0x00000001ff007819 */ /* 0x000fe40000011608 */
[----:B------:R-:W-:-:S04]  /*3ae20*/  LOP3.LUT R3, R7, 0xc0, RZ, 0xc0, !PT ;  /* 0x000000c007037812 */ /* 0x000fc800078ec0ff */
[----:B------:R-:W-:Y:S02]  /*3ae30*/  LOP3.LUT R3, R3, 0x8, R0, 0xf8, !PT ;  /* 0x0000000803037812 */ /* 0x000fe400078ef800 */
[----:B------:R-:W-:Y:S01]  /*3ae40*/  SHF.L.U32 R0, R8, 0x2, RZ ;  /* 0x0000000208007819 */ /* 0x000fe200000006ff */
[-C--:B--2---:R-:W-:Y:S01]  /*3ae50*/  FMUL R4, R64, R51.reuse ;  /* 0x0000003340047220 */ /* 0x084fe20000400000 */
[-C--:B------:R-:W-:Y:S02]  /*3ae60*/  FMUL R60, R60, R51.reuse ;  /* 0x000000333c3c7220 */ /* 0x080fe40000400000 */
[----:B------:R-:W-:Y:S01]  /*3ae70*/  LOP3.LUT R3, R3, 0x18, R0, 0x78, !PT ;  /* 0x0000001803037812 */ /* 0x000fe200078e7800 */
[-C--:B------:R-:W-:Y:S01]  /*3ae80*/  FMUL R5, R23, R51.reuse ;  /* 0x0000003317057220 */ /* 0x080fe20000400000 */
[C---:B------:R-:W-:Y:S01]  /*3ae90*/  LOP3.LUT R0, R7.reuse, 0x20, RZ, 0xc0, !PT ;  /* 0x0000002007007812 */ /* 0x040fe200078ec0ff */
[-C--:B------:R-:W-:Y:S01]  /*3aea0*/  FMUL R26, R26, R51.reuse ;  /* 0x000000331a1a7220 */ /* 0x080fe20000400000 */
[----:B------:R-:W-:Y:S01]  /*3aeb0*/  LOP3.LUT R7, R7, 0x100, RZ, 0xc0, !PT ;  /* 0x0000010007077812 */ /* 0x000fe200078ec0ff */
[-C--:B------:R-:W-:Y:S01]  /*3aec0*/  FMUL R6, R56, R51.reuse ;  /* 0x0000003338067220 */ /* 0x080fe20000400000 */
[----:B------:R-:W-:Y:S01]  /*3aed0*/  FMUL R52, R52, R51 ;  /* 0x0000003334347220 */ /* 0x000fe20000400000 */
[----:B------:R-:W-:-:S02]  /*3aee0*/  IMAD R0, R176, 0x200, R0 ;  /* 0x00000200b0007824 */ /* 0x000fc400078e0200 */
[----:B------:R-:W-:Y:S01]  /*3aef0*/  FMUL R24, R24, R51 ;  /* 0x0000003318187220 */ /* 0x000fe20000400000 */
[----:B------:R-:W-:Y:S02]  /*3af00*/  F2FP.BF16.F32.PACK_AB R4, R60, R4 ;  /* 0x000000043c04723e */ /* 0x000fe400000010ff */
[----:B------:R-:W-:Y:S02]  /*3af10*/  F2FP.BF16.F32.PACK_AB R5, R26, R5 ;  /* 0x000000051a05723e */ /* 0x000fe400000010ff */
[----:B------:R-:W-:Y:S01]  /*3af20*/  IADD3 R3, R3, R0, R7 ;  /* 0x0000000003037210 */ /* 0x000fe20007ffe007 */
[----:B------:R-:W-:Y:S01]  /*3af30*/  FMUL R7, R19, R51 ;  /* 0x0000003313077220 */ /* 0x000fe20000400000 */
[----:B------:R-:W-:-:S04]  /*3af40*/  F2FP.BF16.F32.PACK_AB R6, R52, R6 ;  /* 0x000000063406723e */ /* 0x000fc800000010ff */
[----:B------:R-:W-:Y:S01]  /*3af50*/  F2FP.BF16.F32.PACK_AB R7, R24, R7 ;  /* 0x000000071807723e */ /* 0x000fe200000010ff */
[----:B------:R-:W-:Y:S06]  /*3af60*/  @P1 BRA `(.L_x_52) ;  /* 0x0000000000041947 */ /* 0x000fec0003800000 */
[----:B------:R-:W-:-:S04]  /*3af70*/  DEPBAR.LE SB0, 0x1 ;  /* 0x000080400000791a */ /* 0x000fc80000000000 */
.L_x_52:
[----:B------:R-:W2:Y:S04]  /*3af80*/  LDL.LU R11, [R1+0x4] ;  /* 0x00000400010b7983 */ /* 0x000ea80000300800 */
[----:B------:R-:W3:Y:S01]  /*3af90*/  LDL.LU R10, [R1] ;  /* 0x00000000010a7983 */ /* 0x000ee20000300800 */
[----:B------:R-:W-:Y:S05]  /*3afa0*/  WARPSYNC.ALL ;  /* 0x0000000000007948 */ /* 0x000fea0003800000 */
[----:B------:R-:W4:Y:S01]  /*3afb0*/  LDL.LU R23, [R1+0x14] ;  /* 0x0000140001177983 */ /* 0x000f220000300800 */
[----:B------:R-:W-:Y:S01]  /*3afc0*/  LEA R3, R3, R2, 0x1 ;  /* 0x0000000203037211 */ /* 0x000fe200078e08ff */
[----:B------:R-:W-:Y:S06]  /*3afd0*/  BAR.SYNC.DEFER_BLOCKING 0x1, 0x80 ;  /* 0x0042000000007b1d */ /* 0x000fec0000010000 */
[----:B------:R-:W4:Y:S04]  /*3afe0*/  LDL.LU R21, [R1+0x10] ;  /* 0x0000100001157983 */ /* 0x000f280000300800 */
[----:B------:R-:W4:Y:S04]  /*3aff0*/  LDL.LU R20, [R1+0x40] ;  /* 0x0000400001147983 */ /* 0x000f280000300800 */
[----:B------:R-:W4:Y:S04]  /*3b000*/  LDL.LU R19, [R1+0x34] ;  /* 0x0000340001137983 */ /* 0x000f280000300800 */
[----:B------:R-:W4:Y:S04]  /*3b010*/  LDL.LU R13, [R1+0x50] ;  /* 0x00005000010d7983 */ /* 0x000f280000300800 */
[----:B------:R-:W4:Y:S01]  /*3b020*/  LDL.LU R12, [R1+0x44] ;  /* 0x00004400010c7983 */ /* 0x000f220000300800 */
[----:B------:R-:W-:-:S03]  /*3b030*/  FMUL R55, R55, R51 ;  /* 0x0000003337377220 */ /* 0x000fc60000400000 */
[----:B------:R-:W4:Y:S04]  /*3b040*/  LDL.LU R9, [R1+0x60] ;  /* 0x0000600001097983 */ /* 0x000f280000300800 */
[----:B------:R1:W-:Y:S01]  /*3b050*/  STSM.16.M88.4 [R3], R4 ;  /* 0x0000000403007844 */ /* 0x0003e20000000200 */
[----:B------:R-:W-:-:S03]  /*3b060*/  FMUL R64, R76, R51 ;  /* 0x000000334c407220 */ /* 0x000fc60000400000 */
[----:B------:R-:W4:Y:S04]  /*3b070*/  LDL.LU R15, [R1+0x54] ;  /* 0x00005400010f7983 */ /* 0x000f280000300800 */
[----:B------:R-:W4:Y:S01]  /*3b080*/  LDL.LU R14, [R1+0x70] ;  /* 0x00007000010e7983 */ /* 0x000f220000300800 */
[----:B------:R-:W-:Y:S01]  /*3b090*/  LOP3.LUT P0, RZ, R8, 0x4, RZ, 0xc0, !PT ;  /* 0x0000000408ff7812 */ /* 0x000fe2000780c0ff */
[-C--:B------:R-:W-:Y:S01]  /*3b0a0*/  FMUL R62, R62, R51.reuse ;  /* 0x000000333e3e7220 */ /* 0x080fe20000400000 */
[----:B------:R-:W-:Y:S01]  /*3b0b0*/  MOV R52, 0x10 ;  /* 0x0000001000347802 */ /* 0x000fe20000000f00 */
[----:B------:R-:W-:Y:S01]  /*3b0c0*/  STL [R1+0x404], R172 ;  /* 0x000404ac01007387 */ /* 0x000fe20000100800 */
[-C--:B------:R-:W-:Y:S01]  /*3b0d0*/  FMUL R25, R25, R51.reuse ;  /* 0x0000003319197220 */ /* 0x080fe20000400000 */
[-C--:B------:R-:W-:Y:S01]  /*3b0e0*/  FMUL R22, R22, R51.reuse ;  /* 0x0000003316167220 */ /* 0x080fe20000400000 */
[----:B------:R-:W-:Y:S01]  /*3b0f0*/  SEL R52, R52, 0xfffffff0, !P0 ;  /* 0xfffffff034347807 */ /* 0x000fe20004000000 */
[-C--:B-1----:R-:W-:Y:S01]  /*3b100*/  FMUL R6, R58, R51.reuse ;  /* 0x000000333a067220 */ /* 0x082fe20000400000 */
[-C--:B------:R-:W-:Y:S01]  /*3b110*/  FMUL R4, R66, R51.reuse ;  /* 0x0000003342047220 */ /* 0x080fe20000400000 */
[-C--:B------:R-:W-:Y:S01]  /*3b120*/  FMUL R5, R18, R51.reuse ;  /* 0x0000003312057220 */ /* 0x080fe20000400000 */
[-C--:B------:R-:W-:Y:S01]  /*3b130*/  FMUL R7, R17, R51.reuse ;  /* 0x0000003311077220 */ /* 0x080fe20000400000 */
[----:B------:R-:W-:Y:S01]  /*3b140*/  IMAD R0, R52, 0x2, R3 ;  /* 0x0000000234007824 */ /* 0x000fe200078e0203 */
[----:B------:R-:W-:Y:S01]  /*3b150*/  F2FP.BF16.F32.PACK_AB R6, R55, R6 ;  /* 0x000000063706723e */ /* 0x000fe200000010ff */
[-C--:B------:R-:W-:Y:S01]  /*3b160*/  FMUL R216, R16, R51.reuse ;  /* 0x0000003310d87220 */ /* 0x080fe20000400000 */
[----:B------:R-:W-:Y:S01]  /*3b170*/  F2FP.BF16.F32.PACK_AB R4, R62, R4 ;  /* 0x000000043e04723e */ /* 0x000fe200000010ff */
[----:B------:R-:W-:Y:S01]  /*3b180*/  FMUL R66, R79, R51 ;  /* 0x000000334f427220 */ /* 0x000fe20000400000 */
[----:B------:R-:W-:Y:S01]  /*3b190*/  F2FP.BF16.F32.PACK_AB R5, R25, R5 ;  /* 0x000000051905723e */ /* 0x000fe200000010ff */
[----:B------:R-:W-:Y:S01]  /*3b1a0*/  FMUL R79, R233, R51 ;  /* 0x00000033e94f7220 */ /* 0x000fe20000400000 */
[----:B------:R-:W-:Y:S01]  /*3b1b0*/  F2FP.BF16.F32.PACK_AB R7, R22, R7 ;  /* 0x000000071607723e */ /* 0x000fe200000010ff */
[-C--:B------:R-:W-:Y:S01]  /*3b1c0*/  FMUL R176, R84, R51.reuse ;  /* 0x0000003354b07220 */ /* 0x080fe20000400000 */
[-C--:B------:R-:W-:Y:S01]  /*3b1d0*/  FMUL R84, R234, R51.reuse ;  /* 0x00000033ea547220 */ /* 0x080fe20000400000 */
[-C--:B------:R-:W-:Y:S01]  /*3b1e0*/  FMUL R58, R70, R51.reuse ;  /* 0x00000033463a7220 */ /* 0x080fe20000400000 */
[-C--:B------:R-:W-:Y:S01]  /*3b1f0*/  FMUL R70, R83, R51.reuse ;  /* 0x0000003353467220 */ /* 0x080fe20000400000 */
[----:B------:R1:W-:Y:S01]  /*3b200*/  STSM.16.M88.4 [R0], R4 ;  /* 0x0000000400007844 */ /* 0x0003e20000000200 */
        /* <DEDUP_REMOVED lines=157> */
[-C--:B--2---:R-:W-:Y:S01]  /*3bbe0*/  FMUL R76, R11, R51.reuse ;  /* 0x000000330b4c7220 */ /* 0x084fe20000400000 */
[-C--:B---3--:R-:W-:Y:S01]  /*3bbf0*/  FMUL R55, R10, R51.reuse ;  /* 0x000000330a377220 */ /* 0x088fe20000400000 */
[----:B------:R-:W2:Y:S01]  /*3bc00*/  LDL.LU R11, [R1+0x64] ;  /* 0x00006400010b7983 */ /* 0x000ea20000300800 */
[-C--:B-1----:R-:W-:Y:S01]  /*3bc10*/  FMUL R6, R29, R51.reuse ;  /* 0x000000331d067220 */ /* 0x082fe20000400000 */
[-C--:B------:R-:W-:Y:S01]  /*3bc20*/  FMUL R18, R37, R51.reuse ;  /* 0x0000003325127220 */ /* 0x080fe20000400000 */
[-C--:B------:R-:W-:Y:S01]  /*3bc30*/  FMUL R26, R41, R51.reuse ;  /* 0x00000033291a7220 */ /* 0x080fe20000400000 */
[----:B------:R-:W3:Y:S01]  /*3bc40*/  LDL.LU R10, [R1+0x80] ;  /* 0x00008000010a7983 */ /* 0x000ee20000300800 */
[-C--:B------:R-:W-:Y:S01]  /*3bc50*/  FMUL R62, R75, R51.reuse ;  /* 0x000000334b3e7220 */ /* 0x080fe20000400000 */
[----:B----4-:R-:W-:-:S02]  /*3bc60*/  FMUL R12, R12, R51 ;  /* 0x000000330c0c7220 */ /* 0x010fc40000400000 */
[----:B------:R-:W4:Y:S01]  /*3bc70*/  LDL.LU R8, [R1+0x74] ;  /* 0x0000740001087983 */ /* 0x000f220000300800 */
[-C--:B------:R-:W-:Y:S01]  /*3bc80*/  FMUL R7, R9, R51.reuse ;  /* 0x0000003309077220 */ /* 0x080fe20000400000 */
[-C--:B------:R-:W-:Y:S02]  /*3bc90*/  FMUL R4, R13, R51.reuse ;  /* 0x000000330d047220 */ /* 0x080fe40000400000 */
[----:B------:R1:W-:Y:S01]  /*3bca0*/  STL [R1+0xc], R12 ;  /* 0x00000c0c01007387 */ /* 0x0003e20000100800 */
[-C--:B------:R-:W-:Y:S01]  /*3bcb0*/  FMUL R13, R28, R51.reuse ;  /* 0x000000331c0d7220 */ /* 0x080fe20000400000 */
[-C--:B------:R-:W-:Y:S01]  /*3bcc0*/  FMUL R233, R20, R51.reuse ;  /* 0x0000003314e97220 */ /* 0x080fe20000400000 */
[-C--:B------:R-:W-:Y:S01]  /*3bcd0*/  FMUL R234, R21, R51.reuse ;  /* 0x0000003315ea7220 */ /* 0x080fe20000400000 */
[----:B------:R-:W4:Y:S01]  /*3bce0*/  LDL.LU R9, [R1+0x90] ;  /* 0x0000900001097983 */ /* 0x000f220000300800 */
[-C--:B------:R-:W-:Y:S01]  /*3bcf0*/  FMUL R230, R19, R51.reuse ;  /* 0x0000003313e67220 */ /* 0x080fe20000400000 */
[-C--:B------:R-:W-:Y:S01]  /*3bd00*/  FMUL R5, R27, R51.reuse ;  /* 0x000000331b057220 */ /* 0x080fe20000400000 */
[-C--:B------:R-:W-:Y:S01]  /*3bd10*/  FMUL R68, R80, R51.reuse ;  /* 0x0000003350447220 */ /* 0x080fe20000400000 */
[----:B------:R1:W-:Y:S01]  /*3bd20*/  STL [R1+0x8], R7 ;  /* 0x0000080701007387 */ /* 0x0003e20000100800 */
[-C--:B------:R-:W-:Y:S01]  /*3bd30*/  FMUL R19, R40, R51.reuse ;  /* 0x0000003328137220 */ /* 0x080fe20000400000 */
[-C--:B------:R-:W-:Y:S01]  /*3bd40*/  FMUL R27, R44, R51.reuse ;  /* 0x000000332c1b7220 */ /* 0x080fe20000400000 */
[-C--:B------:R-:W-:Y:S01]  /*3bd50*/  FMUL R75, R236, R51.reuse ;  /* 0x00000033ec4b7220 */ /* 0x080fe20000400000 */
[----:B-1----:R-:W4:Y:S01]  /*3bd60*/  LDL.LU R12, [R1+0x84] ;  /* 0x00008400010c7983 */ /* 0x002f220000300800 */
[-C--:B------:R-:W-:Y:S01]  /*3bd70*/  FMUL R80, R237, R51.reuse ;  /* 0x00000033ed507220 */ /* 0x080fe20000400000 */
[-C--:B------:R-:W-:Y:S01]  /*3bd80*/  FMUL R22, R39, R51.reuse ;  /* 0x0000003327167220 */ /* 0x080fe20000400000 */
[-C--:B------:R-:W-:Y:S01]  /*3bd90*/  FMUL R73, R73, R51.reuse ;  /* 0x0000003349497220 */ /* 0x080fe20000400000 */
[-C--:B------:R-:W-:Y:S01]  /*3bda0*/  FMUL R74, R74, R51.reuse ;  /* 0x000000334a4a7220 */ /* 0x080fe20000400000 */
[-C--:B------:R-:W-:Y:S01]  /*3bdb0*/  FMUL R53, R53, R51.reuse ;  /* 0x0000003335357220 */ /* 0x080fe20000400000 */
[-C--:B------:R-:W-:Y:S01]  /*3bdc0*/  FMUL R7, R30, R51.reuse ;  /* 0x000000331e077220 */ /* 0x080fe20000400000 */
[----:B------:R1:W-:Y:S01]  /*3bdd0*/  STL [R1+0x4], R13 ;  /* 0x0000040d01007387 */ /* 0x0003e20000100800 */
[-C--:B------:R-:W-:Y:S01]  /*3bde0*/  FMUL R54, R54, R51.reuse ;  /* 0x0000003336367220 */ /* 0x080fe20000400000 */
[-C--:B------:R-:W-:Y:S01]  /*3bdf0*/  FMUL R232, R232, R51.reuse ;  /* 0x00000033e8e87220 */ /* 0x080fe20000400000 */
[-C--:B------:R-:W-:Y:S01]  /*3be00*/  FMUL R231, R231, R51.reuse ;  /* 0x00000033e7e77220 */ /* 0x080fe20000400000 */
[-C--:B------:R-:W-:Y:S01]  /*3be10*/  FMUL R235, R235, R51.reuse ;  /* 0x00000033ebeb7220 */ /* 0x080fe20000400000 */
[----:B------:R-:W-:Y:S01]  /*3be20*/  @!PT LDS RZ, [RZ] ;  /* 0x00000000fffff984 */ /* 0x000fe20000000800 */
[----:B------:R-:W-:Y:S01]  /*3be30*/  @!PT LDS RZ, [RZ] ;  /* 0x00000000fffff984 */ /* 0x000fe20000000800 */
[----:B------:R-:W-:Y:S01]  /*3be40*/  @!PT LDS RZ, [RZ] ;  /* 0x00000000fffff984 */ /* 0x000fe20000000800 */
[----:B------:R-:W-:Y:S01]  /*3be50*/  @!PT LDS RZ, [RZ] ;  /* 0x00000000fffff984 */ /* 0x000fe20000000800 */
[----:B------:R1:W-:Y:S06]  /*3be60*/  MEMBAR.ALL.CTA ;  /* 0x0000000000007992 */ /* 0x0003ec0000008000 */
[----:B-1----:R-:W1:Y:S04]  /*3be70*/  FENCE.VIEW.ASYNC.S ;  /* 0x00000000000073c6 */ /* 0x002e680000000000 */
[----:B------:R-:W4:Y:S04]  /*3be80*/  LDL.LU R13, [R1+0xa0] ;  /* 0x0000a000010d7983 */ /* 0x000f280000300800 */
[----:B------:R1:W-:Y:S04]  /*3be90*/  STL [R1], R7 ;  /* 0x0000000701007387 */ /* 0x0003e80000100800 */
[----:B------:R-:W4:Y:S01]  /*3bea0*/  LDL.LU R16, [R1+0x94] ;  /* 0x0000940001107983 */ /* 0x000f220000300800 */
[-C--:B-1----:R-:W-:Y:S01]  /*3beb0*/  FMUL R7, R32, R51.reuse ;  /* 0x0000003320077220 */ /* 0x082fe20000400000 */
        /* <DEDUP_REMOVED lines=12> */
[----:B---3--:R-:W-:-:S04]  /*3bf80*/  FMUL R10, R10, R51 ;  /* 0x000000330a0a7220 */ /* 0x008fc80000400000 */
[----:B------:R1:W-:Y:S04]  /*3bf90*/  STL [R1+0x1c], R11 ;  /* 0x00001c0b01007387 */ /* 0x0003e80000100800 */
[----:B------:R-:W2:Y:S04]  /*3bfa0*/  LDL.LU R17, [R1+0xb0] ;  /* 0x0000b00001117983 */ /* 0x000ea80000300800 */
[----:B------:R3:W-:Y:S01]  /*3bfb0*/  STL [R1+0x18], R10 ;  /* 0x0000180a01007387 */ /* 0x0007e20000100800 */
[----:B-1----:R-:W-:-:S03]  /*3bfc0*/  FMUL R11, R31, R51 ;  /* 0x000000331f0b7220 */ /* 0x002fc60000400000 */
[----:B------:R-:W2:Y:S01]  /*3bfd0*/  LDL.LU R20, [R1+0xa4] ;  /* 0x0000a40001147983 */ /* 0x000ea20000300800 */
[----:B---3--:R-:W-:-:S03]  /*3bfe0*/  FMUL R10, R34, R51 ;  /* 0x00000033220a7220 */ /* 0x008fc60000400000 */
[----:B------:R1:W-:Y:S04]  /*3bff0*/  STL [R1+0x14], R11 ;  /* 0x0000140b01007387 */ /* 0x0003e80000100800 */
[----:B------:R-:W3:Y:S04]  /*3c000*/  LDL.LU R21, [R1+0xc0] ;  /* 0x0000c00001157983 */ /* 0x000ee80000300800 */
[----:B------:R1:W-:Y:S04]  /*3c010*/  STL [R1+0x10], R10 ;  /* 0x0000100a01007387 */ /* 0x0003e80000100800 */
[----:B------:R-:W3:Y:S04]  /*3c020*/  LDL.LU R24, [R1+0xb4] ;  /* 0x0000b40001187983 */ /* 0x000ee80000300800 */
[----:B------:R-:W3:Y:S01]  /*3c030*/  LDL.LU R25, [R1+0xd0] ;  /* 0x0000d00001197983 */ /* 0x000ee20000300800 */
[-C--:B-1----:R-:W-:Y:S01]  /*3c040*/  FMUL R11, R36, R51.reuse ;  /* 0x00000033240b7220 */ /* 0x082fe20000400000 */
[----:B------:R-:W-:-:S02]  /*3c050*/  FMUL R10, R33, R51 ;  /* 0x00000033210a7220 */ /* 0x000fc40000400000 */
[----:B------:R-:W3:Y:S04]  /*3c060*/  LDL.LU R28, [R1+0xc4] ;  /* 0x0000c400011c7983 */ /* 0x000ee80000300800 */
[----:B------:R-:W3:Y:S04]  /*3c070*/  LDL.LU R29, [R1+0xe0] ;  /* 0x0000e000011d7983 */ /* 0x000ee80000300800 */
[----:B------:R-:W3:Y:S04]  /*3c080*/  LDL.LU R32, [R1+0xd4] ;  /* 0x0000d40001207983 */ /* 0x000ee80000300800 */
[----:B------:R-:W3:Y:S04]  /*3c090*/  LDL.LU R33, [R1+0xf0] ;  /* 0x0000f00001217983 */ /* 0x000ee80000300800 */
[----:B------:R-:W3:Y:S04]  /*3c0a0*/  LDL.LU R36, [R1+0xe4] ;  /* 0x0000e40001247983 */ /* 0x000ee80000300800 */
[----:B------:R-:W3:Y:S01]  /*3c0b0*/  LDL.LU R37, [R1+0x100] ;  /* 0x0001000001257983 */ /* 0x000ee20000300800 */
[----:B------:R-:W-:-:S03]  /*3c0c0*/  FMUL R31, R46, R51 ;  /* 0x000000332e1f7220 */ /* 0x000fc60000400000 */
[----:B------:R-:W3:Y:S04]  /*3c0d0*/  LDL.LU R40, [R1+0xf4] ;  /* 0x0000f40001287983 */ /* 0x000ee80000300800 */
[----:B------:R-:W3:Y:S01]  /*3c0e0*/  LDL.LU R41, [R1+0x110] ;  /* 0x0001100001297983 */ /* 0x000ee20000300800 */
[----:B------:R-:W-:-:S03]  /*3c0f0*/  FMUL R34, R45, R51 ;  /* 0x000000332d227220 */ /* 0x000fc60000400000 */
        /* <DEDUP_REMOVED lines=9> */
[-C--:B----4-:R-:W-:Y:S01]  /*3c190*/  FMUL R8, R8, R51.reuse ;  /* 0x0000003308087220 */ /* 0x090fe20000400000 */
[-C--:B------:R-:W-:Y:S01]  /*3c1a0*/  FMUL R9, R9, R51.reuse ;  /* 0x0000003309097220 */ /* 0x080fe20000400000 */
[-C--:B------:R-:W-:Y:S01]  /*3c1b0*/  FMUL R12, R12, R51.reuse ;  /* 0x000000330c0c7220 */ /* 0x080fe20000400000 */
[-C--:B------:R-:W-:Y:S01]  /*3c1c0*/  FMUL R13, R13, R51.reuse ;  /* 0x000000330d0d7220 */ /* 0x080fe20000400000 */
[-C--:B------:R-:W-:Y:S01]  /*3c1d0*/  FMUL R16, R16, R51.reuse ;  /* 0x0000003310107220 */ /* 0x080fe20000400000 */
[-C--:B--2---:R-:W-:Y:S01]  /*3c1e0*/  FMUL R17, R17, R51.reuse ;  /* 0x0000003311117220 */ /* 0x084fe20000400000 */
[-C--:B------:R-:W-:Y:S01]  /*3c1f0*/  FMUL R20, R20, R51.reuse ;  /* 0x0000003314147220 */ /* 0x080fe20000400000 */
        /* <DEDUP_REMOVED lines=20> */
[----:B------:R1:W5:Y:S01]  /*3c340*/  LDL.LU R172, [R1+0x404] ;  /* 0x0004040001ac7983 */ /* 0x0003620000300800 */
[----:B------:R-:W-:Y:S01]  /*3c350*/  F2FP.BF16.F32.PACK_AB R59, R59, R226 ;  /* 0x000000e23b3b723e */ /* 0x000fe200000010ff */
[----:B------:R-:W-:Y:S01]  /*3c360*/  BSSY B0, `(.L_x_53) ;  /* 0x0000016000007945 */ /* 0x000fe20003800000 */
[----:B------:R-:W-:Y:S02]  /*3c370*/  IADD3 R226, R3, 0x1000, RZ ;  /* 0x0000100003e27810 */ /* 0x000fe40007ffe0ff */
[----:B------:R-:W-:Y:S02]  /*3c380*/  F2FP.BF16.F32.PACK_AB R56, R56, R229 ;  /* 0x000000e53838723e */ /* 0x000fe400000010ff */
[----:B------:R-:W-:Y:S02]  /*3c390*/  F2FP.BF16.F32.PACK_AB R57, R57, R228 ;  /* 0x000000e43939723e */ /* 0x000fe400000010ff */
[----:B------:R-:W-:Y:S02]  /*3c3a0*/  F2FP.BF16.F32.PACK_AB R58, R58, R227 ;  /* 0x000000e33a3a723e */ /* 0x000fe400000010ff */
[----:B------:R-:W-:-:S02]  /*3c3b0*/  LEA R52, R52, R226, 0x1 ;  /* 0x000000e234347211 */ /* 0x000fc400078e08ff */
[----:B------:R-:W-:Y:S02]  /*3c3c0*/  F2FP.BF16.F32.PACK_AB R60, R60, R225 ;  /* 0x000000e13c3c723e */ /* 0x000fe400000010ff */
[----:B------:R-:W-:Y:S02]  /*3c3d0*/  F2FP.BF16.F32.PACK_AB R61, R61, R224 ;  /* 0x000000e03d3d723e */ /* 0x000fe400000010ff */
[----:B------:R-:W-:Y:S02]  /*3c3e0*/  F2FP.BF16.F32.PACK_AB R62, R62, R223 ;  /* 0x000000df3e3e723e */ /* 0x000fe400000010ff */
[----:B------:R-:W-:Y:S01]  /*3c3f0*/  F2FP.BF16.F32.PACK_AB R63, R63, R222 ;  /* 0x000000de3f3f723e */ /* 0x000fe200000010ff */
[----:B------:R-:W-:Y:S06]  /*3c400*/  BAR.SYNC.DEFER_BLOCKING 0x1, 0x80 ;  /* 0x0042000000007b1d */ /* 0x000fec0000010000 */
[----:B-1----:R-:W-:Y:S05]  /*3c410*/  @P1 BRA `(.L_x_54) ;  /* 0x0000000000281947 */ /* 0x002fea0003800000 */
[----:B------:R-:W-:Y:S01]  /*3c420*/  S2UR UR44, SR_CTAID.Z ;  /* 0x00000000002c79c3 */ /* 0x000fe20000002700 */
[----:B------:R-:W-:Y:S01]  /*3c430*/  ULDC.64 UR4, c[0x0][0x198] ;  /* 0x0000660000047ab9 */ /* 0x000fe20000000a00 */
[----:B------:R-:W-:Y:S01]  /*3c440*/  R2UR UR40, R2 ;  /* 0x00000000022872ca */ /* 0x000fe200000e0000 */
[----:B------:R-:W-:Y:S01]  /*3c450*/  UIADD3 UR4, UP0, UR4, 0x670, URZ ;  /* 0x0000067004047890 */ /* 0x000fe2000ff1e03f */
[----:B------:R-:W-:-:S03]  /*3c460*/  UMOV UR41, URZ ;  /* 0x0000003f00297c82 */ /* 0x000fc60008000000 */
[----:B------:R-:W-:Y:S01]  /*3c470*/  UIADD3.X UR5, URZ, UR5, URZ, UP0, !UPT ;  /* 0x000000053f057290 */ /* 0x000fe200087fe43f */
[----:B------:R-:W1:Y:S08]  /*3c480*/  S2UR UR43, SR_CTAID.Y ;  /* 0x00000000002b79c3 */ /* 0x000e700000002600 */
[----:B-1----:R1:W-:Y:S01]  /*3c490*/  UTMASTG.4D [UR40], [UR4] ;  /* 0x00000028040073b5 */ /* 0x0023e20008018000 */
[----:B------:R0:W-:Y:S01]  /*3c4a0*/  UTMACMDFLUSH ;  /* 0x00000000000079b7 */ /* 0x0001e20000000000 */
[----:B-1----:R-:W-:-:S04]  /*3c4b0*/  DEPBAR.LE SB0, 0x1 ;  /* 0x000080400000791a */ /* 0x002fc80000000000 */
.L_x_54:
[----:B------:R-:W-:Y:S05]  /*3c4c0*/  BSYNC B0 ;  /* 0x0000000000007941 */ /* 0x000fea0003800000 */
.L_x_53:
[----:B------:R-:W-:Y:S01]  /*3c4d0*/  BAR.SYNC.DEFER_BLOCKING 0x1, 0x80 ;  /* 0x0042000000007b1d */ /* 0x000fe20000010000 */
[----:B------:R-:W-:Y:S02]  /*3c4e0*/  F2FP.BF16.F32.PACK_AB R64, R221, R64 ;  /* 0x00000040dd40723e */ /* 0x000fe400000010ff */
[----:B------:R-:W-:Y:S02]  /*3c4f0*/  F2FP.BF16.F32.PACK_AB R65, R220, R65 ;  /* 0x00000041dc41723e */ /* 0x000fe400000010ff */
[----:B------:R-:W-:Y:S01]  /*3c500*/  F2FP.BF16.F32.PACK_AB R66, R219, R66 ;  /* 0x00000042db42723e */ /* 0x000fe200000010ff */
[----:B------:R-:W-:Y:S01]  /*3c510*/  BSSY B0, `(.L_x_55) ;  /* 0x000001c000007945 */ /* 0x000fe20003800000 */
[----:B------:R-:W-:Y:S02]  /*3c520*/  F2FP.BF16.F32.PACK_AB R67, R218, R67 ;  /* 0x00000043da43723e */ /* 0x000fe400000010ff */
[----:B------:R-:W-:Y:S02]  /*3c530*/  F2FP.BF16.F32.PACK_AB R68, R217, R68 ;  /* 0x00000044d944723e */ /* 0x000fe400000010ff */
[----:B------:R-:W-:-:S02]  /*3c540*/  F2FP.BF16.F32.PACK_AB R69, R216, R69 ;  /* 0x00000045d845723e */ /* 0x000fc400000010ff */
[----:B------:R-:W-:Y:S02]  /*3c550*/  F2FP.BF16.F32.PACK_AB R70, R215, R70 ;  /* 0x00000046d746723e */ /* 0x000fe400000010ff */
[----:B------:R-:W-:Y:S01]  /*3c560*/  F2FP.BF16.F32.PACK_AB R71, R214, R71 ;  /* 0x00000047d647723e */ /* 0x000fe200000010ff */
[----:B------:R1:W-:Y:S04]  /*3c570*/  STSM.16.M88.4 [R3+0x1000], R56 ;  /* 0x0010003803007844 */ /* 0x0003e80000000200 */
[----:B------:R1:W-:Y:S01]  /*3c580*/  STSM.16.M88.4 [R0+0x1000], R60 ;  /* 0x0010003c00007844 */ /* 0x0003e20000000200 */
[----:B------:R-:W-:Y:S01]  /*3c590*/  @!PT LDS RZ, [RZ] ;  /* 0x00000000fffff984 */ /* 0x000fe20000000800 */
[----:B------:R-:W-:Y:S01]  /*3c5a0*/  @!PT LDS RZ, [RZ] ;  /* 0x00000000fffff984 */ /* 0x000fe20000000800 */
[----:B------:R-:W-:Y:S01]  /*3c5b0*/  @!PT LDS RZ, [RZ] ;  /* 0x00000000fffff984 */ /* 0x000fe20000000800 */
[----:B------:R-:W-:Y:S01]  /*3c5c0*/  @!PT LDS RZ, [RZ] ;  /* 0x00000000fffff984 */ /* 0x000fe20000000800 */
[----:B------:R2:W-:Y:S06]  /*3c5d0*/  MEMBAR.ALL.CTA ;  /* 0x0000000000007992 */ /* 0x0005ec0000008000 */
[----:B--2---:R-:W2:Y:S02]  /*3c5e0*/  FENCE.VIEW.ASYNC.S ;  /* 0x00000000000073c6 */ /* 0x004ea40000000000 */
[----:B--2---:R-:W-:Y:S06]  /*3c5f0*/  BAR.SYNC.DEFER_BLOCKING 0x1, 0x80 ;  /* 0x0042000000007b1d */ /* 0x004fec0000010000 */
[----:B------:R-:W-:Y:S05]  /*3c600*/  @P1 BRA `(.L_x_56) ;  /* 0x0000000000301947 */ /* 0x000fea0003800000 */
[----:B------:R-:W-:Y:S01]  /*3c610*/  S2UR UR12, SR_CTAID.Z ;  /* 0x00000000000c79c3 */ /* 0x000fe20000002700 */
[----:B------:R-:W-:Y:S01]  /*3c620*/  R2UR UR8, R2 ;  /* 0x00000000020872ca */ /* 0x000fe200000e0000 */
[----:B------:R-:W-:Y:S01]  /*3c630*/  ULDC.64 UR4, c[0x0][0x198] ;  /* 0x0000660000047ab9 */ /* 0x000fe20000000a00 */
[----:B------:R-:W-:Y:S01]  /*3c640*/  UMOV UR9, 0x20 ;  /* 0x0000002000097882 */ /* 0x000fe20000000000 */
[----:B------:R-:W-:Y:S01]  /*3c650*/  UIADD3 UR4, UP0, UR4, 0x670, URZ ;  /* 0x0000067004047890 */ /* 0x000fe2000ff1e03f */
[----:B------:R-:W-:-:S03]  /*3c660*/  UMOV UR10, UR42 ;  /* 0x0000002a000a7c82 */ /* 0x000fc60008000000 */
[----:B------:R-:W2:Y:S01]  /*3c670*/  S2UR UR11, SR_CTAID.Y ;  /* 0x00000000000b79c3 */ /* 0x000ea20000002600 */
[----:B------:R-:W-:-:S05]  /*3c680*/  UIADD3.X UR5, URZ, UR5, URZ, UP0, !UPT ;  /* 0x000000053f057290 */ /* 0x000fca00087fe43f */
[----:B------:R-:W-:-:S09]  /*3c690*/  UIADD3 UR8, UR8, 0x1000, URZ ;  /* 0x0000100008087890 */ /* 0x000fd2000fffe03f */
[----:B--2---:R2:W-:Y:S01]  /*3c6a0*/  UTMASTG.4D [UR8], [UR4] ;  /* 0x00000008040073b5 */ /* 0x0045e20008018000 */
[----:B------:R0:W-:Y:S01]  /*3c6b0*/  UTMACMDFLUSH ;  /* 0x00000000000079b7 */ /* 0x0001e20000000000 */
[----:B--2---:R-:W-:-:S04]  /*3c6c0*/  DEPBAR.LE SB0, 0x1 ;  /* 0x000080400000791a */ /* 0x004fc80000000000 */
.L_x_56:
[----:B------:R-:W-:Y:S05]  /*3c6d0*/  BSYNC B0 ;  /* 0x0000000000007941 */ /* 0x000fea0003800000 */
.L_x_55:
[----:B------:R-:W-:Y:S01]  /*3c6e0*/  BAR.SYNC.DEFER_BLOCKING 0x1, 0x80 ;  /* 0x0042000000007b1d */ /* 0x000fe20000010000 */
[----:B-1----:R-:W-:Y:S02]  /*3c6f0*/  F2FP.BF16.F32.PACK_AB R56, R213, R212 ;  /* 0x000000d4d538723e */ /* 0x002fe400000010ff */
        /* <DEDUP_REMOVED lines=8> */
[----:B------:R1:W-:Y:S04]  /*3c780*/  STSM.16.M88.4 [R3], R64 ;  /* 0x0000004003007844 */ /* 0x0003e80000000200 */
[----:B------:R1:W-:Y:S01]  /*3c790*/  STSM.16.M88.4 [R0], R68 ;  /* 0x0000004400007844 */ /* 0x0003e20000000200 */
        /* <DEDUP_REMOVED lines=9> */
[----:B------:R-:W-:Y:S01]  /*3c830*/  ULDC.64 UR4, c[0x0][0x198] ;  /* 0x0000660000047ab9 */ /* 0x000fe20000000a00 */
[----:B------:R-:W-:Y:S01]  /*3c840*/  R2UR UR8, R2 ;  /* 0x00000000020872ca */ /* 0x000fe200000e0000 */
[----:B------:R-:W-:Y:S01]  /*3c850*/  UIADD3 UR4, UP0, UR4, 0x670, URZ ;  /* 0x0000067004047890 */ /* 0x000fe2000ff1e03f */
[----:B------:R-:W-:Y:S01]  /*3c860*/  UMOV UR9, 0x40 ;  /* 0x0000004000097882 */ /* 0x000fe20000000000 */
[----:B------:R-:W-:Y:S02]  /*3c870*/  UMOV UR10, UR42 ;  /* 0x0000002a000a7c82 */ /* 0x000fe40008000000 */
[----:B------:R-:W-:Y:S01]  /*3c880*/  UIADD3.X UR5, URZ, UR5, URZ, UP0, !UPT ;  /* 0x000000053f057290 */ /* 0x000fe200087fe43f */
[----:B------:R-:W2:Y:S08]  /*3c890*/  S2UR UR11, SR_CTAID.Y ;  /* 0x00000000000b79c3 */ /* 0x000eb00000002600 */
[----:B--2---:R2:W-:Y:S01]  /*3c8a0*/  UTMASTG.4D [UR8], [UR4] ;  /* 0x00000008040073b5 */ /* 0x0045e20008018000 */
[----:B------:R0:W-:Y:S01]  /*3c8b0*/  UTMACMDFLUSH ;  /* 0x00000000000079b7 */ /* 0x0001e20000000000 */
[----:B--2---:R-:W-:-:S04]  /*3c8c0*/  DEPBAR.LE SB0, 0x1 ;  /* 0x000080400000791a */ /* 0x004fc80000000000 */
.L_x_58:
[----:B------:R-:W-:Y:S05]  /*3c8d0*/  BSYNC B0 ;  /* 0x0000000000007941 */ /* 0x000fea0003800000 */
.L_x_57:
        /* <DEDUP_REMOVED lines=32> */
.L_x_60:
[----:B------:R-:W-:Y:S05]  /*3cae0*/  BSYNC B0 ;  /* 0x0000000000007941 */ /* 0x000fea0003800000 */
.L_x_59:
        /* <DEDUP_REMOVED lines=31> */
.L_x_62:
[----:B------:R-:W-:Y:S05]  /*3cce0*/  BSYNC B0 ;  /* 0x0000000000007941 */ /* 0x000fea0003800000 */
.L_x_61:
        /* <DEDUP_REMOVED lines=32> */
.L_x_64:
[----:B------:R-:W-:Y:S05]  /*3cef0*/  BSYNC B0 ;  /* 0x0000000000007941 */ /* 0x000fea0003800000 */
.L_x_63:
        /* <DEDUP_REMOVED lines=31> */
.L_x_66:
[----:B------:R-:W-:Y:S05]  /*3d0f0*/  BSYNC B0 ;  /* 0x0000000000007941 */ /* 0x000fea0003800000 */
.L_x_65:
        /* <DEDUP_REMOVED lines=32> */
.L_x_68:
[----:B------:R-:W-:Y:S05]  /*3d300*/  BSYNC B0 ;  /* 0x0000000000007941 */ /* 0x000fea0003800000 */
.L_x_67:
        /* <DEDUP_REMOVED lines=31> */
.L_x_70:
[----:B------:R-:W-:Y:S05]  /*3d500*/  BSYNC B0 ;  /* 0x0000000000007941 */ /* 0x000fea0003800000 */
.L_x_69:
        /* <DEDUP_REMOVED lines=32> */
.L_x_72:
[----:B------:R-:W-:Y:S05]  /*3d710*/  BSYNC B0 ;  /* 0x0000000000007941 */ /* 0x000fea0003800000 */
.L_x_71:
        /* <DEDUP_REMOVED lines=31> */
.L_x_74:
[----:B------:R-:W-:Y:S05]  /*3d910*/  BSYNC B0 ;  /* 0x0000000000007941 */ /* 0x000fea0003800000 */
.L_x_73:
[----:B-1----:R-:W2:Y:S04]  /*3d920*/  LDL.LU R64, [R1+0xc] ;  /* 0x00000c0001407983 */ /* 0x002ea80000300800 */
[----:B------:R-:W2:Y:S04]  /*3d930*/  LDL.LU R55, [R1+0x8] ;  /* 0x0000080001377983 */ /* 0x000ea80000300800 */
[----:B------:R-:W3:Y:S04]  /*3d940*/  LDL.LU R54, [R1+0x4] ;  /* 0x0000040001367983 */ /* 0x000ee80000300800 */
[----:B------:R-:W3:Y:S01]  /*3d950*/  LDL.LU R53, [R1] ;  /* 0x0000000001357983 */ /* 0x000ee20000300800 */
[----:B------:R-:W-:Y:S01]  /*3d960*/  BSSY B0, `(.L_x_75) ;  /* 0x0000020000007945 */ /* 0x000fe20003800000 */
[----:B------:R-:W-:Y:S01]  /*3d970*/  F2FP.BF16.F32.PACK_AB R229, R232, R231 ;  /* 0x000000e7e8e5723e */ /* 0x000fe200000010ff */
[----:B------:R-:W-:Y:S01]  /*3d980*/  BAR.SYNC.DEFER_BLOCKING 0x1, 0x80 ;  /* 0x0042000000007b1d */ /* 0x000fe20000010000 */
[----:B------:R-:W-:-:S02]  /*3d990*/  F2FP.BF16.F32.PACK_AB R230, R230, R4 ;  /* 0x00000004e6e6723e */ /* 0x000fc400000010ff */
[----:B------:R-:W-:Y:S02]  /*3d9a0*/  F2FP.BF16.F32.PACK_AB R231, R5, R6 ;  /* 0x0000000605e7723e */ /* 0x000fe400000010ff */
[----:B------:R-:W-:Y:S02]  /*3d9b0*/  F2FP.BF16.F32.PACK_AB R228, R234, R233 ;  /* 0x000000e9eae4723e */ /* 0x000fe400000010ff */
        /* <DEDUP_REMOVED lines=9> */
[----:B----4-:R-:W4:Y:S02]  /*3da50*/  FENCE.VIEW.ASYNC.S ;  /* 0x00000000000073c6 */ /* 0x010f240000000000 */
[----:B----4-:R-:W-:Y:S01]  /*3da60*/  BAR.SYNC.DEFER_BLOCKING 0x1, 0x80 ;  /* 0x0042000000007b1d */ /* 0x010fe20000010000 */
[----:B--2---:R-:W-:-:S02]  /*3da70*/  F2FP.BF16.F32.PACK_AB R4, R64, R55 ;  /* 0x000000374004723e */ /* 0x004fc400000010ff */
[----:B---3--:R-:W-:-:S03]  /*3da80*/  F2FP.BF16.F32.PACK_AB R5, R54, R53 ;  /* 0x000000353605723e */ /* 0x008fc600000010ff */
[----:B-1----:R-:W-:Y:S05]  /*3da90*/  @P1 BRA `(.L_x_76) ;  /* 0x0000000000301947 */ /* 0x002fea0003800000 */
[----:B------:R-:W-:Y:S01]  /*3daa0*/  S2UR UR12, SR_CTAID.Z ;  /* 0x00000000000c79c3 */ /* 0x000fe20000002700 */
[----:B------:R-:W-:Y:S01]  /*3dab0*/  R2UR UR8, R2 ;  /* 0x00000000020872ca */ /* 0x000fe200000e0000 */
[----:B------:R-:W-:Y:S01]  /*3dac0*/  ULDC.64 UR4, c[0x0][0x198] ;  /* 0x0000660000047ab9 */ /* 0x000fe20000000a00 */
[----:B------:R-:W-:Y:S01]  /*3dad0*/  UMOV UR9, 0x160 ;  /* 0x0000016000097882 */ /* 0x000fe20000000000 */
[----:B------:R-:W-:Y:S01]  /*3dae0*/  UIADD3 UR4, UP0, UR4, 0x670, URZ ;  /* 0x0000067004047890 */ /* 0x000fe2000ff1e03f */
[----:B------:R-:W-:-:S03]  /*3daf0*/  UMOV UR10, UR42 ;  /* 0x0000002a000a7c82 */ /* 0x000fc60008000000 */
[----:B------:R-:W1:Y:S01]  /*3db00*/  S2UR UR11, SR_CTAID.Y ;  /* 0x00000000000b79c3 */ /* 0x000e620000002600 */
[----:B------:R-:W-:-:S05]  /*3db10*/  UIADD3.X UR5, URZ, UR5, URZ, UP0, !UPT ;  /* 0x000000053f057290 */ /* 0x000fca00087fe43f */
[----:B------:R-:W-:-:S09]  /*3db20*/  UIADD3 UR8, UR8, 0x1000, URZ ;  /* 0x0000100008087890 */ /* 0x000fd2000fffe03f */
[----:B-1----:R1:W-:Y:S01]  /*3db30*/  UTMASTG.4D [UR8], [UR4] ;  /* 0x00000008040073b5 */ /* 0x0023e20008018000 */
[----:B------:R0:W-:Y:S01]  /*3db40*/  UTMACMDFLUSH ;  /* 0x00000000000079b7 */ /* 0x0001e20000000000 */
[----:B-1----:R-:W-:-:S04]  /*3db50*/  DEPBAR.LE SB0, 0x1 ;  /* 0x000080400000791a */ /* 0x002fc80000000000 */
.L_x_76:
[----:B------:R-:W-:Y:S05]  /*3db60*/  BSYNC B0 ;  /* 0x0000000000007941 */ /* 0x000fea0003800000 */
.L_x_75:
[----:B------:R-:W2:Y:S04]  /*3db70*/  LDL.LU R56, [R1+0x1c] ;  /* 0x00001c0001387983 */ /* 0x000ea80000300800 */
[----:B------:R-:W2:Y:S04]  /*3db80*/  LDL.LU R55, [R1+0x18] ;  /* 0x0000180001377983 */ /* 0x000ea80000300800 */
[----:B------:R-:W3:Y:S04]  /*3db90*/  LDL.LU R54, [R1+0x14] ;  /* 0x0000140001367983 */ /* 0x000ee80000300800 */
[----:B------:R-:W3:Y:S01]  /*3dba0*/  LDL.LU R53, [R1+0x10] ;  /* 0x0000100001357983 */ /* 0x000ee20000300800 */
        /* <DEDUP_REMOVED lines=21> */
[----:B------:R-:W-:Y:S01]  /*3dd00*/  ULDC.64 UR4, c[0x0][0x198] ;  /* 0x0000660000047ab9 */ /* 0x000fe20000000a00 */
[----:B------:R-:W-:Y:S01]  /*3dd10*/  R2UR UR8, R2 ;  /* 0x00000000020872ca */ /* 0x000fe200000e0000 */
[----:B------:R-:W-:Y:S01]  /*3dd20*/  UIADD3 UR4, UP0, UR4, 0x670, URZ ;  /* 0x0000067004047890 */ /* 0x000fe2000ff1e03f */
[----:B------:R-:W-:Y:S01]  /*3dd30*/  UMOV UR9, 0x180 ;  /* 0x0000018000097882 */ /* 0x000fe20000000000 */
[----:B------:R-:W-:Y:S02]  /*3dd40*/  UMOV UR10, UR42 ;  /* 0x0000002a000a7c82 */ /* 0x000fe40008000000 */
[----:B------:R-:W-:Y:S01]  /*3dd50*/  UIADD3.X UR5, URZ, UR5, URZ, UP0, !UPT ;  /* 0x000000053f057290 */ /* 0x000fe200087fe43f */
[----:B------:R-:W1:Y:S08]  /*3dd60*/  S2UR UR11, SR_CTAID.Y ;  /* 0x00000000000b79c3 */ /* 0x000e700000002600 */
[----:B-1----:R1:W-:Y:S01]  /*3dd70*/  UTMASTG.4D [UR8], [UR4] ;  /* 0x00000008040073b5 */ /* 0x0023e20008018000 */
[----:B------:R0:W-:Y:S01]  /*3dd80*/  UTMACMDFLUSH ;  /* 0x00000000000079b7 */ /* 0x0001e20000000000 */
[----:B-1----:R-:W-:-:S04]  /*3dd90*/  DEPBAR.LE SB0, 0x1 ;  /* 0x000080400000791a */ /* 0x002fc80000000000 */
.L_x_78:
[----:B------:R-:W-:Y:S05]  /*3dda0*/  BSYNC B0 ;  /* 0x0000000000007941 */ /* 0x000fea0003800000 */
.L_x_77:
        /* <DEDUP_REMOVED lines=32> */
.L_x_80:
[----:B------:R-:W-:Y:S05]  /*3dfb0*/  BSYNC B0 ;  /* 0x0000000000007941 */ /* 0x000fea0003800000 */
.L_x_79:
        /* <DEDUP_REMOVED lines=17> */
[----:B---3--:R-:W3:Y:S02]  /*3e0d0*/  FENCE.VIEW.ASYNC.S ;  /* 0x00000000000073c6 */ /* 0x008ee40000000000 */
[----:B---3--:R-:W-:Y:S06]  /*3e0e0*/  BAR.SYNC.DEFER_BLOCKING 0x1, 0x80 ;  /* 0x0042000000007b1d */ /* 0x008fec0000010000 */
        /* <DEDUP_REMOVED lines=8> */
[----:B------:R-:W3:Y:S08]  /*3e170*/  S2UR UR11, SR_CTAID.Y ;  /* 0x00000000000b79c3 */ /* 0x000ef00000002600 */
[----:B---3--:R3:W-:Y:S01]  /*3e180*/  UTMASTG.4D [UR8], [UR4] ;  /* 0x00000008040073b5 */ /* 0x0087e20008018000 */
[----:B------:R0:W-:Y:S01]  /*3e190*/  UTMACMDFLUSH ;  /* 0x00000000000079b7 */ /* 0x0001e20000000000 */
[----:B---3--:R-:W-:-:S04]  /*3e1a0*/  DEPBAR.LE SB0, 0x1 ;  /* 0x000080400000791a */ /* 0x008fc80000000000 */
.L_x_82:
[----:B------:R-:W-:Y:S05]  /*3e1b0*/  BSYNC B0 ;  /* 0x0000000000007941 */ /* 0x000fea0003800000 */
.L_x_81:
[----:B------:R-:W-:Y:S06]  /*3e1c0*/  BAR.SYNC.DEFER_BLOCKING 0x1, 0x80 ;  /* 0x0042000000007b1d */ /* 0x000fec0000010000 */
[----:B------:R-:W-:Y:S01]  /*3e1d0*/  BSSY B0, `(.L_x_83) ;  /* 0x0000016000007945 */ /* 0x000fe20003800000 */
        /* <DEDUP_REMOVED lines=8> */
[----:B----4-:R-:W-:Y:S06]  /*3e260*/  BAR.SYNC.DEFER_BLOCKING 0x1, 0x80 ;  /* 0x0042000000007b1d */ /* 0x010fec0000010000 */
[----:B------:R-:W-:Y:S05]  /*3e270*/  @P1 BRA `(.L_x_84) ;  /* 0x00000000002c1947 */ /* 0x000fea0003800000 */
[----:B------:R-:W-:Y:S01]  /*3e280*/  S2UR UR12, SR_CTAID.Z ;  /* 0x00000000000c79c3 */ /* 0x000fe20000002700 */
[----:B------:R-:W-:Y:S01]  /*3e290*/  R2UR UR8, R2 ;  /* 0x00000000020872ca */ /* 0x000fe200000e0000 */
[----:B------:R-:W-:Y:S01]  /*3e2a0*/  ULDC.64 UR4, c[0x0][0x198] ;  /* 0x0000660000047ab9 */ /* 0x000fe20000000a00 */
[----:B------:R-:W-:Y:S01]  /*3e2b0*/  UMOV UR9, 0x1e0 ;  /* 0x000001e000097882 */ /* 0x000fe20000000000 */
[----:B------:R-:W-:Y:S01]  /*3e2c0*/  UIADD3 UR4, UP0, UR4, 0x670, URZ ;  /* 0x0000067004047890 */ /* 0x000fe2000ff1e03f */
[----:B------:R-:W-:-:S03]  /*3e2d0*/  UMOV UR10, UR42 ;  /* 0x0000002a000a7c82 */ /* 0x000fc60008000000 */
[----:B------:R-:W4:Y:S01]  /*3e2e0*/  S2UR UR11, SR_CTAID.Y ;  /* 0x00000000000b79c3 */ /* 0x000f220000002600 */
[----:B------:R-:W-:-:S05]  /*3e2f0*/  UIADD3.X UR5, URZ, UR5, URZ, UP0, !UPT ;  /* 0x000000053f057290 */ /* 0x000fca00087fe43f */
[----:B------:R-:W-:-:S09]  /*3e300*/  UIADD3 UR8, UR8, 0x1000, URZ ;  /* 0x0000100008087890 */ /* 0x000fd2000fffe03f */
[----:B----4-:R4:W-:Y:S02]  /*3e310*/  UTMASTG.4D [UR8], [UR4] ;  /* 0x00000008040073b5 */ /* 0x0109e40008018000 */
[----:B----4-:R0:W-:Y:S02]  /*3e320*/  UTMACMDFLUSH ;  /* 0x00000000000079b7 */ /* 0x0101e40000000000 */
.L_x_84:
[----:B------:R-:W-:Y:S05]  /*3e330*/  BSYNC B0 ;  /* 0x0000000000007941 */ /* 0x000fea0003800000 */
.L_x_83:
[----:B--2---:R-:W2:Y:S01]  /*3e340*/  LDL.LU R0, [R1+0x400] ;  /* 0x0004000001007983 */ /* 0x004ea20000300800 */
[----:B-----5:R-:W-:Y:S01]  /*3e350*/  R2UR UR5, R172 ;  /* 0x00000000ac0572ca */ /* 0x020fe200000e0000 */
[----:B------:R-:W-:-:S04]  /*3e360*/  DEPBAR.LE SB0, 0x0 ;  /* 0x000080000000791a */ /* 0x000fc80000000000 */
[----:B--2---:R-:W-:-:S13]  /*3e370*/  R2UR UR4, R0 ;  /* 0x00000000000472ca */ /* 0x004fda00000e0000 */
[----:B------:R-:W-:-:S04]  /*3e380*/  UIADD3 UR4, UR4, -0x1, URZ ;  /* 0xffffffff04047890 */ /* 0x000fc8000fffe03f */
[----:B------:R-:W-:-:S04]  /*3e390*/  USHF.L.U32 UR4, UR4, 0x3, URZ ;  /* 0x0000000304047899 */ /* 0x000fc8000800063f */
[----:B------:R-:W-:-:S04]  /*3e3a0*/  ULOP3.LUT UR4, UR4, 0x8, URZ, 0xe2, !UPT ;  /* 0x0000000804047892 */ /* 0x000fc8000f8ee23f */
[----:B------:R-:W-:-:S06]  /*3e3b0*/  ULOP3.LUT UR4, UR4, 0x18, URZ, 0x3c, !UPT ;  /* 0x0000001804047892 */ /* 0x000fcc000f8e3c3f */
[----:B------:R-:W-:-:S04]  /*3e3c0*/  IMAD.U32 R0, RZ, RZ, UR4 ;  /* 0x00000004ff007e24 */ /* 0x000fc8000f8e00ff */
[----:B------:R-:W-:Y:S01]  /*3e3d0*/  SYNCS.ARRIVE.TRANS64.A1T0 RZ, [R0+UR5+0x160090], RZ ;  /* 0x160090ff00ff79a7 */ /* 0x000fe20008100005 */
[----:B------:R-:W-:Y:S05]  /*3e3e0*/  EXIT ;  /* 0x000000000000794d */ /* 0x000fea0003800000 */
.L_x_6:
[----:B------:R-:W-:-:S08]  /*3e3f0*/  UISETP.NE.AND UP0, UPT, UR6, 0x1, UPT ;  /* 0x000000010600788c */ /* 0x000fd0000bf05270 */
[----:B------:R-:W1:-:S00]  /*3e400*/  USETMAXREG.DEALLOC.CTAPOOL 0x18 ;  /* 0x00000018000079c8 */ /* 0x000e4000080e0500 */
[----:B------:R-:W-:-:S13]  /*3e410*/  PLOP3.LUT P0, PT, PT, PT, UP0, 0x80, 0x0 ;  /* 0x000000000000781c */ /* 0x000fda0003f0f008 */
[----:B------:R-:W-:Y:S05]  /*3e420*/  @P0 EXIT ;  /* 0x000000000000094d */ /* 0x000fea0003800000 */
[----:B------:R-:W2:Y:S01]  /*3e430*/  S2UR UR11, SR_CTAID.X ;  /* 0x00000000000b79c3 */ /* 0x000ea20000002500 */
[----:B------:R-:W-:Y:S01]  /*3e440*/  ELECT P3, URZ, PT ;  /* 0x00000000003f782f */ /* 0x000fe20003860000 */
[----:B------:R-:W-:Y:S01]  /*3e450*/  BSSY B0, `(.L_x_85) ;  /* 0x000004c000007945 */ /* 0x000fe20003800000 */
[----:B-1----:R-:W-:Y:S01]  /*3e460*/  MOV R0, RZ ;  /* 0x000000ff00007202 */ /* 0x002fe20000000f00 */
[----:B------:R-:W-:Y:S01]  /*3e470*/  IMAD.MOV.U32 R3, RZ, RZ, RZ ;  /* 0x000000ffff037224 */ /* 0x000fe200078e00ff */
[----:B------:R-:W-:-:S03]  /*3e480*/  MOV R7, RZ ;  /* 0x000000ff00077202 */ /* 0x000fc60000000f00 */
[----:B------:R-:W1:Y:S08]  /*3e490*/  S2UR UR60, SR_CTAID.Y ;  /* 0x00000000003c79c3 */ /* 0x000e700000002600 */
[----:B------:R-:W3:Y:S01]  /*3e4a0*/  S2UR UR61, SR_CTAID.Z ;  /* 0x00000000003d79c3 */ /* 0x000ee20000002700 */
[----:B--2---:R-:W-:Y:S01]  /*3e4b0*/  USHF.L.U32 UR11, UR11, 0x7, URZ ;  /* 0x000000070b0b7899 */ /* 0x004fe2000800063f */
[----:B------:R-:W-:Y:S11]  /*3e4c0*/  @!P3 BRA `(.L_x_86) ;  /* 0x000000040010b947 */ /* 0x000ff60003800000 */
[----:B------:R-:W2:Y:S01]  /*3e4d0*/  S2R R3, SR_CgaCtaId ;  /* 0x0000000000037919 */ /* 0x000ea20000008800 */
[----:B------:R-:W-:Y:S02]  /*3e4e0*/  MOV R2, 0x400 ;  /* 0x0000040000027802 */ /* 0x000fe40000000f00 */
[----:B------:R-:W-:Y:S02]  /*3e4f0*/  MOV R4, 0x1 ;  /* 0x0000000100047802 */ /* 0x000fe40000000f00 */
[----:B--2---:R-:W-:Y:S02]  /*3e500*/  LEA R3, R3, R2, 0x18 ;  /* 0x0000000203037211 */ /* 0x004fe400078ec0ff */
[----:B------:R-:W-:-:S04]  /*3e510*/  SHF.L.U32 R2, R4, 0x1f, RZ ;  /* 0x0000001f04027819 */ /* 0x000fc800000006ff */
[----:B------:R-:W2:Y:S02]  /*3e520*/  SYNCS.PHASECHK.TRANS64.TRYWAIT P0, [R3+URZ+0x160060], R2 ;  /* 0x16006002030075a7 */ /* 0x000ea4000800017f */
[----:B--2---:R-:W-:Y:S05]  /*3e530*/  @!P0 BRA `(.L_x_87) ;  /* 0x0000002000288947 */ /* 0x004fea0003800000 */
.L_x_123:
[----:B------:R-:W-:Y:S01]  /*3e540*/  ULOP3.LUT UR4, UR7, 0x2, URZ, 0xfc, !UPT ;  /* 0x0000000207047892 */ /* 0x000fe2000f8efc3f */
[----:B--2---:R-:W-:-:S03]  /*3e550*/  @P2 MOV R2, 0x10000 ;  /* 0x0001000000022802 */ /* 0x004fc60000000f00 */
[----:B------:R-:W-:Y:S01]  /*3e560*/  UPRMT UR4, UR4, 0x9910, URZ ;  /* 0x0000991004047896 */ /* 0x000fe2000800003f */
[----:B------:R2:W-:Y:S03]  /*3e570*/  @P2 SYNCS.ARRIVE.TRANS64 RZ, [R3+URZ+0x160050], R2 ;  /* 0x1600500203ff29a7 */ /* 0x0005e6000800003f */
[----:B------:R-:W-:-:S06]  /*3e580*/  UISETP.NE.AND UP0, UPT, UR4, 0x2, UPT ;  /* 0x000000020400788c */ /* 0x000fcc000bf05270 */
[----:B------:R-:W-:-:S13]  /*3e590*/  PLOP3.LUT P0, PT, PT, PT, UP0, 0x80, 0x0 ;  /* 0x000000000000781c */ /* 0x000fda0003f0f008 */
[----:B--2---:R-:W-:Y:S05]  /*3e5a0*/  @P0 BRA `(.L_x_88) ;  /* 0x0000000000040947 */ /* 0x004fea0003800000 */
[----:B-1-3--:R-:W-:Y:S01]  /*3e5b0*/  BPT.TRAP 0x1 ;  /* 0x000000040000795c */ /* 0x00afe20000300000 */
.L_x_88:
[----:B------:R-:W-:-:S04]  /*3e5c0*/  LOP3.LUT P0, RZ, R6, 0x1f, RZ, 0xc0, !PT ;  /* 0x0000001f06ff7812 */ /* 0x000fc8000780c0ff */
[----:B------:R-:W-:-:S13]  /*3e5d0*/  PLOP3.LUT P0, PT, P0, P2, PT, 0x2a, 0x0 ;  /* 0x000000000000781c */ /* 0x000fda0000704572 */
[----:B------:R-:W-:Y:S05]  /*3e5e0*/  @P0 BRA `(.L_x_89) ;  /* 0x0000000000040947 */ /* 0x000fea0003800000 */
[----:B-1-3--:R-:W-:Y:S01]  /*3e5f0*/  BPT.TRAP 0x1 ;  /* 0x000000040000795c */ /* 0x00afe20000300000 */
.L_x_89:
[----:B------:R-:W-:Y:S01]  /*3e600*/  R2UR UR8, R3 ;  /* 0x00000000030872ca */ /* 0x000fe200000e0000 */
[----:B------:R-:W-:Y:S01]  /*3e610*/  ULDC.64 UR4, c[0x0][0x198] ;  /* 0x0000660000047ab9 */ /* 0x000fe20000000a00 */
[----:B------:R-:W-:Y:S01]  /*3e620*/  UMOV UR14, 0x0 ;  /* 0x00000000000e7882 */ /* 0x000fe20000000000 */
[----:B------:R-:W-:Y:S01]  /*3e630*/  UIADD3 UR4, UP0, UR4, 0xf0, URZ ;  /* 0x000000f004047890 */ /* 0x000fe2000ff1e03f */
[----:B------:R-:W-:Y:S01]  /*3e640*/  IMAD.MOV.U32 R7, RZ, RZ, 0x40 ;  /* 0x00000040ff077424 */ /* 0x000fe200078e00ff */
[----:B------:R-:W-:Y:S01]  /*3e650*/  UMOV UR15, 0x10000000 ;  /* 0x10000000000f7882 */ /* 0x000fe20000000000 */
[----:B------:R-:W-:Y:S01]  /*3e660*/  UMOV UR10, URZ ;  /* 0x0000003f000a7c82 */ /* 0x000fe20008000000 */
[----:B------:R-:W-:Y:S01]  /*3e670*/  UIADD3.X UR5, URZ, UR5, URZ, UP0, !UPT ;  /* 0x000000053f057290 */ /* 0x000fe200087fe43f */
[----:B------:R-:W-:Y:S01]  /*3e680*/  MOV R3, 0x1 ;  /* 0x0000000100037802 */ /* 0x000fe20000000f00 */
[----:B-1----:R-:W-:Y:S01]  /*3e690*/  UMOV UR12, UR60 ;  /* 0x0000003c000c7c82 */ /* 0x002fe20008000000 */
[----:B---3--:R-:W-:Y:S01]  /*3e6a0*/  UMOV UR13, UR61 ;  /* 0x0000003d000d7c82 */ /* 0x008fe20008000000 */
[----:B------:R-:W-:Y:S01]  /*3e6b0*/  UMOV UR26, 0x40 ;  /* 0x00000040001a7882 */ /* 0x000fe20000000000 */
[----:B------:R-:W-:Y:S01]  /*3e6c0*/  UMOV UR27, UR11 ;  /* 0x0000000b001b7c82 */ /* 0x000fe20008000000 */
[----:B------:R-:W-:-:S02]  /*3e6d0*/  UIADD3 UR9, UR8, 0x160050, URZ ;  /* 0x0016005008097890 */ /* 0x000fc4000fffe03f */
[----:B------:R-:W-:Y:S02]  /*3e6e0*/  UIADD3 UR24, UR8, 0x2000, URZ ;  /* 0x0000200008187890 */ /* 0x000fe4000fffe03f */
[----:B------:R-:W-:Y:S01]  /*3e6f0*/  UIADD3 UR16, UR8, 0x4000, URZ ;  /* 0x0000400008107890 */ /* 0x000fe2000fffe03f */
[----:B------:R-:W-:Y:S01]  /*3e700*/  UMOV UR28, UR60 ;  /* 0x0000003c001c7c82 */ /* 0x000fe20008000000 */
[----:B------:R-:W-:Y:S01]  /*3e710*/  UMOV UR29, UR61 ;  /* 0x0000003d001d7c82 */ /* 0x000fe20008000000 */
[----:B------:R-:W-:Y:S01]  /*3e720*/  UMOV UR25, UR9 ;  /* 0x0000000900197c82 */ /* 0x000fe20008000000 */
[----:B------:R-:W-:Y:S01]  /*3e730*/  UMOV UR18, 0x80 ;  /* 0x0000008000127882 */ /* 0x000fe20000000000 */
[----:B------:R-:W-:Y:S01]  /*3e740*/  UMOV UR19, UR11 ;  /* 0x0000000b00137c82 */ /* 0x000fe20008000000 */
[----:B------:R-:W-:Y:S01]  /*3e750*/  UMOV UR20, UR60 ;  /* 0x0000003c00147c82 */ /* 0x000fe20008000000 */
[----:B------:R-:W-:Y:S01]  /*3e760*/  UMOV UR21, UR61 ;  /* 0x0000003d00157c82 */ /* 0x000fe20008000000 */
[----:B------:R1:W-:Y:S01]  /*3e770*/  UTMALDG.4D [UR8], [UR4], desc[UR14] ;  /* 0x00000e08040075b4 */ /* 0x0003e20008019000 */
[----:B------:R-:W-:Y:S01]  /*3e780*/  UIADD3 UR56, UR8, 0x6000, URZ ;  /* 0x0000600008387890 */ /* 0x000fe2000fffe03f */
[----:B------:R-:W-:Y:S01]  /*3e790*/  UMOV UR17, UR9 ;  /* 0x0000000900117c82 */ /* 0x000fe20008000000 */
[----:B------:R-:W-:Y:S01]  /*3e7a0*/  UIADD3 UR32, UR8, 0x8000, URZ ;  /* 0x0000800008207890 */ /* 0x000fe2000fffe03f */
[----:B------:R-:W-:Y:S01]  /*3e7b0*/  UMOV UR58, 0xc0 ;  /* 0x000000c0003a7882 */ /* 0x000fe20000000000 */
[----:B------:R-:W-:Y:S01]  /*3e7c0*/  UMOV UR59, UR11 ;  /* 0x0000000b003b7c82 */ /* 0x000fe20008000000 */
[----:B------:R2:W-:Y:S01]  /*3e7d0*/  UTMALDG.4D [UR24], [UR4], desc[UR14] ;  /* 0x00000e18040075b4 */ /* 0x0005e20008019000 */
[----:B------:R-:W-:Y:S01]  /*3e7e0*/  UMOV UR57, UR9 ;  /* 0x0000000900397c82 */ /* 0x000fe20008000000 */
[----:B------:R-:W-:Y:S01]  /*3e7f0*/  UMOV UR34, 0x100 ;  /* 0x0000010000227882 */ /* 0x000fe20000000000 */
[----:B------:R-:W-:Y:S01]  /*3e800*/  UMOV UR35, UR11 ;  /* 0x0000000b00237c82 */ /* 0x000fe20008000000 */
[----:B------:R-:W-:Y:S01]  /*3e810*/  UMOV UR36, UR60 ;  /* 0x0000003c00247c82 */ /* 0x000fe20008000000 */
[----:B------:R-:W-:Y:S01]  /*3e820*/  UMOV UR37, UR61 ;  /* 0x0000003d00257c82 */ /* 0x000fe20008000000 */
[----:B------:R-:W-:Y:S01]  /*3e830*/  UMOV UR33, UR9 ;  /* 0x0000000900217c82 */ /* 0x000fe20008000000 */
[----:B------:R3:W-:Y:S01]  /*3e840*/  UTMALDG.4D [UR16], [UR4], desc[UR14] ;  /* 0x00000e10040075b4 */ /* 0x0007e20008019000 */
[----:B------:R4:W-:Y:S01]  /*3e850*/  UTMALDG.4D [UR56], [UR4], desc[UR14] ;  /* 0x00000e38040075b4 */ /* 0x0009e20008019000 */
[----:B-1----:R-:W-:Y:S01]  /*3e860*/  UMOV UR10, 0x1c0 ;  /* 0x000001c0000a7882 */ /* 0x002fe20000000000 */
[----:B------:R4:W-:Y:S01]  /*3e870*/  UTMALDG.4D [UR32], [UR4], desc[UR14] ;  /* 0x00000e20040075b4 */ /* 0x0009e20008019000 */
[----:B--2---:R-:W-:Y:S01]  /*3e880*/  UIADD3 UR24, UR8, 0xa000, URZ ;  /* 0x0000a00008187890 */ /* 0x004fe2000fffe03f */
[----:B------:R-:W-:Y:S01]  /*3e890*/  UMOV UR26, 0x140 ;  /* 0x00000140001a7882 */ /* 0x000fe20000000000 */
[----:B---3--:R-:W-:-:S07]  /*3e8a0*/  UIADD3 UR16, UR8, 0xc000, URZ ;  /* 0x0000c00008107890 */ /* 0x008fce000fffe03f */
[----:B------:R4:W-:Y:S01]  /*3e8b0*/  UTMALDG.4D [UR24], [UR4], desc[UR14] ;  /* 0x00000e18040075b4 */ /* 0x0009e20008019000 */
[----:B------:R-:W-:Y:S01]  /*3e8c0*/  UIADD3 UR8, UR8, 0xe000, URZ ;  /* 0x0000e00008087890 */ /* 0x000fe2000fffe03f */
[----:B------:R-:W-:Y:S02]  /*3e8d0*/  UMOV UR18, 0x180 ;  /* 0x0000018000127882 */ /* 0x000fe40000000000 */
[----:B------:R4:W-:Y:S06]  /*3e8e0*/  UTMALDG.4D [UR16], [UR4], desc[UR14] ;  /* 0x00000e10040075b4 */ /* 0x0009ec0008019000 */
[----:B------:R4:W-:Y:S02]  /*3e8f0*/  UTMALDG.4D [UR8], [UR4], desc[UR14] ;  /* 0x00000e08040075b4 */ /* 0x0009e40008019000 */
[----:B----4-:R-:W-:Y:S01]  /*3e900*/  NOP ;  /* 0x0000000000007918 */ /* 0x010fe20000000000 */
.L_x_86:
[----:B-1-3--:R-:W-:Y:S05]  /*3e910*/  BSYNC B0 ;  /* 0x0000000000007941 */ /* 0x00afea0003800000 */
.L_x_85:
[----:B------:R-:W1:Y:S01]  /*3e920*/  LDC R2, c[0x0][0x28c] ;  /* 0x0000a300ff027b82 */ /* 0x000e620000000800 */
[----:B------:R-:W-:Y:S01]  /*3e930*/  BSSY B0, `(.L_x_90) ;  /* 0x000004c000007945 */ /* 0x000fe20003800000 */
[----:B-1----:R-:W-:-:S13]  /*3e940*/  ISETP.GT.AND P4, PT, R2, RZ, P3 ;  /* 0x000000ff0200720c */ /* 0x002fda0001f84270 */
[----:B------:R-:W-:Y:S05]  /*3e950*/  @!P4 BRA `(.L_x_91) ;  /* 0x000000040024c947 */ /* 0x000fea0003800000 */
[----:B------:R-:W1:Y:S01]  /*3e960*/  S2R R5, SR_CgaCtaId ;  /* 0x0000000000057919 */ /* 0x000e620000008800 */
[----:B------:R-:W-:-:S04]  /*3e970*/  MOV R0, 0x400 ;  /* 0x0000040000007802 */ /* 0x000fc80000000f00 */
[----:B-1----:R-:W-:Y:S02]  /*3e980*/  LEA R5, R5, R0, 0x18 ;  /* 0x0000000005057211 */ /* 0x002fe400078ec0ff */
[----:B------:R-:W-:-:S04]  /*3e990*/  MOV R0, 0x1 ;  /* 0x0000000100007802 */ /* 0x000fc80000000f00 */
[----:B------:R-:W-:-:S04]  /*3e9a0*/  SHF.L.U32 R0, R0, 0x1f, RZ ;  /* 0x0000001f00007819 */ /* 0x000fc800000006ff */
[----:B------:R-:W1:Y:S02]  /*3e9b0*/  SYNCS.PHASECHK.TRANS64.TRYWAIT P0, [R5+URZ+0x160028], R0 ;  /* 0x16002800050075a7 */ /* 0x000e64000800017f */
[----:B-1----:R-:W-:Y:S05]  /*3e9c0*/  @!P0 BRA `(.L_x_92) ;  /* 0x0000001c00188947 */ /* 0x002fea0003800000 */
.L_x_124:
[----:B------:R-:W-:Y:S01]  /*3e9d0*/  ULOP3.LUT UR4, UR7, 0x2, URZ, 0xfc, !UPT ;  /* 0x0000000207047892 */ /* 0x000fe2000f8efc3f */
[----:B-1----:R-:W-:-:S03]  /*3e9e0*/  @P2 IMAD.MOV.U32 R0, RZ, RZ, 0x40000 ;  /* 0x00040000ff002424 */ /* 0x002fc600078e00ff */
[----:B------:R-:W-:Y:S01]  /*3e9f0*/  UPRMT UR4, UR4, 0x9910, URZ ;  /* 0x0000991004047896 */ /* 0x000fe2000800003f */
[----:B------:R1:W-:Y:S03]  /*3ea00*/  @P2 SYNCS.ARRIVE.TRANS64 RZ, [R5+URZ+0x160000], R0 ;  /* 0x1600000005ff29a7 */ /* 0x0003e6000800003f */
[----:B------:R-:W-:-:S06]  /*3ea10*/  UISETP.NE.AND UP0, UPT, UR4, 0x2, UPT ;  /* 0x000000020400788c */ /* 0x000fcc000bf05270 */
[----:B------:R-:W-:-:S13]  /*3ea20*/  PLOP3.LUT P0, PT, PT, PT, UP0, 0x80, 0x0 ;  /* 0x000000000000781c */ /* 0x000fda0003f0f008 */
[----:B-1----:R-:W-:Y:S05]  /*3ea30*/  @P0 BRA `(.L_x_93) ;  /* 0x0000000000040947 */ /* 0x002fea0003800000 */
[----:B------:R-:W-:Y:S01]  /*3ea40*/  BPT.TRAP 0x1 ;  /* 0x000000040000795c */ /* 0x000fe20000300000 */
.L_x_93:
[----:B------:R-:W-:-:S04]  /*3ea50*/  LOP3.LUT P0, RZ, R6, 0x1f, RZ, 0xc0, !PT ;  /* 0x0000001f06ff7812 */ /* 0x000fc8000780c0ff */
[----:B------:R-:W-:-:S13]  /*3ea60*/  PLOP3.LUT P0, PT, P0, P2, PT, 0x2a, 0x0 ;  /* 0x000000000000781c */ /* 0x000fda0000704572 */
[----:B------:R-:W-:Y:S05]  /*3ea70*/  @P0 BRA `(.L_x_94) ;  /* 0x0000000000040947 */ /* 0x000fea0003800000 */
[----:B------:R-:W-:Y:S01]  /*3ea80*/  BPT.TRAP 0x1 ;  /* 0x000000040000795c */ /* 0x000fe20000300000 */
.L_x_94:
[----:B------:R-:W-:Y:S01]  /*3ea90*/  R2UR UR6, R5 ;  /* 0x00000000050672ca */ /* 0x000fe200000e0000 */
[----:B------:R-:W-:Y:S01]  /*3eaa0*/  ULDC.64 UR8, c[0x0][0x198] ;  /* 0x0000660000087ab9 */ /* 0x000fe20000000a00 */
[----:B------:R-:W-:Y:S01]  /*3eab0*/  UMOV UR19, URZ ;  /* 0x0000003f00137c82 */ /* 0x000fe20008000000 */
[----:B------:R-:W-:Y:S01]  /*3eac0*/  UIADD3 UR8, UP0, UR8, 0x1f0, URZ ;  /* 0x000001f008087890 */ /* 0x000fe2000ff1e03f */
[----:B------:R-:W-:Y:S01]  /*3ead0*/  MOV R0, 0x1 ;  /* 0x0000000100007802 */ /* 0x000fe20000000f00 */
[----:B------:R-:W-:Y:S01]  /*3eae0*/  UMOV UR4, 0x0 ;  /* 0x0000000000047882 */ /* 0x000fe20000000000 */
[----:B------:R-:W-:Y:S01]  /*3eaf0*/  UMOV UR5, 0x10000000 ;  /* 0x1000000000057882 */ /* 0x000fe20000000000 */
[----:B------:R-:W-:Y:S01]  /*3eb00*/  UIADD3.X UR9, URZ, UR9, URZ, UP0, !UPT ;  /* 0x000000093f097290 */ /* 0x000fe200087fe43f */
[----:B------:R-:W-:Y:S01]  /*3eb10*/  UMOV UR18, URZ ;  /* 0x0000003f00127c82 */ /* 0x000fe20008000000 */
[----:B------:R-:W-:Y:S01]  /*3eb20*/  UMOV UR20, UR60 ;  /* 0x0000003c00147c82 */ /* 0x000fe20008000000 */
[----:B------:R-:W-:Y:S01]  /*3eb30*/  UMOV UR21, UR61 ;  /* 0x0000003d00157c82 */ /* 0x000fe20008000000 */
[----:B------:R-:W-:-:S02]  /*3eb40*/  UMOV UR26, 0x40 ;  /* 0x00000040001a7882 */ /* 0x000fc40000000000 */
[----:B------:R-:W-:Y:S02]  /*3eb50*/  UIADD3 UR16, UR6, 0x20000, URZ ;  /* 0x0002000006107890 */ /* 0x000fe4000fffe03f */
[----:B------:R-:W-:Y:S02]  /*3eb60*/  UIADD3 UR17, UR6, 0x160000, URZ ;  /* 0x0016000006117890 */ /* 0x000fe4000fffe03f */
[----:B------:R-:W-:Y:S02]  /*3eb70*/  UIADD3 UR24, UR6, 0x28000, URZ ;  /* 0x0002800006187890 */ /* 0x000fe4000fffe03f */
[----:B------:R-:W-:Y:S01]  /*3eb80*/  UIADD3 UR56, UR6, 0x30000, URZ ;  /* 0x0003000006387890 */ /* 0x000fe2000fffe03f */
[----:B------:R-:W-:Y:S01]  /*3eb90*/  UMOV UR28, UR60 ;  /* 0x0000003c001c7c82 */ /* 0x000fe20008000000 */
[----:B------:R-:W-:Y:S01]  /*3eba0*/  UMOV UR29, UR61 ;  /* 0x0000003d001d7c82 */ /* 0x000fe20008000000 */
[----:B------:R-:W-:Y:S01]  /*3ebb0*/  UMOV UR27, UR19 ;  /* 0x00000013001b7c82 */ /* 0x000fe20008000000 */
[----:B------:R-:W-:Y:S01]  /*3ebc0*/  UMOV UR25, UR17 ;  /* 0x0000001100197c82 */ /* 0x000fe20008000000 */
[----:B------:R-:W-:Y:S01]  /*3ebd0*/  UIADD3 UR48, UR6, 0x38000, URZ ;  /* 0x0003800006307890 */ /* 0x000fe2000fffe03f */
[----:B------:R1:W-:Y:S01]  /*3ebe0*/  UTMALDG.4D [UR16], [UR8], desc[UR4] ;  /* 0x00000410080075b4 */ /* 0x0003e20008019000 */
[----:B------:R-:W-:-:S02]  /*3ebf0*/  UIADD3 UR40, UR6, 0x40000, URZ ;  /* 0x0004000006287890 */ /* 0x000fc4000fffe03f */
[----:B------:R-:W-:Y:S01]  /*3ec00*/  UIADD3 UR32, UR6, 0x48000, URZ ;  /* 0x0004800006207890 */ /* 0x000fe2000fffe03f */
[----:B------:R-:W-:Y:S01]  /*3ec10*/  UMOV UR58, 0x80 ;  /* 0x00000080003a7882 */ /* 0x000fe20000000000 */
[----:B------:R-:W-:Y:S01]  /*3ec20*/  UMOV UR59, UR19 ;  /* 0x00000013003b7c82 */ /* 0x000fe20008000000 */
[----:B------:R-:W-:Y:S01]  /*3ec30*/  UMOV UR57, UR17 ;  /* 0x0000001100397c82 */ /* 0x000fe20008000000 */
[----:B------:R2:W-:Y:S01]  /*3ec40*/  UTMALDG.4D [UR24], [UR8], desc[UR4] ;  /* 0x00000418080075b4 */ /* 0x0005e20008019000 */
[----:B------:R-:W-:Y:S01]  /*3ec50*/  UMOV UR50, 0xc0 ;  /* 0x000000c000327882 */ /* 0x000fe20000000000 */
[----:B------:R-:W-:Y:S01]  /*3ec60*/  UMOV UR52, UR60 ;  /* 0x0000003c00347c82 */ /* 0x000fe20008000000 */
[----:B------:R-:W-:Y:S01]  /*3ec70*/  UMOV UR53, UR61 ;  /* 0x0000003d00357c82 */ /* 0x000fe20008000000 */
[----:B------:R-:W-:Y:S01]  /*3ec80*/  UMOV UR51, UR19 ;  /* 0x0000001300337c82 */ /* 0x000fe20008000000 */
[----:B------:R-:W-:Y:S01]  /*3ec90*/  UMOV UR49, UR17 ;  /* 0x0000001100317c82 */ /* 0x000fe20008000000 */
[----:B------:R-:W-:Y:S01]  /*3eca0*/  UMOV UR42, 0x100 ;  /* 0x00000100002a7882 */ /* 0x000fe20000000000 */
[----:B------:R-:W-:Y:S01]  /*3ecb0*/  UMOV UR44, UR60 ;  /* 0x0000003c002c7c82 */ /* 0x000fe20008000000 */
[----:B------:R-:W-:Y:S01]  /*3ecc0*/  UMOV UR45, UR61 ;  /* 0x0000003d002d7c82 */ /* 0x000fe20008000000 */
[----:B------:R3:W-:Y:S01]  /*3ecd0*/  UTMALDG.4D [UR56], [UR8], desc[UR4] ;  /* 0x00000438080075b4 */ /* 0x0007e20008019000 */
[----:B------:R-:W-:Y:S01]  /*3ece0*/  UMOV UR43, UR19 ;  /* 0x00000013002b7c82 */ /* 0x000fe20008000000 */
[----:B------:R-:W-:Y:S01]  /*3ecf0*/  UMOV UR41, UR17 ;  /* 0x0000001100297c82 */ /* 0x000fe20008000000 */
[----:B------:R-:W-:Y:S01]  /*3ed00*/  UMOV UR34, 0x140 ;  /* 0x0000014000227882 */ /* 0x000fe20000000000 */
[----:B------:R-:W-:Y:S01]  /*3ed10*/  UMOV UR36, UR60 ;  /* 0x0000003c00247c82 */ /* 0x000fe20008000000 */
[----:B------:R-:W-:Y:S01]  /*3ed20*/  UMOV UR37, UR61 ;  /* 0x0000003d00257c82 */ /* 0x000fe20008000000 */
[----:B------:R-:W-:Y:S01]  /*3ed30*/  UMOV UR35, UR19 ;  /* 0x0000001300237c82 */ /* 0x000fe20008000000 */
[----:B------:R-:W-:Y:S01]  /*3ed40*/  UMOV UR33, UR17 ;  /* 0x0000001100217c82 */ /* 0x000fe20008000000 */
[----:B------:R3:W-:Y:S01]  /*3ed50*/  UTMALDG.4D [UR48], [UR8], desc[UR4] ;  /* 0x00000430080075b4 */ /* 0x0007e20008019000 */
[----:B-1----:R-:W-:Y:S01]  /*3ed60*/  UIADD3 UR16, UR6, 0x58000, URZ ;  /* 0x0005800006107890 */ /* 0x002fe2000fffe03f */
[----:B------:R-:W-:Y:S01]  /*3ed70*/  UMOV UR18, 0x1c0 ;  /* 0x000001c000127882 */ /* 0x000fe20000000000 */
[----:B------:R3:W-:Y:S01]  /*3ed80*/  UTMALDG.4D [UR40], [UR8], desc[UR4] ;  /* 0x00000428080075b4 */ /* 0x0007e20008019000 */
[----:B--2---:R-:W-:Y:S01]  /*3ed90*/  UIADD3 UR24, UR6, 0x50000, URZ ;  /* 0x0005000006187890 */ /* 0x004fe2000fffe03f */
[----:B------:R-:W-:Y:S01]  /*3eda0*/  UMOV UR26, 0x180 ;  /* 0x00000180001a7882 */ /* 0x000fe20000000000 */
[----:B------:R3:W-:Y:S07]  /*3edb0*/  UTMALDG.4D [UR32], [UR8], desc[UR4] ;  /* 0x00000420080075b4 */ /* 0x0007ee0008019000 */
[----:B------:R3:W-:Y:S01]  /*3edc0*/  UTMALDG.4D [UR24], [UR8], desc[UR4] ;  /* 0x00000418080075b4 */ /* 0x0007e20008019000 */
[----:B------:R3:W-:Y:S02]  /*3edd0*/  UTMALDG.4D [UR16], [UR8], desc[UR4] ;  /* 0x00000410080075b4 */ /* 0x0007e40008019000 */
[----:B---3--:R-:W-:Y:S01]  /*3ede0*/  NOP ;  /* 0x0000000000007918 */ /* 0x008fe20000000000 */
.L_x_91:
[----:B------:R-:W-:Y:S05]  /*3edf0*/  BSYNC B0 ;  /* 0x0000000000007941 */ /* 0x000fea0003800000 */
.L_x_90:
[----:B------:R-:W-:Y:S04]  /*3ee00*/  BSSY B0, `(.L_x_95) ;  /* 0x000004e000007945 */ /* 0x000fe80003800000 */
[----:B------:R-:W-:Y:S05]  /*3ee10*/  @!P3 BRA `(.L_x_96) ;  /* 0x000000040030b947 */ /* 0x000fea0003800000 */
[----:B------:R-:W1:Y:S01]  /*3ee20*/  S2R R5, SR_CgaCtaId ;  /* 0x0000000000057919 */ /* 0x000e620000008800 */
[----:B------:R-:W-:-:S04]  /*3ee30*/  MOV R4, 0x400 ;  /* 0x0000040000047802 */ /* 0x000fc80000000f00 */
[----:B-1----:R-:W-:Y:S02]  /*3ee40*/  LEA R8, R5, R4, 0x18 ;  /* 0x0000000405087211 */ /* 0x002fe400078ec0ff */
[----:B------:R-:W-:-:S03]  /*3ee50*/  MOV R5, 0x1 ;  /* 0x0000000100057802 */ /* 0x000fc60000000f00 */
[----:B------:R-:W-:Y:S01]  /*3ee60*/  IMAD R4, R3, 0x8, R8 ;  /* 0x0000000803047824 */ /* 0x000fe200078e0208 */
[----:B------:R-:W-:-:S04]  /*3ee70*/  SHF.L.U32 R5, R5, 0x1f, RZ ;  /* 0x0000001f05057819 */ /* 0x000fc800000006ff */
[----:B------:R-:W1:Y:S02]  /*3ee80*/  SYNCS.PHASECHK.TRANS64.TRYWAIT P0, [R4+URZ+0x160060], R5 ;  /* 0x16006005040075a7 */ /* 0x000e64000800017f */
[----:B-1----:R-:W-:Y:S05]  /*3ee90*/  @!P0 BRA `(.L_x_97) ;  /* 0x0000001400f88947 */ /* 0x002fea0003800000 */
.L_x_125:
[----:B------:R-:W-:Y:S01]  /*3eea0*/  ULOP3.LUT UR4, UR7, 0x2, URZ, 0xfc, !UPT ;  /* 0x0000000207047892 */ /* 0x000fe2000f8efc3f */
[----:B-1----:R-:W-:-:S03]  /*3eeb0*/  @P2 MOV R5, 0x10000 ;  /* 0x0001000000052802 */ /* 0x002fc60000000f00 */
[----:B------:R-:W-:Y:S01]  /*3eec0*/  UPRMT UR4, UR4, 0x9910, URZ ;  /* 0x0000991004047896 */ /* 0x000fe2000800003f */
[----:B------:R1:W-:Y:S03]  /*3eed0*/  @P2 SYNCS.ARRIVE.TRANS64 RZ, [R4+URZ+0x160050], R5 ;  /* 0x1600500504ff29a7 */ /* 0x0003e6000800003f */
[----:B------:R-:W-:-:S06]  /*3eee0*/  UISETP.NE.AND UP0, UPT, UR4, 0x2, UPT ;  /* 0x000000020400788c */ /* 0x000fcc000bf05270 */
[----:B------:R-:W-:-:S13]  /*3eef0*/  PLOP3.LUT P0, PT, PT, PT, UP0, 0x80, 0x0 ;  /* 0x000000000000781c */ /* 0x000fda0003f0f008 */
[----:B-1----:R-:W-:Y:S05]  /*3ef00*/  @P0 BRA `(.L_x_98) ;  /* 0x0000000000040947 */ /* 0x002fea0003800000 */
[----:B------:R-:W-:Y:S01]  /*3ef10*/  BPT.TRAP 0x1 ;  /* 0x000000040000795c */ /* 0x000fe20000300000 */
.L_x_98:
[----:B------:R-:W-:-:S04]  /*3ef20*/  LOP3.LUT P0, RZ, R6, 0x1f, RZ, 0xc0, !PT ;  /* 0x0000001f06ff7812 */ /* 0x000fc8000780c0ff */
[----:B------:R-:W-:-:S13]  /*3ef30*/  PLOP3.LUT P0, PT, P0, P2, PT, 0x2a, 0x0 ;  /* 0x000000000000781c */ /* 0x000fda0000704572 */
[----:B------:R-:W-:Y:S05]  /*3ef40*/  @P0 BRA `(.L_x_99) ;  /* 0x0000000000040947 */ /* 0x000fea0003800000 */
[----:B------:R-:W-:Y:S01]  /*3ef50*/  BPT.TRAP 0x1 ;  /* 0x000000040000795c */ /* 0x000fe20000300000 */
.L_x_99:
[----:B------:R-:W-:Y:S01]  /*3ef60*/  R2UR UR48, R3 ;  /* 0x00000000033072ca */ /* 0x000fe200000e0000 */
[----:B------:R-:W-:Y:S01]  /*3ef70*/  ULDC.64 UR8, c[0x0][0x198] ;  /* 0x0000660000087ab9 */ /* 0x000fe20000000a00 */
[----:B------:R-:W-:Y:S01]  /*3ef80*/  R2UR UR6, R8 ;  /* 0x00000000080672ca */ /* 0x000fe200000e0000 */
[----:B------:R-:W-:Y:S01]  /*3ef90*/  UIADD3 UR8, UP0, UR8, 0xf0, URZ ;  /* 0x000000f008087890 */ /* 0x000fe2000ff1e03f */
[----:B------:R-:W-:Y:S01]  /*3efa0*/  R2UR UR51, R7 ;  /* 0x00000000073372ca */ /* 0x000fe200000e0000 */
[----:B------:R-:W-:Y:S01]  /*3efb0*/  UMOV UR4, 0x0 ;  /* 0x0000000000047882 */ /* 0x000fe20000000000 */
[----:B------:R-:W-:Y:S01]  /*3efc0*/  R2UR UR49, R4 ;  /* 0x00000000043172ca */ /* 0x000fe200000e0000 */
[----:B------:R-:W-:Y:S01]  /*3efd0*/  UIADD3.X UR9, URZ, UR9, URZ, UP0, !UPT ;  /* 0x000000093f097290 */ /* 0x000fe200087fe43f */
[----:B------:R-:W-:Y:S01]  /*3efe0*/  UMOV UR5, 0x10000000 ;  /* 0x1000000000057882 */ /* 0x000fe20000000000 */
[----:B------:R-:W-:Y:S01]  /*3eff0*/  UMOV UR50, URZ ;  /* 0x0000003f00327c82 */ /* 0x000fe20008000000 */
[----:B------:R-:W-:Y:S01]  /*3f000*/  UMOV UR52, UR60 ;  /* 0x0000003c00347c82 */ /* 0x000fe20008000000 */
[----:B------:R-:W-:Y:S01]  /*3f010*/  UMOV UR53, UR61 ;  /* 0x0000003d00357c82 */ /* 0x000fe20008000000 */
[----:B------:R-:W-:Y:S01]  /*3f020*/  UMOV UR26, 0x40 ;  /* 0x00000040001a7882 */ /* 0x000fe20000000000 */
[----:B------:R-:W-:-:S02]  /*3f030*/  UMOV UR28, UR60 ;  /* 0x0000003c001c7c82 */ /* 0x000fc40008000000 */
[----:B------:R-:W-:Y:S02]  /*3f040*/  ULEA UR48, UR48, UR6, 0x10 ;  /* 0x0000000630307291 */ /* 0x000fe4000f8e803f */
[----:B------:R-:W-:Y:S02]  /*3f050*/  UIADD3 UR51, UR11, UR51, URZ ;  /* 0x000000330b337290 */ /* 0x000fe4000fffe03f */
[----:B------:R-:W-:Y:S02]  /*3f060*/  UIADD3 UR49, UR49, 0x160050, URZ ;  /* 0x0016005031317890 */ /* 0x000fe4000fffe03f */
[----:B------:R-:W-:Y:S02]  /*3f070*/  UIADD3 UR24, UR48, 0x2000, URZ ;  /* 0x0000200030187890 */ /* 0x000fe4000fffe03f */
        /* <DEDUP_REMOVED lines=8> */
[----:B------:R-:W-:Y:S01]  /*3f100*/  UTMALDG.4D [UR48], [UR8], desc[UR4] ;  /* 0x00000430080075b4 */ /* 0x000fe20008019000 */
        /* <DEDUP_REMOVED lines=8> */
[----:B------:R-:W-:-:S02]  /*3f190*/  UIADD3 UR32, UR48, 0x8000, URZ ;  /* 0x0000800030207890 */ /* 0x000fc4000fffe03f */
[----:B------:R-:W-:Y:S01]  /*3f1a0*/  UIADD3 UR56, UR48, 0xa000, URZ ;  /* 0x0000a00030387890 */ /* 0x000fe2000fffe03f */
        /* <DEDUP_REMOVED lines=9> */
[----:B------:R2:W-:Y:S01]  /*3f240*/  UTMALDG.4D [UR16], [UR8], desc[UR4] ;  /* 0x00000410080075b4 */ /* 0x0005e20008019000 */
[----:B------:R3:W-:Y:S01]  /*3f250*/  UTMALDG.4D [UR32], [UR8], desc[UR4] ;  /* 0x00000420080075b4 */ /* 0x0007e20008019000 */
[----:B-1----:R-:W-:Y:S01]  /*3f260*/  UIADD3 UR24, UR48, 0xc000, URZ ;  /* 0x0000c00030187890 */ /* 0x002fe2000fffe03f */
[----:B------:R-:W-:Y:S01]  /*3f270*/  UMOV UR26, 0x180 ;  /* 0x00000180001a7882 */ /* 0x000fe20000000000 */
[----:B------:R3:W-:Y:S07]  /*3f280*/  UTMALDG.4D [UR56], [UR8], desc[UR4] ;  /* 0x00000438080075b4 */ /* 0x0007ee0008019000 */
[----:B------:R3:W-:Y:S01]  /*3f290*/  UTMALDG.4D [UR24], [UR8], desc[UR4] ;  /* 0x00000418080075b4 */ /* 0x0007e20008019000 */
[----:B--2---:R-:W-:Y:S01]  /*3f2a0*/  UIADD3 UR16, UR48, 0xe000, URZ ;  /* 0x0000e00030107890 */ /* 0x004fe2000fffe03f */
[----:B------:R-:W-:-:S08]  /*3f2b0*/  UMOV UR18, 0x1c0 ;  /* 0x000001c000127882 */ /* 0x000fd00000000000 */
[----:B------:R3:W-:Y:S02]  /*3f2c0*/  UTMALDG.4D [UR16], [UR8], desc[UR4] ;  /* 0x00000410080075b4 */ /* 0x0007e40008019000 */
[----:B---3--:R-:W-:Y:S01]  /*3f2d0*/  NOP ;  /* 0x0000000000007918 */ /* 0x008fe20000000000 */
.L_x_96:
[----:B------:R-:W-:Y:S05]  /*3f2e0*/  BSYNC B0 ;  /* 0x0000000000007941 */ /* 0x000fea0003800000 */
.L_x_95:
[----:B------:R-:W-:Y:S01]  /*3f2f0*/  BSSY B0, `(.L_x_100) ;  /* 0x0000050000007945 */ /* 0x000fe20003800000 */
[----:B------:R-:W-:-:S03]  /*3f300*/  MOV R8, RZ ;  /* 0x000000ff00087202 */ /* 0x000fc60000000f00 */
[----:B------:R-:W-:Y:S05]  /*3f310*/  @!P4 BRA `(.L_x_101) ;  /* 0x000000040034c947 */ /* 0x000fea0003800000 */
[----:B------:R-:W1:Y:S01]  /*3f320*/  S2R R4, SR_CgaCtaId ;  /* 0x0000000000047919 */ /* 0x000e620000008800 */
[----:B------:R-:W-:-:S04]  /*3f330*/  MOV R3, 0x400 ;  /* 0x0000040000037802 */ /* 0x000fc80000000f00 */
[----:B-1----:R-:W-:Y:S01]  /*3f340*/  LEA R5, R4, R3, 0x18 ;  /* 0x0000000304057211 */ /* 0x002fe200078ec0ff */
[----:B------:R-:W-:-:S03]  /*3f350*/  IMAD.MOV.U32 R4, RZ, RZ, 0x1 ;  /* 0x00000001ff047424 */ /* 0x000fc600078e00ff */
[----:B------:R-:W-:Y:S02]  /*3f360*/  LEA R3, R0, R5, 0x3 ;  /* 0x0000000500037211 */ /* 0x000fe400078e18ff */
[----:B------:R-:W-:-:S04]  /*3f370*/  SHF.L.U32 R4, R4, 0x1f, RZ ;  /* 0x0000001f04047819 */ /* 0x000fc800000006ff */
[----:B------:R-:W1:Y:S02]  /*3f380*/  SYNCS.PHASECHK.TRANS64.TRYWAIT P0, [R3+URZ+0x160028], R4 ;  /* 0x16002804030075a7 */ /* 0x000e64000800017f */
[----:B-1----:R-:W-:Y:S05]  /*3f390*/  @!P0 BRA `(.L_x_102) ;  /* 0x0000001000cc8947 */ /* 0x002fea0003800000 */
.L_x_126:
        /* <DEDUP_REMOVED lines=8> */
.L_x_103:
[----:B------:R-:W-:-:S04]  /*3f420*/  LOP3.LUT P0, RZ, R6, 0x1f, RZ, 0xc0, !PT ;  /* 0x0000001f06ff7812 */ /* 0x000fc8000780c0ff */
[----:B------:R-:W-:-:S13]  /*3f430*/  PLOP3.LUT P0, PT, P0, P2, PT, 0x2a, 0x0 ;  /* 0x000000000000781c */ /* 0x000fda0000704572 */
[----:B------:R-:W-:Y:S05]  /*3f440*/  @P0 BRA `(.L_x_104) ;  /* 0x0000000000040947 */ /* 0x000fea0003800000 */
[----:B------:R-:W-:Y:S01]  /*3f450*/  BPT.TRAP 0x1 ;  /* 0x000000040000795c */ /* 0x000fe20000300000 */
.L_x_104:
[C---:B------:R-:W-:Y:S01]  /*3f460*/  IMAD R5, R0.reuse, 0x40000, R5 ;  /* 0x0004000000057824 */ /* 0x040fe200078e0205 */
[----:B------:R-:W-:Y:S01]  /*3f470*/  R2UR UR49, R3 ;  /* 0x00000000033172ca */ /* 0x000fe200000e0000 */
[----:B------:R-:W-:Y:S01]  /*3f480*/  ULDC.64 UR8, c[0x0][0x198] ;  /* 0x0000660000087ab9 */ /* 0x000fe20000000a00 */
[----:B------:R-:W-:Y:S01]  /*3f490*/  UMOV UR51, URZ ;  /* 0x0000003f00337c82 */ /* 0x000fe20008000000 */
[----:B------:R-:W-:Y:S01]  /*3f4a0*/  UIADD3 UR8, UP0, UR8, 0x2f0, URZ ;  /* 0x000002f008087890 */ /* 0x000fe2000ff1e03f */
[----:B------:R-:W-:Y:S01]  /*3f4b0*/  R2UR UR6, R5 ;  /* 0x00000000050672ca */ /* 0x000fe200000e0000 */
[----:B------:R-:W-:Y:S01]  /*3f4c0*/  UMOV UR4, 0x0 ;  /* 0x0000000000047882 */ /* 0x000fe20000000000 */
[----:B------:R-:W-:Y:S01]  /*3f4d0*/  UMOV UR5, 0x10000000 ;  /* 0x1000000000057882 */ /* 0x000fe20000000000 */
[----:B------:R-:W-:Y:S01]  /*3f4e0*/  UIADD3.X UR9, URZ, UR9, URZ, UP0, !UPT ;  /* 0x000000093f097290 */ /* 0x000fe200087fe43f */
[----:B------:R-:W-:Y:S01]  /*3f4f0*/  IADD3 R0, R0, 0x1, RZ ;  /* 0x0000000100007810 */ /* 0x000fe20007ffe0ff */
[----:B------:R-:W-:Y:S01]  /*3f500*/  UMOV UR50, URZ ;  /* 0x0000003f00327c82 */ /* 0x000fe20008000000 */
[----:B------:R-:W-:Y:S01]  /*3f510*/  UMOV UR52, UR60 ;  /* 0x0000003c00347c82 */ /* 0x000fe20008000000 */
[----:B------:R-:W-:Y:S01]  /*3f520*/  UMOV UR53, UR61 ;  /* 0x0000003d00357c82 */ /* 0x000fe20008000000 */
[----:B------:R-:W-:Y:S01]  /*3f530*/  UMOV UR26, 0x40 ;  /* 0x00000040001a7882 */ /* 0x000fe20000000000 */
[----:B------:R-:W-:Y:S01]  /*3f540*/  UIADD3 UR49, UR49, 0x160000, URZ ;  /* 0x0016000031317890 */ /* 0x000fe2000fffe03f */
[----:B------:R-:W-:Y:S01]  /*3f550*/  MOV R8, 0x1 ;  /* 0x0000000100087802 */ /* 0x000fe20000000f00 */
[----:B------:R-:W-:Y:S01]  /*3f560*/  UMOV UR28, UR60 ;  /* 0x0000003c001c7c82 */ /* 0x000fe20008000000 */
[----:B------:R-:W-:Y:S01]  /*3f570*/  UMOV UR29, UR61 ;  /* 0x0000003d001d7c82 */ /* 0x000fe20008000000 */
[----:B------:R-:W-:-:S02]  /*3f580*/  UIADD3 UR48, UR6, 0x20000, URZ ;  /* 0x0002000006307890 */ /* 0x000fc4000fffe03f */
[----:B------:R-:W-:Y:S02]  /*3f590*/  UIADD3 UR24, UR6, 0x28000, URZ ;  /* 0x0002800006187890 */ /* 0x000fe4000fffe03f */
[----:B------:R-:W-:Y:S02]  /*3f5a0*/  UIADD3 UR40, UR6, 0x30000, URZ ;  /* 0x0003000006287890 */ /* 0x000fe4000fffe03f */
[----:B------:R-:W-:Y:S01]  /*3f5b0*/  UIADD3 UR16, UR6, 0x38000, URZ ;  /* 0x0003800006107890 */ /* 0x000fe2000fffe03f */
        /* <DEDUP_REMOVED lines=35> */
.L_x_101:
[----:B------:R-:W-:Y:S05]  /*3f7f0*/  BSYNC B0 ;  /* 0x0000000000007941 */ /* 0x000fea0003800000 */
.L_x_100:
[----:B------:R-:W-:-:S13]  /*3f800*/  ISETP.GE.AND P0, PT, R2, 0x101, PT ;  /* 0x000001010200780c */ /* 0x000fda0003f06270 */
[----:B------:R-:W-:Y:S05]  /*3f810*/  @!P0 EXIT ;  /* 0x000000000000894d */ /* 0x000fea0003800000 */
[----:B------:R-:W-:Y:S01]  /*3f820*/  VIADD R2, R2, 0xff ;  /* 0x000000ff02027836 */ /* 0x000fe20000000000 */
[----:B------:R-:W-:Y:S01]  /*3f830*/  LOP3.LUT P0, RZ, R6, 0x1f, RZ, 0xc0, !PT ;  /* 0x0000001f06ff7812 */ /* 0x000fe2000780c0ff */
[----:B------:R-:W-:Y:S03]  /*3f840*/  BSSY B0, `(.L_x_105) ;  /* 0x00000ac000007945 */ /* 0x000fe60003800000 */
[----:B------:R-:W-:Y:S02]  /*3f850*/  SHF.R.S32.HI R3, RZ, 0x1f, R2 ;  /* 0x0000001fff037819 */ /* 0x000fe40000011402 */
[----:B------:R-:W-:Y:S02]  /*3f860*/  PLOP3.LUT P0, PT, P0, P2, PT, 0x2a, 0x0 ;  /* 0x000000000000781c */ /* 0x000fe40000704572 */
[----:B------:R-:W-:Y:S02]  /*3f870*/  LEA.HI R3, R3, R2, RZ, 0x8 ;  /* 0x0000000203037211 */ /* 0x000fe400078f40ff */
[----:B------:R-:W-:-:S02]  /*3f880*/  MOV R2, UR7 ;  /* 0x0000000700027c02 */ /* 0x000fc40008000f00 */
[----:B------:R-:W-:Y:S02]  /*3f890*/  SHF.R.S32.HI R3, RZ, 0x8, R3 ;  /* 0x00000008ff037819 */ /* 0x000fe40000011403 */
[----:B------:R-:W-:Y:S02]  /*3f8a0*/  LOP3.LUT R2, R2, 0x2, RZ, 0xfc, !PT ;  /* 0x0000000202027812 */ /* 0x000fe400078efcff */
[----:B------:R-:W-:Y:S01]  /*3f8b0*/  SHF.L.U32 R4, R3, 0x1, RZ ;  /* 0x0000000103047819 */ /* 0x000fe200000006ff */
[----:B------:R-:W-:-:S07]  /*3f8c0*/  IMAD.MOV.U32 R3, RZ, RZ, 0x1 ;  /* 0x00000001ff037424 */ /* 0x000fce00078e00ff */
.L_x_116:
[----:B------:R-:W-:Y:S04]  /*3f8d0*/  BSSY B1, `(.L_x_106) ;  /* 0x000004e000017945 */ /* 0x000fe80003800000 */
[----:B------:R-:W-:Y:S05]  /*3f8e0*/  @!P3 BRA `(.L_x_107) ;  /* 0x000000040030b947 */ /* 0x000fea0003800000 */
[----:B------:R-:W1:Y:S01]  /*3f8f0*/  S2R R6, SR_CgaCtaId ;  /* 0x0000000000067919 */ /* 0x000e620000008800 */
[----:B------:R-:W-:-:S04]  /*3f900*/  MOV R5, 0x400 ;  /* 0x0000040000057802 */ /* 0x000fc80000000f00 */
[----:B-1----:R-:W-:Y:S02]  /*3f910*/  LEA R7, R6, R5, 0x18 ;  /* 0x0000000506077211 */ /* 0x002fe400078ec0ff */
[----:B------:R-:W-:Y:S02]  /*3f920*/  SHF.L.U32 R5, R3, 0x1f, RZ ;  /* 0x0000001f03057819 */ /* 0x000fe400000006ff */
[----:B------:R-:W-:-:S04]  /*3f930*/  LEA R6, R0, R7, 0x3 ;  /* 0x0000000700067211 */ /* 0x000fc800078e18ff */
[----:B------:R-:W1:Y:S02]  /*3f940*/  SYNCS.PHASECHK.TRANS64.TRYWAIT P4, [R6+URZ+0x160028], R5 ;  /* 0x16002805060075a7 */ /* 0x000e64000808017f */
[----:B-1----:R-:W-:Y:S05]  /*3f950*/  @!P4 BRA `(.L_x_108) ;  /* 0x0000000c0070c947 */ /* 0x002fea0003800000 */
.L_x_127:
[----:B-1----:R-:W-:-:S04]  /*3f960*/  @P2 MOV R5, 0x40000 ;  /* 0x0004000000052802 */ /* 0x002fc80000000f00 */
[----:B------:R1:W-:Y:S02]  /*3f970*/  @P2 SYNCS.ARRIVE.TRANS64 RZ, [R6+URZ+0x160000], R5 ;  /* 0x1600000506ff29a7 */ /* 0x0003e4000800003f */
[----:B-1----:R-:W-:-:S04]  /*3f980*/  PRMT R5, R2, 0x9910, RZ ;  /* 0x0000991002057816 */ /* 0x002fc800000000ff */
[----:B------:R-:W-:-:S13]  /*3f990*/  ISETP.NE.AND P4, PT, R5, 0x2, PT ;  /* 0x000000020500780c */ /* 0x000fda0003f85270 */
[----:B------:R-:W-:Y:S05]  /*3f9a0*/  @P4 BRA `(.L_x_109) ;  /* 0x0000000000044947 */ /* 0x000fea0003800000 */
[----:B------:R-:W-:Y:S01]  /*3f9b0*/  BPT.TRAP 0x1 ;  /* 0x000000040000795c */ /* 0x000fe20000300000 */
.L_x_109:
[----:B------:R-:W-:Y:S05]  /*3f9c0*/  @P0 BRA `(.L_x_110) ;  /* 0x0000000000040947 */ /* 0x000fea0003800000 */
[----:B------:R-:W-:Y:S01]  /*3f9d0*/  BPT.TRAP 0x1 ;  /* 0x000000040000795c */ /* 0x000fe20000300000 */
.L_x_110:
[----:B------:R-:W-:Y:S01]  /*3f9e0*/  IMAD R7, R0, 0x40000, R7 ;  /* 0x0004000000077824 */ /* 0x000fe200078e0207 */
[----:B------:R-:W-:Y:S01]  /*3f9f0*/  R2UR UR57, R6 ;  /* 0x00000000063972ca */ /* 0x000fe200000e0000 */
[----:B------:R-:W-:Y:S01]  /*3fa00*/  ULDC.64 UR8, c[0x0][0x198] ;  /* 0x0000660000087ab9 */ /* 0x000fe20000000a00 */
[----:B------:R-:W-:Y:S01]  /*3fa10*/  R2UR UR59, R8 ;  /* 0x00000000083b72ca */ /* 0x000fe200000e0000 */
[----:B------:R-:W-:Y:S01]  /*3fa20*/  UIADD3 UR8, UP0, UR8, 0x1f0, URZ ;  /* 0x000001f008087890 */ /* 0x000fe2000ff1e03f */
[----:B------:R-:W-:Y:S01]  /*3fa30*/  R2UR UR6, R7 ;  /* 0x00000000070672ca */ /* 0x000fe200000e0000 */
[----:B------:R-:W-:Y:S01]  /*3fa40*/  UMOV UR4, 0x0 ;  /* 0x0000000000047882 */ /* 0x000fe20000000000 */
[----:B------:R-:W-:Y:S01]  /*3fa50*/  UMOV UR5, 0x10000000 ;  /* 0x1000000000057882 */ /* 0x000fe20000000000 */
[----:B------:R-:W-:Y:S01]  /*3fa60*/  UIADD3.X UR9, URZ, UR9, URZ, UP0, !UPT ;  /* 0x000000093f097290 */ /* 0x000fe200087fe43f */
[----:B------:R-:W-:Y:S01]  /*3fa70*/  IADD3 R5, R0, 0x1, RZ ;  /* 0x0000000100057810 */ /* 0x000fe20007ffe0ff */
[----:B------:R-:W-:Y:S01]  /*3fa80*/  UMOV UR58, URZ ;  /* 0x0000003f003a7c82 */ /* 0x000fe20008000000 */
[----:B------:R-:W-:Y:S01]  /*3fa90*/  UMOV UR26, 0x40 ;  /* 0x00000040001a7882 */ /* 0x000fe20000000000 */
[----:B------:R-:W-:Y:S01]  /*3faa0*/  UMOV UR28, UR60 ;  /* 0x0000003c001c7c82 */ /* 0x000fe20008000000 */
[----:B------:R-:W-:Y:S01]  /*3fab0*/  UMOV UR29, UR61 ;  /* 0x0000003d001d7c82 */ /* 0x000fe20008000000 */
[----:B------:R-:W-:Y:S01]  /*3fac0*/  UIADD3 UR57, UR57, 0x160000, URZ ;  /* 0x0016000039397890 */ /* 0x000fe2000fffe03f */
[----:B------:R-:W-:Y:S01]  /*3fad0*/  ISETP.NE.AND P4, PT, R5, 0x5, PT ;  /* 0x000000050500780c */ /* 0x000fe20003f85270 */
[----:B------:R-:W-:-:S02]  /*3fae0*/  USHF.L.U32 UR59, UR59, 0x8, URZ ;  /* 0x000000083b3b7899 */ /* 0x000fc4000800063f */
[----:B------:R-:W-:Y:S01]  /*3faf0*/  UIADD3 UR56, UR6, 0x20000, URZ ;  /* 0x0002000006387890 */ /* 0x000fe2000fffe03f */
[----:B------:R-:W-:Y:S01]  /*3fb00*/  SEL R0, RZ, 0x1, P4 ;  /* 0x00000001ff007807 */ /* 0x000fe20002000000 */
[----:B------:R-:W-:Y:S02]  /*3fb10*/  UIADD3 UR24, UR6, 0x28000, URZ ;  /* 0x0002800006187890 */ /* 0x000fe4000fffe03f */
[----:B------:R-:W-:Y:S01]  /*3fb20*/  UIADD3 UR48, UR6, 0x30000, URZ ;  /* 0x0003000006307890 */ /* 0x000fe2000fffe03f */
[----:B------:R-:W-:Y:S01]  /*3fb30*/  LOP3.LUT R3, R3, R0, RZ, 0x3c, !PT ;  /* 0x0000000003037212 */ /* 0x000fe200078e3cff */
[----:B------:R-:W-:Y:S01]  /*3fb40*/  UIADD3 UR16, UR6, 0x38000, URZ ;  /* 0x0003800006107890 */ /* 0x000fe2000fffe03f */
[----:B------:R-:W-:Y:S01]  /*3fb50*/  SEL R0, R5, RZ, P4 ;  /* 0x000000ff05007207 */ /* 0x000fe20002000000 */
        /* <DEDUP_REMOVED lines=37> */
.L_x_107:
[----:B------:R-:W-:Y:S05]  /*3fdb0*/  BSYNC B1 ;  /* 0x0000000000017941 */ /* 0x000fea0003800000 */
.L_x_106:
[----:B------:R-:W-:Y:S01]  /*3fdc0*/  ISETP.LT.OR P4, PT, R4, 0x4, !P3 ;  /* 0x000000040400780c */ /* 0x000fe20005f81670 */
[----:B------:R-:W-:-:S12]  /*3fdd0*/  BSSY B1, `(.L_x_111) ;  /* 0x000004f000017945 */ /* 0x000fd80003800000 */
[----:B------:R-:W-:Y:S05]  /*3fde0*/  @P4 BRA `(.L_x_112) ;  /* 0x0000000400344947 */ /* 0x000fea0003800000 */
[----:B------:R-:W1:Y:S01]  /*3fdf0*/  S2R R6, SR_CgaCtaId ;  /* 0x0000000000067919 */ /* 0x000e620000008800 */
[----:B------:R-:W-:Y:S02]  /*3fe00*/  MOV R5, 0x400 ;  /* 0x0000040000057802 */ /* 0x000fe40000000f00 */
[----:B------:R-:W-:Y:S02]  /*3fe10*/  SHF.L.U32 R7, R3, 0x1f, RZ ;  /* 0x0000001f03077819 */ /* 0x000fe400000006ff */
[----:B-1----:R-:W-:-:S04]  /*3fe20*/  LEA R5, R6, R5, 0x18 ;  /* 0x0000000506057211 */ /* 0x002fc800078ec0ff */
[----:B------:R-:W-:-:S04]  /*3fe30*/  LEA R6, R0, R5, 0x3 ;  /* 0x0000000500067211 */ /* 0x000fc800078e18ff */
[----:B------:R-:W1:Y:S02]  /*3fe40*/  SYNCS.PHASECHK.TRANS64.TRYWAIT P4, [R6+URZ+0x160028], R7 ;  /* 0x16002807060075a7 */ /* 0x000e64000808017f */
[----:B-1----:R-:W-:Y:S05]  /*3fe50*/  @!P4 BRA `(.L_x_113) ;  /* 0x000000080044c947 */ /* 0x002fea0003800000 */
.L_x_128:
[----:B-1----:R-:W-:-:S04]  /*3fe60*/  @P1 IMAD.MOV.U32 R7, RZ, RZ, 0x40000 ;  /* 0x00040000ff071424 */ /* 0x002fc800078e00ff */
[----:B------:R1:W-:Y:S02]  /*3fe70*/  @P1 SYNCS.ARRIVE.TRANS64 RZ, [R6+URZ+0x160000], R7 ;  /* 0x1600000706ff19a7 */ /* 0x0003e4000800003f */
[----:B-1----:R-:W-:-:S04]  /*3fe80*/  PRMT R7, R2, 0x9910, RZ ;  /* 0x0000991002077816 */ /* 0x002fc800000000ff */
[----:B------:R-:W-:-:S13]  /*3fe90*/  ISETP.NE.AND P4, PT, R7, 0x2, PT ;  /* 0x000000020700780c */ /* 0x000fda0003f85270 */
[----:B------:R-:W-:Y:S05]  /*3fea0*/  @P4 BRA `(.L_x_114) ;  /* 0x0000000000044947 */ /* 0x000fea0003800000 */
[----:B------:R-:W-:Y:S01]  /*3feb0*/  BPT.TRAP 0x1 ;  /* 0x000000040000795c */ /* 0x000fe20000300000 */
.L_x_114:
[----:B------:R-:W-:Y:S05]  /*3fec0*/  @P0 BRA `(.L_x_115) ;  /* 0x0000000000040947 */ /* 0x000fea0003800000 */
[----:B------:R-:W-:Y:S01]  /*3fed0*/  BPT.TRAP 0x1 ;  /* 0x000000040000795c */ /* 0x000fe20000300000 */
.L_x_115:
[----:B------:R-:W-:Y:S01]  /*3fee0*/  LEA R5, R0, R5, 0x12 ;  /* 0x0000000500057211 */ /* 0x000fe200078e90ff */
[----:B------:R-:W-:Y:S01]  /*3fef0*/  ULDC.64 UR8, c[0x0][0x198] ;  /* 0x0000660000087ab9 */ /* 0x000fe20000000a00 */
[----:B------:R-:W-:Y:S01]  /*3ff00*/  R2UR UR57, R6 ;  /* 0x00000000063972ca */ /* 0x000fe200000e0000 */
[----:B------:R-:W-:Y:S01]  /*3ff10*/  UIADD3 UR8, UP0, UR8, 0x2f0, URZ ;  /* 0x000002f008087890 */ /* 0x000fe2000ff1e03f */
[----:B------:R-:W-:Y:S01]  /*3ff20*/  R2UR UR6, R5 ;  /* 0x00000000050672ca */ /* 0x000fe200000e0000 */
[----:B------:R-:W-:Y:S01]  /*3ff30*/  UMOV UR4, 0x0 ;  /* 0x0000000000047882 */ /* 0x000fe20000000000 */
[----:B------:R-:W-:Y:S01]  /*3ff40*/  R2UR UR59, R8 ;  /* 0x00000000083b72ca */ /* 0x000fe200000e0000 */
[----:B------:R-:W-:Y:S01]  /*3ff50*/  UIADD3.X UR9, URZ, UR9, URZ, UP0, !UPT ;  /* 0x000000093f097290 */ /* 0x000fe200087fe43f */
[----:B------:R-:W-:Y:S01]  /*3ff60*/  IADD3 R0, R0, 0x1, RZ ;  /* 0x0000000100007810 */ /* 0x000fe20007ffe0ff */
[----:B------:R-:W-:Y:S01]  /*3ff70*/  UMOV UR5, 0x10000000 ;  /* 0x1000000000057882 */ /* 0x000fe20000000000 */
[----:B------:R-:W-:Y:S01]  /*3ff80*/  UMOV UR58, URZ ;  /* 0x0000003f003a7c82 */ /* 0x000fe20008000000 */
[----:B------:R-:W-:Y:S01]  /*3ff90*/  UMOV UR26, 0x40 ;  /* 0x00000040001a7882 */ /* 0x000fe20000000000 */
[----:B------:R-:W-:Y:S01]  /*3ffa0*/  UMOV UR28, UR60 ;  /* 0x0000003c001c7c82 */ /* 0x000fe20008000000 */
[----:B------:R-:W-:Y:S01]  /*3ffb0*/  UMOV UR29, UR61 ;  /* 0x0000003d001d7c82 */ /* 0x000fe20008000000 */
[----:B------:R-:W-:Y:S01]  /*3ffc0*/  UMOV UR50, 0x80 ;  /* 0x0000008000327882 */ /* 0x000fe20000000000 */
[----:B------:R-:W-:Y:S01]  /*3ffd0*/  UIADD3 UR57, UR57, 0x160000, URZ ;  /* 0x0016000039397890 */ /* 0x000fe2000fffe03f */
[----:B------:R-:W-:Y:S01]  /*3ffe0*/  ISETP.NE.AND P4, PT, R0, 0x5, PT ;  /* 0x000000050000780c */ /* 0x000fe20003f85270 */
[----:B------:R-:W-:Y:S01]  /*3fff0*/  UIADD3 UR56, UR6, 0x20000, URZ ;  /* 0x0002000006387890 */ /* 0x000fe2000fffe03f */
[----:B------:R-:W-:Y:S01]  /*40000*/  VIADD R8, R8, 0x1 ;  /* 0x0000000108087836 */ /* 0x000fe20000000000 */
[----:B------:R-:W-:Y:S01]  /*40010*/  USHF.L.U32 UR59, UR59, 0x8, URZ ;  /* 0x000000083b3b7899 */ /* 0x000fe2000800063f */
[----:B------:R-:W-:Y:S01]  /*40020*/  SEL R6, RZ, 0x1, P4 ;  /* 0x00000001ff067807 */ /* 0x000fe20002000000 */
[----:B------:R-:W-:Y:S01]  /*40030*/  UIADD3 UR24, UR6, 0x28000, URZ ;  /* 0x0002800006187890 */ /* 0x000fe2000fffe03f */
[----:B------:R-:W-:Y:S01]  /*40040*/  SEL R0, R0, RZ, P4 ;  /* 0x000000ff00007207 */ /* 0x000fe20002000000 */
[----:B------:R-:W-:Y:S01]  /*40050*/  UIADD3 UR48, UR6, 0x30000, URZ ;  /* 0x0003000006307890 */ /* 0x000fe2000fffe03f */
[----:B------:R-:W-:Y:S01]  /*40060*/  LOP3.LUT R3, R3, R6, RZ, 0x3c, !PT ;  /* 0x0000000603037212 */ /* 0x000fe200078e3cff */
[----:B------:R-:W-:Y:S01]  /*40070*/  UIADD3 UR16, UR6, 0x38000, URZ ;  /* 0x0003800006107890 */ /* 0x000fe2000fffe03f */
[----:B------:R-:W-:Y:S01]  /*40080*/  UMOV UR25, UR57 ;  /* 0x0000003900197c82 */ /* 0x000fe20008000000 */
[----:B------:R-:W-:Y:S01]  /*40090*/  UMOV UR27, UR59 ;  /* 0x0000003b001b7c82 */ /* 0x000fe20008000000 */
        /* <DEDUP_REMOVED lines=34> */
.L_x_112:
[----:B------:R-:W-:Y:S05]  /*402c0*/  BSYNC B1 ;  /* 0x0000000000017941 */ /* 0x000fea0003800000 */
.L_x_111:
[C---:B------:R-:W-:Y:S02]  /*402d0*/  ISETP.GT.AND P4, PT, R4.reuse, 0x4, PT ;  /* 0x000000040400780c */ /* 0x040fe40003f84270 */
[----:B------:R-:W-:-:S11]  /*402e0*/  IADD3 R4, R4, -0x2, RZ ;  /* 0xfffffffe04047810 */ /* 0x000fd60007ffe0ff */
[----:B------:R-:W-:Y:S05]  /*402f0*/  @P4 BRA `(.L_x_116) ;  /* 0xfffffff400744947 */ /* 0x000fea000383ffff */
[----:B------:R-:W-:Y:S05]  /*40300*/  BSYNC B0 ;  /* 0x0000000000007941 */ /* 0x000fea0003800000 */
.L_x_105:
[----:B------:R-:W-:Y:S05]  /*40310*/  EXIT ;  /* 0x000000000000794d */ /* 0x000fea0003800000 */
.L_x_15:
[----:B-1----:R-:W-:-:S04]  /*40320*/  MOV R3, UR5 ;  /* 0x0000000500037c02 */ /* 0x002fc80008000f00 */
[----:B------:R1:W2:Y:S03]  /*40330*/  SYNCS.PHASECHK.TRANS64.TRYWAIT P1, [R3+URZ+0x160050], R0 ;  /* 0x16005000030075a7 */ /* 0x0002a6000802017f */
[----:B--2---:R-:W-:Y:S05]  /*40340*/  @!P1 NANOSLEEP.SYNCS 0x989680 ;  /* 0x009896800000995d */ /* 0x004fea0003900000 */
[----:B------:R-:W2:Y:S02]  /*40350*/  @!P1 SYNCS.PHASECHK.TRANS64 P1, [R3+URZ+0x160050], R0 ;  /* 0x16005000030095a7 */ /* 0x000ea4000802007f */
[----:B--2---:R-:W-:Y:S05]  /*40360*/  @!P1 BRA `(.L_x_15) ;  /* 0xfffffffc00ec9947 */ /* 0x004fea000383ffff */
[----:B------:R-:W-:Y:S05]  /*40370*/  BRA `(.L_x_117) ;  /* 0xfffffc0800d47947 */ /* 0x000fea000383ffff */
.L_x_17:
[----:B------:R-:W-:-:S13]  /*40380*/  R2UR UR4, R172 ;  /* 0x00000000ac0472ca */ /* 0x000fda00000e0000 */
[----:B-1----:R-:W-:-:S04]  /*40390*/  IMAD.U32 R3, RZ, RZ, UR4 ;  /* 0x00000004ff037e24 */ /* 0x002fc8000f8e00ff */
[----:B------:R1:W2:Y:S03]  /*403a0*/  SYNCS.PHASECHK.TRANS64.TRYWAIT P1, [R3+URZ+0x160000], R2 ;  /* 0x16000002030075a7 */ /* 0x0002a6000802017f */
[----:B--2---:R-:W-:Y:S05]  /*403b0*/  @!P1 NANOSLEEP.SYNCS 0x989680 ;  /* 0x009896800000995d */ /* 0x004fea0003900000 */
[----:B------:R-:W2:Y:S02]  /*403c0*/  @!P1 SYNCS.PHASECHK.TRANS64 P1, [R3+URZ+0x160000], R2 ;  /* 0x16000002030095a7 */ /* 0x000ea4000802007f */
[----:B--2---:R-:W-:Y:S05]  /*403d0*/  @!P1 BRA `(.L_x_17) ;  /* 0xfffffffc00e89947 */ /* 0x004fea000383ffff */
[----:B------:R-:W-:Y:S05]  /*403e0*/  BRA `(.L_x_118) ;  /* 0xfffffc0800d87947 */ /* 0x000fea000383ffff */
.L_x_18:
[----:B-1----:R-:W-:-:S04]  /*403f0*/  MOV R3, UR10 ;  /* 0x0000000a00037c02 */ /* 0x002fc80008000f00 */
[----:B------:R1:W2:Y:S03]  /*40400*/  SYNCS.PHASECHK.TRANS64.TRYWAIT P1, [R3+URZ], R0 ;  /* 0x00000000030075a7 */ /* 0x0002a6000802017f */
[----:B--2---:R-:W-:Y:S05]  /*40410*/  @!P1 NANOSLEEP.SYNCS 0x989680 ;  /* 0x009896800000995d */ /* 0x004fea0003900000 */
[----:B------:R-:W2:Y:S02]  /*40420*/  @!P1 SYNCS.PHASECHK.TRANS64 P1, [R3+URZ], R0 ;  /* 0x00000000030095a7 */ /* 0x000ea4000802007f */
[----:B--2---:R-:W-:Y:S05]  /*40430*/  @!P1 BRA `(.L_x_18) ;  /* 0xfffffffc00ec9947 */ /* 0x004fea000383ffff */
[----:B------:R-:W-:Y:S05]  /*40440*/  BRA `(.L_x_119) ;  /* 0xfffffc0800e87947 */ /* 0x000fea000383ffff */
.L_x_20:
[----:B------:R-:W-:-:S13]  /*40450*/  R2UR UR6, R172 ;  /* 0x00000000ac0672ca */ /* 0x000fda00000e0000 */
[----:B-1----:R-:W-:-:S04]  /*40460*/  MOV R3, UR6 ;  /* 0x0000000600037c02 */ /* 0x002fc80008000f00 */
[----:B------:R1:W2:Y:S03]  /*40470*/  SYNCS.PHASECHK.TRANS64.TRYWAIT P1, [R3+URZ+0x160008], R2 ;  /* 0x16000802030075a7 */ /* 0x0002a6000802017f */
[----:B--2---:R-:W-:Y:S05]  /*40480*/  @!P1 NANOSLEEP.SYNCS 0x989680 ;  /* 0x009896800000995d */ /* 0x004fea0003900000 */
[----:B------:R-:W2:Y:S02]  /*40490*/  @!P1 SYNCS.PHASECHK.TRANS64 P1, [R3+URZ+0x160008], R2 ;  /* 0x16000802030095a7 */ /* 0x000ea4000802007f */
[----:B--2---:R-:W-:Y:S05]  /*404a0*/  @!P1 BRA `(.L_x_20) ;  /* 0xfffffffc00e89947 */ /* 0x004fea000383ffff */
[----:B------:R-:W-:Y:S05]  /*404b0*/  BRA `(.L_x_120) ;  /* 0xfffffc6400a47947 */ /* 0x000fea000383ffff */
.L_x_25:
[----:B-1----:R-:W-:-:S04]  /*404c0*/  IMAD.U32 R4, RZ, RZ, UR6 ;  /* 0x00000006ff047e24 */ /* 0x002fc8000f8e00ff */
[----:B------:R1:W3:Y:S03]  /*404d0*/  SYNCS.PHASECHK.TRANS64.TRYWAIT P2, [R4+URZ+0x160000], R3 ;  /* 0x16000003040075a7 */ /* 0x0002e6000804017f */
[----:B---3--:R-:W-:Y:S05]  /*404e0*/  @!P2 NANOSLEEP.SYNCS 0x989680 ;  /* 0x009896800000a95d */ /* 0x008fea0003900000 */
[----:B------:R-:W3:Y:S02]  /*404f0*/  @!P2 SYNCS.PHASECHK.TRANS64 P2, [R4+URZ+0x160000], R3 ;  /* 0x160000030400a5a7 */ /* 0x000ee4000804007f */
[----:B---3--:R-:W-:Y:S05]  /*40500*/  @!P2 BRA `(.L_x_25) ;  /* 0xfffffffc00eca947 */ /* 0x008fea000383ffff */
[----:B------:R-:W-:Y:S05]  /*40510*/  BRA `(.L_x_121) ;  /* 0xfffffd9800407947 */ /* 0x000fea000383ffff */
.L_x_29:
[----:B-1----:R-:W-:-:S04]  /*40520*/  MOV R2, UR7 ;  /* 0x0000000700027c02 */ /* 0x002fc80008000f00 */
[----:B------:R1:W2:Y:S03]  /*40530*/  SYNCS.PHASECHK.TRANS64.TRYWAIT P2, [R2+URZ+0x160000], R0 ;  /* 0x16000000020075a7 */ /* 0x0002a6000804017f */
[----:B--2---:R-:W-:Y:S05]  /*40540*/  @!P2 NANOSLEEP.SYNCS 0x989680 ;  /* 0x009896800000a95d */ /* 0x004fea0003900000 */
[----:B------:R-:W2:Y:S02]  /*40550*/  @!P2 SYNCS.PHASECHK.TRANS64 P2, [R2+URZ+0x160000], R0 ;  /* 0x160000000200a5a7 */ /* 0x000ea4000804007f */
[----:B--2---:R-:W-:Y:S05]  /*40560*/  @!P2 BRA `(.L_x_29) ;  /* 0xfffffffc00eca947 */ /* 0x004fea000383ffff */
[----:B------:R-:W-:Y:S05]  /*40570*/  BRA `(.L_x_28) ;  /* 0xfffffe18005c7947 */ /* 0x000fea000383ffff */
.L_x_45:
[----:B-1----:R-:W-:-:S04]  /*40580*/  MOV R3, UR4 ;  /* 0x0000000400037c02 */ /* 0x002fc80008000f00 */
[----:B------:R1:W2:Y:S03]  /*40590*/  SYNCS.PHASECHK.TRANS64.TRYWAIT P0, [R3+URZ+0x160098], R0 ;  /* 0x16009800030075a7 */ /* 0x0002a6000800017f */
[----:B--2---:R-:W-:Y:S05]  /*405a0*/  @!P0 NANOSLEEP.SYNCS 0x989680 ;  /* 0x009896800000895d */ /* 0x004fea0003900000 */
[----:B------:R-:W2:Y:S02]  /*405b0*/  @!P0 SYNCS.PHASECHK.TRANS64 P0, [R3+URZ+0x160098], R0 ;  /* 0x16009800030085a7 */ /* 0x000ea4000800007f */
[----:B--2---:R-:W-:Y:S05]  /*405c0*/  @!P0 BRA `(.L_x_45) ;  /* 0xfffffffc00ec8947 */ /* 0x004fea000383ffff */
[----:B------:R-:W-:Y:S05]  /*405d0*/  BRA `(.L_x_122) ;  /* 0xffffffa000947947 */ /* 0x000fea000383ffff */
.L_x_87:
[----:B--2---:R2:W4:Y:S02]  /*405e0*/  SYNCS.PHASECHK.TRANS64.TRYWAIT P0, [R3+URZ+0x160060], R2 ;  /* 0x16006002030075a7 */ /* 0x004524000800017f */
[----:B----4-:R-:W-:Y:S05]  /*405f0*/  @!P0 NANOSLEEP.SYNCS 0x989680 ;  /* 0x009896800000895d */ /* 0x010fea0003900000 */
[----:B------:R-:W4:Y:S02]  /*40600*/  @!P0 SYNCS.PHASECHK.TRANS64 P0, [R3+URZ+0x160060], R2 ;  /* 0x16006002030085a7 */ /* 0x000f24000800007f */
[----:B----4-:R-:W-:Y:S05]  /*40610*/  @!P0 BRA `(.L_x_87) ;  /* 0xfffffffc00f08947 */ /* 0x010fea000383ffff */
[----:B------:R-:W-:Y:S05]  /*40620*/  BRA `(.L_x_123) ;  /* 0xffffffdc00c47947 */ /* 0x000fea000383ffff */
.L_x_92:
[----:B-1----:R1:W2:Y:S02]  /*40630*/  SYNCS.PHASECHK.TRANS64.TRYWAIT P0, [R5+URZ+0x160028], R0 ;  /* 0x16002800050075a7 */ /* 0x0022a4000800017f */
[----:B--2---:R-:W-:Y:S05]  /*40640*/  @!P0 NANOSLEEP.SYNCS 0x989680 ;  /* 0x009896800000895d */ /* 0x004fea0003900000 */
[----:B------:R-:W2:Y:S02]  /*40650*/  @!P0 SYNCS.PHASECHK.TRANS64 P0, [R5+URZ+0x160028], R0 ;  /* 0x16002800050085a7 */ /* 0x000ea4000800007f */
[----:B--2---:R-:W-:Y:S05]  /*40660*/  @!P0 BRA `(.L_x_92) ;  /* 0xfffffffc00f08947 */ /* 0x004fea000383ffff */
[----:B------:R-:W-:Y:S05]  /*40670*/  BRA `(.L_x_124) ;  /* 0xffffffe000d47947 */ /* 0x000fea000383ffff */
.L_x_97:
[----:B-1----:R1:W2:Y:S02]  /*40680*/  SYNCS.PHASECHK.TRANS64.TRYWAIT P0, [R4+URZ+0x160060], R5 ;  /* 0x16006005040075a7 */ /* 0x0022a4000800017f */
[----:B--2---:R-:W-:Y:S05]  /*40690*/  @!P0 NANOSLEEP.SYNCS 0x989680 ;  /* 0x009896800000895d */ /* 0x004fea0003900000 */
[----:B------:R-:W2:Y:S02]  /*406a0*/  @!P0 SYNCS.PHASECHK.TRANS64 P0, [R4+URZ+0x160060], R5 ;  /* 0x16006005040085a7 */ /* 0x000ea4000800007f */
[----:B--2---:R-:W-:Y:S05]  /*406b0*/  @!P0 BRA `(.L_x_97) ;  /* 0xfffffffc00f08947 */ /* 0x004fea000383ffff */
[----:B------:R-:W-:Y:S05]  /*406c0*/  BRA `(.L_x_125) ;  /* 0xffffffe400f47947 */ /* 0x000fea000383ffff */
.L_x_102:
[----:B-1----:R1:W2:Y:S02]  /*406d0*/  SYNCS.PHASECHK.TRANS64.TRYWAIT P0, [R3+URZ+0x160028], R4 ;  /* 0x16002804030075a7 */ /* 0x0022a4000800017f */
[----:B--2---:R-:W-:Y:S05]  /*406e0*/  @!P0 NANOSLEEP.SYNCS 0x989680 ;  /* 0x009896800000895d */ /* 0x004fea0003900000 */
[----:B------:R-:W2:Y:S02]  /*406f0*/  @!P0 SYNCS.PHASECHK.TRANS64 P0, [R3+URZ+0x160028], R4 ;  /* 0x16002804030085a7 */ /* 0x000ea4000800007f */
[----:B--2---:R-:W-:Y:S05]  /*40700*/  @!P0 BRA `(.L_x_102) ;  /* 0xfffffffc00f08947 */ /* 0x004fea000383ffff */
[----:B------:R-:W-:Y:S05]  /*40710*/  BRA `(.L_x_126) ;  /* 0xffffffec00207947 */ /* 0x000fea000383ffff */
.L_x_108:
[----:B-1----:R1:W2:Y:S02]  /*40720*/  SYNCS.PHASECHK.TRANS64.TRYWAIT P4, [R6+URZ+0x160028], R5 ;  /* 0x16002805060075a7 */ /* 0x0022a4000808017f */
[----:B--2---:R-:W-:Y:S05]  /*40730*/  @!P4 NANOSLEEP.SYNCS 0x989680 ;  /* 0x009896800000c95d */ /* 0x004fea0003900000 */
[----:B------:R-:W2:Y:S02]  /*40740*/  @!P4 SYNCS.PHASECHK.TRANS64 P4, [R6+URZ+0x160028], R5 ;  /* 0x160028050600c5a7 */ /* 0x000ea4000808007f */
[----:B--2---:R-:W-:Y:S05]  /*40750*/  @!P4 BRA `(.L_x_108) ;  /* 0xfffffffc00f0c947 */ /* 0x004fea000383ffff */
[----:B------:R-:W-:Y:S05]  /*40760*/  BRA `(.L_x_127) ;  /* 0xfffffff0007c7947 */ /* 0x000fea000383ffff */
.L_x_113:
[----:B-1----:R1:W2:Y:S02]  /*40770*/  SYNCS.PHASECHK.TRANS64.TRYWAIT P4, [R6+URZ+0x160028], R7 ;  /* 0x16002807060075a7 */ /* 0x0022a4000808017f */
[----:B--2---:R-:W-:Y:S05]  /*40780*/  @!P4 NANOSLEEP.SYNCS 0x989680 ;  /* 0x009896800000c95d */ /* 0x004fea0003900000 */
[----:B------:R-:W2:Y:S02]  /*40790*/  @!P4 SYNCS.PHASECHK.TRANS64 P4, [R6+URZ+0x160028], R7 ;  /* 0x160028070600c5a7 */ /* 0x000ea4000808007f */
[----:B--2---:R-:W-:Y:S05]  /*407a0*/  @!P4 BRA `(.L_x_113) ;  /* 0xfffffffc00f0c947 */ /* 0x004fea000383ffff */
[----:B------:R-:W-:Y:S05]  /*407b0*/  BRA `(.L_x_128) ;  /* 0xfffffff400a87947 */ /* 0x000fea000383ffff */
        .weak           $__internal_0_$__cuda_sm20_rcp_rn_f32_slowpath
        .type           $__internal_0_$__cuda_sm20_rcp_rn_f32_slowpath,@function
        .size           $__internal_0_$__cuda_sm20_rcp_rn_f32_slowpath,(.L_x_134 - $__internal_0_$__cuda_sm20_rcp_rn_f32_slowpath)
$__internal_0_$__cuda_sm20_rcp_rn_f32_slowpath:
[----:B------:R-:W-:Y:S01]  /*407c0*/  IMAD.SHL.U32 R2, R0, 0x2, RZ ;  /* 0x0000000200027824 */ /* 0x000fe200078e00ff */
[----:B------:R-:W-:Y:S04]  /*407d0*/  BSSY B2, `(.L_x_129) ;  /* 0x0000030000027945 */ /* 0x000fe80003800000 */
[----:B------:R-:W-:-:S04]  /*407e0*/  SHF.R.U32.HI R2, RZ, 0x18, R2 ;  /* 0x00000018ff027819 */ /* 0x000fc80000011602 */
[----:B------:R-:W-:-:S13]  /*407f0*/  ISETP.NE.U32.AND P0, PT, R2, RZ, PT ;  /* 0x000000ff0200720c */ /* 0x000fda0003f05070 */
[----:B------:R-:W-:Y:S05]  /*40800*/  @P0 BRA `(.L_x_130) ;  /* 0x0000000000280947 */ /* 0x000fea0003800000 */
[----:B------:R-:W-:-:S04]  /*40810*/  SHF.L.U32 R2, R0, 0x1, RZ ;  /* 0x0000000100027819 */ /* 0x000fc800000006ff */
[----:B------:R-:W-:-:S13]  /*40820*/  ISETP.NE.AND P0, PT, R2, RZ, PT ;  /* 0x000000ff0200720c */ /* 0x000fda0003f05270 */
[----:B------:R-:W-:Y:S01]  /*40830*/  @P0 FFMA R5, R0, 1.84467440737095516160e+19, RZ ;  /* 0x5f80000000050823 */ /* 0x000fe200000000ff */
[----:B------:R-:W-:Y:S08]  /*40840*/  @!P0 MUFU.RCP R2, R0 ;  /* 0x0000000000028308 */ /* 0x000ff00000001000 */
[----:B------:R-:W1:Y:S02]  /*40850*/  @P0 MUFU.RCP R3, R5 ;  /* 0x0000000500030308 */ /* 0x000e640000001000 */
[----:B-1----:R-:W-:-:S04]  /*40860*/  @P0 FFMA R5, R5, R3, -1 ;  /* 0xbf80000005050423 */ /* 0x002fc80000000003 */
[----:B------:R-:W-:-:S04]  /*40870*/  @P0 FADD.FTZ R5, -R5, -RZ ;  /* 0x800000ff05050221 */ /* 0x000fc80000010100 */
[----:B------:R-:W-:-:S04]  /*40880*/  @P0 FFMA R3, R3, R5, R3 ;  /* 0x0000000503030223 */ /* 0x000fc80000000003 */
[----:B------:R-:W-:Y:S01]  /*40890*/  @P0 FFMA R2, R3, 1.84467440737095516160e+19, RZ ;  /* 0x5f80000003020823 */ /* 0x000fe200000000ff */
[----:B------:R-:W-:Y:S06]  /*408a0*/  BRA `(.L_x_131) ;  /* 0x0000000000887947 */ /* 0x000fec0003800000 */
.L_x_130:
[----:B------:R-:W-:-:S04]  /*408b0*/  IADD3 R12, R2, -0xfd, RZ ;  /* 0xffffff03020c7810 */ /* 0x000fc80007ffe0ff */
[----:B------:R-:W-:-:S13]  /*408c0*/  ISETP.GT.U32.AND P0, PT, R12, 0x1, PT ;  /* 0x000000010c00780c */ /* 0x000fda0003f04070 */
[----:B------:R-:W-:Y:S05]  /*408d0*/  @P0 BRA `(.L_x_132) ;  /* 0x0000000000780947 */ /* 0x000fea0003800000 */
[----:B------:R-:W-:Y:S01]  /*408e0*/  LOP3.LUT R5, R0, 0x7fffff, RZ, 0xc0, !PT ;  /* 0x007fffff00057812 */ /* 0x000fe200078ec0ff */
[----:B------:R-:W-:Y:S01]  /*408f0*/  IMAD.MOV.U32 R13, RZ, RZ, 0x3 ;  /* 0x00000003ff0d7424 */ /* 0x000fe200078e00ff */
[----:B------:R-:W-:Y:S02]  /*40900*/  IADD3 R2, R2, -0xfc, RZ ;  /* 0xffffff0402027810 */ /* 0x000fe40007ffe0ff */
[----:B------:R-:W-:Y:S02]  /*40910*/  LOP3.LUT R5, R5, 0x3f800000, RZ, 0xfc, !PT ;  /* 0x3f80000005057812 */ /* 0x000fe400078efcff */
[----:B------:R-:W-:Y:S02]  /*40920*/  SHF.L.U32 R13, R13, R12, RZ ;  /* 0x0000000c0d0d7219 */ /* 0x000fe400000006ff */
[----:B------:R-:W1:Y:S02]  /*40930*/  MUFU.RCP R3, R5 ;  /* 0x0000000500037308 */ /* 0x000e640000001000 */
[----:B-1----:R-:W-:-:S04]  /*40940*/  FFMA R6, R5, R3, -1 ;  /* 0xbf80000005067423 */ /* 0x002fc80000000003 */
[----:B------:R-:W-:-:S04]  /*40950*/  FADD.FTZ R6, -R6, -RZ ;  /* 0x800000ff06067221 */ /* 0x000fc80000010100 */
[CCC-:B------:R-:W-:Y:S01]  /*40960*/  FFMA.RM R5, R3.reuse, R6.reuse, R3.reuse ;  /* 0x0000000603057223 */ /* 0x1c0fe20000004003 */
[----:B------:R-:W-:-:S05]  /*40970*/  FFMA.RP R3, R3, R6, R3 ;  /* 0x0000000603037223 */ /* 0x000fca0000008003 */
[C---:B------:R-:W-:Y:S02]  /*40980*/  FSETP.NEU.FTZ.AND P0, PT, R5.reuse, R3, PT ;  /* 0x000000030500720b */ /* 0x040fe40003f1d000 */
[----:B------:R-:W-:Y:S02]  /*40990*/  LOP3.LUT R3, R5, 0x7fffff, RZ, 0xc0, !PT ;  /* 0x007fffff05037812 */ /* 0x000fe400078ec0ff */
[----:B------:R-:W-:Y:S02]  /*409a0*/  SEL R5, RZ, 0xffffffff, !P0 ;  /* 0xffffffffff057807 */ /* 0x000fe40004000000 */
[----:B------:R-:W-:Y:S02]  /*409b0*/  LOP3.LUT R3, R3, 0x800000, RZ, 0xfc, !PT ;  /* 0x0080000003037812 */ /* 0x000fe400078efcff */
[----:B------:R-:W-:Y:S02]  /*409c0*/  IADD3 R6, -R5, RZ, RZ ;  /* 0x000000ff05067210 */ /* 0x000fe40007ffe1ff */
[----:B------:R-:W-:-:S02]  /*409d0*/  LOP3.LUT R13, R13, R3, RZ, 0xc0, !PT ;  /* 0x000000030d0d7212 */ /* 0x000fc400078ec0ff */
[-C--:B------:R-:W-:Y:S02]  /*409e0*/  LOP3.LUT P1, RZ, R6, R12.reuse, R3, 0xf8, !PT ;  /* 0x0000000c06ff7212 */ /* 0x080fe4000782f803 */
[----:B------:R-:W-:Y:S02]  /*409f0*/  SHF.R.U32.HI R5, RZ, R12, R13 ;  /* 0x0000000cff057219 */ /* 0x000fe4000001160d */
[----:B------:R-:W-:Y:S02]  /*40a00*/  SHF.R.U32.HI R2, RZ, R2, R3 ;  /* 0x00000002ff027219 */ /* 0x000fe40000011603 */
[C---:B------:R-:W-:Y:S02]  /*40a10*/  LOP3.LUT P0, RZ, R5.reuse, 0x1, RZ, 0xc0, !PT ;  /* 0x0000000105ff7812 */ /* 0x040fe4000780c0ff */
[----:B------:R-:W-:-:S04]  /*40a20*/  LOP3.LUT P2, RZ, R5, 0x2, RZ, 0xc0, !PT ;  /* 0x0000000205ff7812 */ /* 0x000fc8000784c0ff */
[----:B------:R-:W-:Y:S02]  /*40a30*/  PLOP3.LUT P0, PT, P0, P1, P2, 0xe0, 0x0 ;  /* 0x000000000000781c */ /* 0x000fe40000703c20 */
[----:B------:R-:W-:Y:S02]  /*40a40*/  LOP3.LUT P1, RZ, R0, 0x7fffff, RZ, 0xc0, !PT ;  /* 0x007fffff00ff7812 */ /* 0x000fe4000782c0ff */
[----:B------:R-:W-:-:S05]  /*40a50*/  SEL R3, RZ, 0x1, !P0 ;  /* 0x00000001ff037807 */ /* 0x000fca0004000000 */
[----:B------:R-:W-:-:S05]  /*40a60*/  IMAD.MOV R3, RZ, RZ, -R3 ;  /* 0x000000ffff037224 */ /* 0x000fca00078e0a03 */
[----:B------:R-:W-:-:S13]  /*40a70*/  ISETP.GE.AND P0, PT, R3, RZ, PT ;  /* 0x000000ff0300720c */ /* 0x000fda0003f06270 */
[----:B------:R-:W-:-:S04]  /*40a80*/  @!P0 IADD3 R2, R2, 0x1, RZ ;  /* 0x0000000102028810 */ /* 0x000fc80007ffe0ff */
[----:B------:R-:W-:-:S04]  /*40a90*/  @!P1 SHF.L.U32 R2, R2, 0x1, RZ ;  /* 0x0000000102029819 */ /* 0x000fc800000006ff */
[----:B------:R-:W-:Y:S01]  /*40aa0*/  LOP3.LUT R2, R2, 0x80000000, R0, 0xf8, !PT ;  /* 0x8000000002027812 */ /* 0x000fe200078ef800 */
[----:B------:R-:W-:Y:S06]  /*40ab0*/  BRA `(.L_x_131) ;  /* 0x0000000000047947 */ /* 0x000fec0003800000 */
.L_x_132:
[----:B------:R1:W2:Y:S02]  /*40ac0*/  MUFU.RCP R2, R0 ;  /* 0x0000000000027308 */ /* 0x0002a40000001000 */
.L_x_131:
[----:B------:R-:W-:Y:S05]  /*40ad0*/  BSYNC B2 ;  /* 0x0000000000027941 */ /* 0x000fea0003800000 */
.L_x_129:
[----:B--2---:R-:W-:Y:S01]  /*40ae0*/  IMAD.MOV.U32 R5, RZ, RZ, R2 ;  /* 0x000000ffff057224 */ /* 0x004fe200078e0002 */
[----:B------:R-:W-:Y:S02]  /*40af0*/  MOV R2, R7 ;  /* 0x0000000700027202 */ /* 0x000fe40000000f00 */
[----:B------:R-:W-:-:S04]  /*40b00*/  MOV R3, 0x0 ;  /* 0x0000000000037802 */ /* 0x000fc80000000f00 */
[----:B-1----:R-:W-:Y:S05]  /*40b10*/  RET.REL.NODEC R2 `(_ZN7cutlass13device_kernelINS_4fmha6kernel28FmhaKernelTmaWarpSpecializedINS1_10collective30FmhaMainloopTmaWarpSpecializedINS_10bfloat16_tEffN4cute5tupleIJNS7_1CILi128EEENS9_ILi256EEENS9_ILi512EEEEEENS8_IJiNS9_ILi1EEENS8_IJiiEEEEEESG_SG_NS4_13DefaultFusionEJEEENS4_15FmhaFwdEpilogueIS6_fNS8_IJNS9_ILi64EEESC_SB_EEEEENS2_23IndividualTileSchedulerEJEEEEEvNT_6ParamsE) ;  /* 0xfffffbf402387950 */ /* 0x002fea0003c3ffff */
.L_x_133:
[----:B------:R-:W-:-:S00]  /*40b20*/  BRA `(.L_x_133) ;  /* 0xfffffffc00fc7947 */ /* 0x000fc0000383ffff */
[----:B------:R-:W-:-:S00]  /*40b30*/  NOP ;  /* 0x0000000000007918 */ /* 0x000fc00000000000 */
        /* <DEDUP_REMOVED lines=12> */
.L_x_134:


//--------------------- .nv.global.init           --------------------------
	.section	.nv.global.init,"aw",@progbits
.nv.global.init:
	.type		$str$24,@object
	.size		$str$24,($str$25 - $str$24)
$str$24:
        /*0000*/ 	.byte	0x28, 0x61, 0x64, 0x64, 0x72, 0x65, 0x73, 0x73, 0x20, 0x26, 0x20, 0x6d, 0x61, 0x73, 0x6b, 0x29
        /*0010*/ 	.byte	0x20, 0x3d, 0x3d, 0x20, 0x30, 0x00
	.type		$str$25,@object
	.size		$str$25,(__unnamed_1 - $str$25)
$str$25:
        /*0016*/ 	.byte	0x2f, 0x74, 0x6d, 0x70, 0x2f, 0x63, 0x75, 0x74, 0x6c, 0x61, 0x73, 0x73, 0x5f, 0x73, 0x77, 0x65
        /*0026*/ 	.byte	0x65, 0x70, 0x5f, 0x73, 0x72, 0x63, 0x2f, 0x69, 0x6e, 0x63, 0x6c, 0x75, 0x64, 0x65, 0x2f, 0x63
        /*0036*/ 	.byte	0x75, 0x74, 0x65, 0x2f, 0x70, 0x6f, 0x69, 0x6e, 0x74, 0x65, 0x72, 0x5f, 0x66, 0x6c, 0x61, 0x67
        /*0046*/ 	.byte	0x67, 0x65, 0x64, 0x2e, 0x68, 0x70, 0x70, 0x00
	.type		__unnamed_1,@object
	.size		__unnamed_1,(__unnamed_2 - __unnamed_1)
__unnamed_1:
        /* <DEDUP_REMOVED lines=28> */
        /*020e*/ 	.byte	0x32, 0x30, 0x34, 0x38, 0x3e, 0x3e, 0x3e, 0x3e, 0x3e, 0x5d, 0x00
	.type		__unnamed_2,@object
	.size		__unnamed_2,(.L_1 - __unnamed_2)
__unnamed_2:
        /* <DEDUP_REMOVED lines=29> */
.L_1:


//--------------------- .nv.shared._ZN7cutlass13device_kernelINS_4fmha6kernel28FmhaKernelTmaWarpSpecializedINS1_10collective30FmhaMainloopTmaWarpSpecializedINS_10bfloat16_tEffN4cute5tupleIJNS7_1CILi128EEENS9_ILi256EEENS9_ILi512EEEEEENS8_IJiNS9_ILi1EEENS8_IJiiEEEEEESG_SG_NS4_13DefaultFusionEJEEENS4_15FmhaFwdEpilogueIS6_fNS8_IJNS9_ILi64EEESC_SB_EEEEENS2_23IndividualTileSchedulerEJEEEEEvNT_6ParamsE --------------------------
	.section	.nv.shared._ZN7cutlass13device_kernelINS_4fmha6kernel28FmhaKernelTmaWarpSpecializedINS1_10collective30FmhaMainloopTmaWarpSpecializedINS_10bfloat16_tEffN4cute5tupleIJNS7_1CILi128EEENS9_ILi256EEENS9_ILi512EEEEEENS8_IJiNS9_ILi1EEENS8_IJiiEEEEEESG_SG_NS4_13DefaultFusionEJEEENS4_15FmhaFwdEpilogueIS6_fNS8_IJNS9_ILi64EEESC_SB_EEEEENS2_23IndividualTileSchedulerEJEEEEEvNT_6ParamsE,"aw",@nobits
	.sectionflags	@""
	.align	16
	.zero		1024


//--------------------- .nv.shared.reserved.0     --------------------------
	.section	.nv.shared.reserved.0,"aw",@nobits
	.weak		__nv_reservedSMEM_offset_0_alias
	.size		__nv_reservedSMEM_offset_0_alias, 0, 0
	.other		__nv_reservedSMEM_offset_0_alias,@"STO_CUDA_RESERVED_SHARED STV_DEFAULT"
__nv_reservedSMEM_offset_0_alias:
	.zero		0


//--------------------- .nv.global                --------------------------
	.section	.nv.global,"aw",@nobits
.nv.global:
	.type		_ZN39_INTERNAL_087bb025_4_k_cu_63d7dba9_30584cute1_E,@object
	.size		_ZN39_INTERNAL_087bb025_4_k_cu_63d7dba9_30584cute1_E,(_ZN39_INTERNAL_087bb025_4_k_cu_63d7dba9_30584cuda3std3__45__cpo6cbeginE - _ZN39_INTERNAL_087bb025_4_k_cu_63d7dba9_30584cute1_E)
_ZN39_INTERNAL_087bb025_4_k_cu_63d7dba9_30584cute1_E:
	.zero		1
	.type		_ZN39_INTERNAL_087bb025_4_k_cu_63d7dba9_30584cuda3std3__45__cpo6cbeginE,@object
	.size		_ZN39_INTERNAL_087bb025_4_k_cu_63d7dba9_30584cuda3std3__45__cpo6cbeginE,(_ZN39_INTERNAL_087bb025_4_k_cu_63d7dba9_30584cuda3std3__48in_placeE - _ZN39_INTERNAL_087bb025_4_k_cu_63d7dba9_30584cuda3std3__45__cpo6cbeginE)
_ZN39_INTERNAL_087bb025_4_k_cu_63d7dba9_30584cuda3std3__45__cpo6cbeginE:
	.zero		1
	.type		_ZN39_INTERNAL_087bb025_4_k_cu_63d7dba9_30584cuda3std3__48in_placeE,@object
	.size		_ZN39_INTERNAL_087bb025_4_k_cu_63d7dba9_30584cuda3std3__48in_placeE,(_ZN39_INTERNAL_087bb025_4_k_cu_63d7dba9_30584cuda3std6ranges3__45__cpo9iter_moveE - _ZN39_INTERNAL_087bb025_4_k_cu_63d7dba9_30584cuda3std3__48in_placeE)
_ZN39_INTERNAL_087bb025_4_k_cu_63d7dba9_30584cuda3std3__48in_placeE:
	.zero		1
	.type		_ZN39_INTERNAL_087bb025_4_k_cu_63d7dba9_30584cuda3std6ranges3__45__cpo9iter_moveE,@object
	.size		_ZN39_INTERNAL_087bb025_4_k_cu_63d7dba9_30584cuda3std6ranges3__45__cpo9iter_moveE,(_ZN39_INTERNAL_087bb025_4_k_cu_63d7dba9_30584cuda3std3__45__cpo5beginE - _ZN39_INTERNAL_087bb025_4_k_cu_63d7dba9_30584cuda3std6ranges3__45__cpo9iter_moveE)
_ZN39_INTERNAL_087bb025_4_k_cu_63d7dba9_30584cuda3std6ranges3__45__cpo9iter_moveE:
	.zero		1
	.type		_ZN39_INTERNAL_087bb025_4_k_cu_63d7dba9_30584cuda3std3__45__cpo5beginE,@object
	.size		_ZN39_INTERNAL_087bb025_4_k_cu_63d7dba9_30584cuda3std3__45__cpo5beginE,(_ZN39_INTERNAL_087bb025_4_k_cu_63d7dba9_30584cuda3std3__441_GLOBAL__N__087bb025_4_k_cu_63d7dba9_30586ignoreE - _ZN39_INTERNAL_087bb025_4_k_cu_63d7dba9_30584cuda3std3__45__cpo5beginE)
_ZN39_INTERNAL_087bb025_4_k_cu_63d7dba9_30584cuda3std3__45__cpo5beginE:
	.zero		1
	.type		_ZN39_INTERNAL_087bb025_4_k_cu_63d7dba9_30584cuda3std3__441_GLOBAL__N__087bb025_4_k_cu_63d7dba9_30586ignoreE,@object
	.size		_ZN39_INTERNAL_087bb025_4_k_cu_63d7dba9_30584cuda3std3__441_GLOBAL__N__087bb025_4_k_cu_63d7dba9_30586ignoreE,(_ZN39_INTERNAL_087bb025_4_k_cu_63d7dba9_30584cute7productE - _ZN39_INTERNAL_087bb025_4_k_cu_63d7dba9_30584cuda3std3__441_GLOBAL__N__087bb025_4_k_cu_63d7dba9_30586ignoreE)
_ZN39_INTERNAL_087bb025_4_k_cu_63d7dba9_30584cuda3std3__441_GLOBAL__N__087bb025_4_k_cu_63d7dba9_30586ignoreE:
	.zero		1
	.type		_ZN39_INTERNAL_087bb025_4_k_cu_63d7dba9_30584cute7productE,@object
	.size		_ZN39_INTERNAL_087bb025_4_k_cu_63d7dba9_30584cute7productE,(_ZN39_INTERNAL_087bb025_4_k_cu_63d7dba9_30584cuda3std3__45__cpo3endE - _ZN39_INTERNAL_087bb025_4_k_cu_63d7dba9_30584cute7productE)
_ZN39_INTERNAL_087bb025_4_k_cu_63d7dba9_30584cute7productE:
	.zero		1
	.type		_ZN39_INTERNAL_087bb025_4_k_cu_63d7dba9_30584cuda3std3__45__cpo3endE,@object
	.size		_ZN39_INTERNAL_087bb025_4_k_cu_63d7dba9_30584cuda3std3__45__cpo3endE,(_ZN39_INTERNAL_087bb025_4_k_cu_63d7dba9_30584cuda3std3__419piecewise_constructE - _ZN39_INTERNAL_087bb025_4_k_cu_63d7dba9_30584cuda3std3__45__cpo3endE)
_ZN39_INTERNAL_087bb025_4_k_cu_63d7dba9_30584cuda3std3__45__cpo3endE:
	.zero		1
	.type		_ZN39_INTERNAL_087bb025_4_k_cu_63d7dba9_30584cuda3std3__419piecewise_constructE,@object
	.size		_ZN39_INTERNAL_087bb025_4_k_cu_63d7dba9_30584cuda3std3__419piecewise_constructE,(_ZN39_INTERNAL_087bb025_4_k_cu_63d7dba9_30584cuda3std3__45__cpo4cendE - _ZN39_INTERNAL_087bb025_4_k_cu_63d7dba9_30584cuda3std3__419piecewise_constructE)
_ZN39_INTERNAL_087bb025_4_k_cu_63d7dba9_30584cuda3std3__419piecewise_constructE:
	.zero		1
	.type		_ZN39_INTERNAL_087bb025_4_k_cu_63d7dba9_30584cuda3std3__45__cpo4cendE,@object
	.size		_ZN39_INTERNAL_087bb025_4_k_cu_63d7dba9_30584cuda3std3__45__cpo4cendE,(_ZN39_INTERNAL_087bb025_4_k_cu_63d7dba9_30584cuda3std6ranges3__45__cpo4swapE - _ZN39_INTERNAL_087bb025_4_k_cu_63d7dba9_30584cuda3std3__45__cpo4cendE)
_ZN39_INTERNAL_087bb025_4_k_cu_63d7dba9_30584cuda3std3__45__cpo4cendE:
	.zero		1
	.type		_ZN39_INTERNAL_087bb025_4_k_cu_63d7dba9_30584cuda3std6ranges3__45__cpo4swapE,@object
	.size		_ZN39_INTERNAL_087bb025_4_k_cu_63d7dba9_30584cuda3std6ranges3__45__cpo4swapE,(.L_9 - _ZN39_INTERNAL_087bb025_4_k_cu_63d7dba9_30584cuda3std6ranges3__45__cpo4swapE)
_ZN39_INTERNAL_087bb025_4_k_cu_63d7dba9_30584cuda3std6ranges3__45__cpo4swapE:
	.zero		1
.L_9:


//--------------------- .nv.constant0._ZN7cutlass13device_kernelINS_4fmha6kernel28FmhaKernelTmaWarpSpecializedINS1_10collective30FmhaMainloopTmaWarpSpecializedINS_10bfloat16_tEffN4cute5tupleIJNS7_1CILi128EEENS9_ILi256EEENS9_ILi512EEEEEENS8_IJiNS9_ILi1EEENS8_IJiiEEEEEESG_SG_NS4_13DefaultFusionEJEEENS4_15FmhaFwdEpilogueIS6_fNS8_IJNS9_ILi64EEESC_SB_EEEEENS2_23IndividualTileSchedulerEJEEEEEvNT_6ParamsE --------------------------
	.section	.nv.constant0._ZN7cutlass13device_kernelINS_4fmha6kernel28FmhaKernelTmaWarpSpecializedINS1_10collective30FmhaMainloopTmaWarpSpecializedINS_10bfloat16_tEffN4cute5tupleIJNS7_1CILi128EEENS9_ILi256EEENS9_ILi512EEEEEENS8_IJiNS9_ILi1EEENS8_IJiiEEEEEESG_SG_NS4_13DefaultFusionEJEEENS4_15FmhaFwdEpilogueIS6_fNS8_IJNS9_ILi64EEESC_SB_EEEEENS2_23IndividualTileSchedulerEJEEEEEvNT_6ParamsE,"a",@progbits
	.sectionflags	@""
	.align	4
.nv.constant0._ZN7cutlass13device_kernelINS_4fmha6kernel28FmhaKernelTmaWarpSpecializedINS1_10collective30FmhaMainloopTmaWarpSpecializedINS_10bfloat16_tEffN4cute5tupleIJNS7_1CILi128EEENS9_ILi256EEENS9_ILi512EEEEEENS8_IJiNS9_ILi1EEENS8_IJiiEEEEEESG_SG_NS4_13DefaultFusionEJEEENS4_15FmhaFwdEpilogueIS6_fNS8_IJNS9_ILi64EEESC_SB_EEEEENS2_23IndividualTileSchedulerEJEEEEEvNT_6ParamsE:
	.zero		2688


//--------------------- SYMBOLS --------------------------

	.type		.nv.reservedSmem.offset0,@object
	.size		.nv.reservedSmem.offset0,0x4
	.type		__assertfail,@function
